	.target	sm_90a

	.elftype	@"ET_EXEC"


//--------------------- .note.nv.tkinfo           --------------------------
	.section	.note.nv.tkinfo,"",@"SHT_NOTE"
	.sectionflags	@"SHF_NOTE_NV_TKINFO"
	.tkinfo
        /*0018*/ 	.word	0x00000002
        /*0030*/ 	.string	""
        /*0030*/ 	.string	"ptxas"
        /*0030*/ 	.string	"Cuda compilation tools, release 13.0, V13.0.88"
        /*0030*/ 	.string	"Build cuda_13.0.r13.0/compiler.36424714_0"
        /*0030*/ 	.string	"-arch sm_90a -m 64 "



//--------------------- .note.nv.cuinfo           --------------------------
	.section	.note.nv.cuinfo,"",@"SHT_NOTE"
	.sectionflags	@"SHF_NOTE_NV_CUINFO"
        /*0018*/ 	.short	0x0002
        /*001a*/ 	.short	0x005a
        /*001c*/ 	.short	0x0082
	.zero		2


//--------------------- .nv.info                  --------------------------
	.section	.nv.info,"",@"SHT_CUDA_INFO"
	.align	4


	//----- nvinfo : EIATTR_REGCOUNT
	.align		4
        /*0000*/ 	.byte	0x04, 0x2f
        /*0002*/ 	.short	(.L_1 - .L_0)
	.align		4
.L_0:
        /*0004*/ 	.word	index@(_ZN18transformer_engine56_GLOBAL__N__9a404817_23_multi_cast_transpose_cu_26a11c4627multi_cast_transpose_kernelILi2ELi2ELb1EfffEEvNS0_22MultiCastTransposeArgsE)
        /*0008*/ 	.word	0x00000038


	//----- nvinfo : EIATTR_FRAME_SIZE
	.align		4
.L_1:
        /*000c*/ 	.byte	0x04, 0x11
        /*000e*/ 	.short	(.L_3 - .L_2)
	.align		4
.L_2:
        /*0010*/ 	.word	index@($__internal_29_$__cuda_sm20_rcp_rn_f32_slowpath)
        /*0014*/ 	.word	0x00000000


	//----- nvinfo : EIATTR_FRAME_SIZE
	.align		4
.L_3:
        /*0018*/ 	.byte	0x04, 0x11
        /*001a*/ 	.short	(.L_5 - .L_4)
	.align		4
.L_4:
        /*001c*/ 	.word	index@(_ZN18transformer_engine56_GLOBAL__N__9a404817_23_multi_cast_transpose_cu_26a11c4627multi_cast_transpose_kernelILi2ELi2ELb1EfffEEvNS0_22MultiCastTransposeArgsE)
        /*0020*/ 	.word	0x00000000


	//----- nvinfo : EIATTR_REGCOUNT
	.align		4
.L_5:
        /*0024*/ 	.byte	0x04, 0x2f
        /*0026*/ 	.short	(.L_7 - .L_6)
	.align		4
.L_6:
        /*0028*/ 	.word	index@(_ZN18transformer_engine56_GLOBAL__N__9a404817_23_multi_cast_transpose_cu_26a11c4627multi_cast_transpose_kernelILi2ELi4ELb1Eff6__halfEEvNS0_22MultiCastTransposeArgsE)
        /*002c*/ 	.word	0x00000040


	//----- nvinfo : EIATTR_FRAME_SIZE
	.align		4
.L_7:
        /*0030*/ 	.byte	0x04, 0x11
        /*0032*/ 	.short	(.L_9 - .L_8)
	.align		4
.L_8:
        /*0034*/ 	.word	index@($__internal_28_$__cuda_sm20_rcp_rn_f32_slowpath)
        /*0038*/ 	.word	0x00000000


	//----- nvinfo : EIATTR_FRAME_SIZE
	.align		4
.L_9:
        /*003c*/ 	.byte	0x04, 0x11
        /*003e*/ 	.short	(.L_11 - .L_10)
	.align		4
.L_10:
        /*0040*/ 	.word	index@(_ZN18transformer_engine56_GLOBAL__N__9a404817_23_multi_cast_transpose_cu_26a11c4627multi_cast_transpose_kernelILi2ELi4ELb1Eff6__halfEEvNS0_22MultiCastTransposeArgsE)
        /*0044*/ 	.word	0x00000000


	//----- nvinfo : EIATTR_REGCOUNT
	.align		4
.L_11:
        /*0048*/ 	.byte	0x04, 0x2f
        /*004a*/ 	.short	(.L_13 - .L_12)
	.align		4
.L_12:
        /*004c*/ 	.word	index@(_ZN18transformer_engine56_GLOBAL__N__9a404817_23_multi_cast_transpose_cu_26a11c4627multi_cast_transpose_kernelILi2ELi4ELb1Eff13__nv_bfloat16EEvNS0_22MultiCastTransposeArgsE)
        /*0050*/ 	.word	0x00000040


	//----- nvinfo : EIATTR_FRAME_SIZE
	.align		4
.L_13:
        /*0054*/ 	.byte	0x04, 0x11
        /*0056*/ 	.short	(.L_15 - .L_14)
	.align		4
.L_14:
        /*0058*/ 	.word	index@($__internal_27_$__cuda_sm20_rcp_rn_f32_slowpath)
        /*005c*/ 	.word	0x00000000


	//----- nvinfo : EIATTR_FRAME_SIZE
	.align		4
.L_15:
        /*0060*/ 	.byte	0x04, 0x11
        /*0062*/ 	.short	(.L_17 - .L_16)
	.align		4
.L_16:
        /*0064*/ 	.word	index@(_ZN18transformer_engine56_GLOBAL__N__9a404817_23_multi_cast_transpose_cu_26a11c4627multi_cast_transpose_kernelILi2ELi4ELb1Eff13__nv_bfloat16EEvNS0_22MultiCastTransposeArgsE)
        /*0068*/ 	.word	0x00000000


	//----- nvinfo : EIATTR_REGCOUNT
	.align		4
.L_17:
        /*006c*/ 	.byte	0x04, 0x2f
        /*006e*/ 	.short	(.L_19 - .L_18)
	.align		4
.L_18:
        /*0070*/ 	.word	index@(_ZN18transformer_engine56_GLOBAL__N__9a404817_23_multi_cast_transpose_cu_26a11c4627multi_cast_transpose_kernelILi2ELi8ELb1Eff13__nv_fp8_e5m2EEvNS0_22MultiCastTransposeArgsE)
        /*0074*/ 	.word	0x00000048


	//----- nvinfo : EIATTR_FRAME_SIZE
	.align		4
.L_19:
        /*0078*/ 	.byte	0x04, 0x11
        /*007a*/ 	.short	(.L_21 - .L_20)
	.align		4
.L_20:
        /*007c*/ 	.word	index@($__internal_26_$__cuda_sm20_rcp_rn_f32_slowpath)
        /*0080*/ 	.word	0x00000000


	//----- nvinfo : EIATTR_FRAME_SIZE
	.align		4
.L_21:
        /*0084*/ 	.byte	0x04, 0x11
        /*0086*/ 	.short	(.L_23 - .L_22)
	.align		4
.L_22:
        /*0088*/ 	.word	index@(_ZN18transformer_engine56_GLOBAL__N__9a404817_23_multi_cast_transpose_cu_26a11c4627multi_cast_transpose_kernelILi2ELi8ELb1Eff13__nv_fp8_e5m2EEvNS0_22MultiCastTransposeArgsE)
        /*008c*/ 	.word	0x00000000


	//----- nvinfo : EIATTR_REGCOUNT
	.align		4
.L_23:
        /*0090*/ 	.byte	0x04, 0x2f
        /*0092*/ 	.short	(.L_25 - .L_24)
	.align		4
.L_24:
        /*0094*/ 	.word	index@(_ZN18transformer_engine56_GLOBAL__N__9a404817_23_multi_cast_transpose_cu_26a11c4627multi_cast_transpose_kernelILi2ELi8ELb1Eff13__nv_fp8_e4m3EEvNS0_22MultiCastTransposeArgsE)
        /*0098*/ 	.word	0x00000048


	//----- nvinfo : EIATTR_FRAME_SIZE
	.align		4
.L_25:
        /*009c*/ 	.byte	0x04, 0x11
        /*009e*/ 	.short	(.L_27 - .L_26)
	.align		4
.L_26:
        /*00a0*/ 	.word	index@($__internal_25_$__cuda_sm20_rcp_rn_f32_slowpath)
        /*00a4*/ 	.word	0x00000000


	//----- nvinfo : EIATTR_FRAME_SIZE
	.align		4
.L_27:
        /*00a8*/ 	.byte	0x04, 0x11
        /*00aa*/ 	.short	(.L_29 - .L_28)
	.align		4
.L_28:
        /*00ac*/ 	.word	index@(_ZN18transformer_engine56_GLOBAL__N__9a404817_23_multi_cast_transpose_cu_26a11c4627multi_cast_transpose_kernelILi2ELi8ELb1Eff13__nv_fp8_e4m3EEvNS0_22MultiCastTransposeArgsE)
        /*00b0*/ 	.word	0x00000000


	//----- nvinfo : EIATTR_REGCOUNT
	.align		4
.L_29:
        /*00b4*/ 	.byte	0x04, 0x2f
        /*00b6*/ 	.short	(.L_31 - .L_30)
	.align		4
.L_30:
        /*00b8*/ 	.word	index@(_ZN18transformer_engine56_GLOBAL__N__9a404817_23_multi_cast_transpose_cu_26a11c4627multi_cast_transpose_kernelILi4ELi2ELb1Ef6__halffEEvNS0_22MultiCastTransposeArgsE)
        /*00bc*/ 	.word	0x00000060


	//----- nvinfo : EIATTR_FRAME_SIZE
	.align		4
.L_31:
        /*00c0*/ 	.byte	0x04, 0x11
        /*00c2*/ 	.short	(.L_33 - .L_32)
	.align		4
.L_32:
        /*00c4*/ 	.word	index@($__internal_24_$__cuda_sm20_rcp_rn_f32_slowpath)
        /*00c8*/ 	.word	0x00000000


	//----- nvinfo : EIATTR_FRAME_SIZE
	.align		4
.L_33:
        /*00cc*/ 	.byte	0x04, 0x11
        /*00ce*/ 	.short	(.L_35 - .L_34)
	.align		4
.L_34:
        /*00d0*/ 	.word	index@(_ZN18transformer_engine56_GLOBAL__N__9a404817_23_multi_cast_transpose_cu_26a11c4627multi_cast_transpose_kernelILi4ELi2ELb1Ef6__halffEEvNS0_22MultiCastTransposeArgsE)
        /*00d4*/ 	.word	0x00000000


	//----- nvinfo : EIATTR_REGCOUNT
	.align		4
.L_35:
        /*00d8*/ 	.byte	0x04, 0x2f
        /*00da*/ 	.short	(.L_37 - .L_36)
	.align		4
.L_36:
        /*00dc*/ 	.word	index@(_ZN18transformer_engine56_GLOBAL__N__9a404817_23_multi_cast_transpose_cu_26a11c4627multi_cast_transpose_kernelILi4ELi4ELb1Ef6__halfS2_EEvNS0_22MultiCastTransposeArgsE)
        /*00e0*/ 	.word	0x00000076


	//----- nvinfo : EIATTR_FRAME_SIZE
	.align		4
.L_37:
        /*00e4*/ 	.byte	0x04, 0x11
        /*00e6*/ 	.short	(.L_39 - .L_38)
	.align		4
.L_38:
        /*00e8*/ 	.word	index@($__internal_23_$__cuda_sm20_rcp_rn_f32_slowpath)
        /*00ec*/ 	.word	0x00000000


	//----- nvinfo : EIATTR_FRAME_SIZE
	.align		4
.L_39:
        /*00f0*/ 	.byte	0x04, 0x11
        /*00f2*/ 	.short	(.L_41 - .L_40)
	.align		4
.L_40:
        /*00f4*/ 	.word	index@(_ZN18transformer_engine56_GLOBAL__N__9a404817_23_multi_cast_transpose_cu_26a11c4627multi_cast_transpose_kernelILi4ELi4ELb1Ef6__halfS2_EEvNS0_22MultiCastTransposeArgsE)
        /*00f8*/ 	.word	0x00000000


	//----- nvinfo : EIATTR_REGCOUNT
	.align		4
.L_41:
        /*00fc*/ 	.byte	0x04, 0x2f
        /*00fe*/ 	.short	(.L_43 - .L_42)
	.align		4
.L_42:
        /*0100*/ 	.word	index@(_ZN18transformer_engine56_GLOBAL__N__9a404817_23_multi_cast_transpose_cu_26a11c4627multi_cast_transpose_kernelILi4ELi4ELb1Ef6__half13__nv_bfloat16EEvNS0_22MultiCastTransposeArgsE)
        /*0104*/ 	.word	0x00000076


	//----- nvinfo : EIATTR_FRAME_SIZE
	.align		4
.L_43:
        /*0108*/ 	.byte	0x04, 0x11
        /*010a*/ 	.short	(.L_45 - .L_44)
	.align		4
.L_44:
        /*010c*/ 	.word	index@($__internal_22_$__cuda_sm20_rcp_rn_f32_slowpath)
        /*0110*/ 	.word	0x00000000


	//----- nvinfo : EIATTR_FRAME_SIZE
	.align		4
.L_45:
        /*0114*/ 	.byte	0x04, 0x11
        /*0116*/ 	.short	(.L_47 - .L_46)
	.align		4
.L_46:
        /*0118*/ 	.word	index@(_ZN18transformer_engine56_GLOBAL__N__9a404817_23_multi_cast_transpose_cu_26a11c4627multi_cast_transpose_kernelILi4ELi4ELb1Ef6__half13__nv_bfloat16EEvNS0_22MultiCastTransposeArgsE)
        /*011c*/ 	.word	0x00000000


	//----- nvinfo : EIATTR_REGCOUNT
	.align		4
.L_47:
        /*0120*/ 	.byte	0x04, 0x2f
        /*0122*/ 	.short	(.L_49 - .L_48)
	.align		4
.L_48:
        /*0124*/ 	.word	index@(_ZN18transformer_engine56_GLOBAL__N__9a404817_23_multi_cast_transpose_cu_26a11c4627multi_cast_transpose_kernelILi4ELi8ELb1Ef6__half13__nv_fp8_e5m2EEvNS0_22MultiCastTransposeArgsE)
        /*0128*/ 	.word	0x00000065


	//----- nvinfo : EIATTR_FRAME_SIZE
	.align		4
.L_49:
        /*012c*/ 	.byte	0x04, 0x11
        /*012e*/ 	.short	(.L_51 - .L_50)
	.align		4
.L_50:
        /*0130*/ 	.word	index@($__internal_21_$__cuda_sm20_rcp_rn_f32_slowpath)
        /*0134*/ 	.word	0x00000000


	//----- nvinfo : EIATTR_FRAME_SIZE
	.align		4
.L_51:
        /*0138*/ 	.byte	0x04, 0x11
        /*013a*/ 	.short	(.L_53 - .L_52)
	.align		4
.L_52:
        /*013c*/ 	.word	index@(_ZN18transformer_engine56_GLOBAL__N__9a404817_23_multi_cast_transpose_cu_26a11c4627multi_cast_transpose_kernelILi4ELi8ELb1Ef6__half13__nv_fp8_e5m2EEvNS0_22MultiCastTransposeArgsE)
        /*0140*/ 	.word	0x00000000


	//----- nvinfo : EIATTR_REGCOUNT
	.align		4
.L_53:
        /*0144*/ 	.byte	0x04, 0x2f
        /*0146*/ 	.short	(.L_55 - .L_54)
	.align		4
.L_54:
        /*0148*/ 	.word	index@(_ZN18transformer_engine56_GLOBAL__N__9a404817_23_multi_cast_transpose_cu_26a11c4627multi_cast_transpose_kernelILi4ELi8ELb1Ef6__half13__nv_fp8_e4m3EEvNS0_22MultiCastTransposeArgsE)
        /*014c*/ 	.word	0x00000065


	//----- nvinfo : EIATTR_FRAME_SIZE
	.align		4
.L_55:
        /*0150*/ 	.byte	0x04, 0x11
        /*0152*/ 	.short	(.L_57 - .L_56)
	.align		4
.L_56:
        /*0154*/ 	.word	index@($__internal_20_$__cuda_sm20_rcp_rn_f32_slowpath)
        /*0158*/ 	.word	0x00000000


	//----- nvinfo : EIATTR_FRAME_SIZE
	.align		4
.L_57:
        /*015c*/ 	.byte	0x04, 0x11
        /*015e*/ 	.short	(.L_59 - .L_58)
	.align		4
.L_58:
        /*0160*/ 	.word	index@(_ZN18transformer_engine56_GLOBAL__N__9a404817_23_multi_cast_transpose_cu_26a11c4627multi_cast_transpose_kernelILi4ELi8ELb1Ef6__half13__nv_fp8_e4m3EEvNS0_22MultiCastTransposeArgsE)
        /*0164*/ 	.word	0x00000000


	//----- nvinfo : EIATTR_REGCOUNT
	.align		4
.L_59:
        /*0168*/ 	.byte	0x04, 0x2f
        /*016a*/ 	.short	(.L_61 - .L_60)
	.align		4
.L_60:
        /*016c*/ 	.word	index@(_ZN18transformer_engine56_GLOBAL__N__9a404817_23_multi_cast_transpose_cu_26a11c4627multi_cast_transpose_kernelILi4ELi2ELb1Ef13__nv_bfloat16fEEvNS0_22MultiCastTransposeArgsE)
        /*0170*/ 	.word	0x00000060


	//----- nvinfo : EIATTR_FRAME_SIZE
	.align		4
.L_61:
        /*0174*/ 	.byte	0x04, 0x11
        /*0176*/ 	.short	(.L_63 - .L_62)
	.align		4
.L_62:
        /*0178*/ 	.word	index@($__internal_19_$__cuda_sm20_rcp_rn_f32_slowpath)
        /*017c*/ 	.word	0x00000000


	//----- nvinfo : EIATTR_FRAME_SIZE
	.align		4
.L_63:
        /*0180*/ 	.byte	0x04, 0x11
        /*0182*/ 	.short	(.L_65 - .L_64)
	.align		4
.L_64:
        /*0184*/ 	.word	index@(_ZN18transformer_engine56_GLOBAL__N__9a404817_23_multi_cast_transpose_cu_26a11c4627multi_cast_transpose_kernelILi4ELi2ELb1Ef13__nv_bfloat16fEEvNS0_22MultiCastTransposeArgsE)
        /*0188*/ 	.word	0x00000000


	//----- nvinfo : EIATTR_REGCOUNT
	.align		4
.L_65:
        /*018c*/ 	.byte	0x04, 0x2f
        /*018e*/ 	.short	(.L_67 - .L_66)
	.align		4
.L_66:
        /*0190*/ 	.word	index@(_ZN18transformer_engine56_GLOBAL__N__9a404817_23_multi_cast_transpose_cu_26a11c4627multi_cast_transpose_kernelILi4ELi4ELb1Ef13__nv_bfloat166__halfEEvNS0_22MultiCastTransposeArgsE)
        /*0194*/ 	.word	0x00000076


	//----- nvinfo : EIATTR_FRAME_SIZE
	.align		4
.L_67:
        /*0198*/ 	.byte	0x04, 0x11
        /*019a*/ 	.short	(.L_69 - .L_68)
	.align		4
.L_68:
        /*019c*/ 	.word	index@($__internal_18_$__cuda_sm20_rcp_rn_f32_slowpath)
        /*01a0*/ 	.word	0x00000000


	//----- nvinfo : EIATTR_FRAME_SIZE
	.align		4
.L_69:
        /*01a4*/ 	.byte	0x04, 0x11
        /*01a6*/ 	.short	(.L_71 - .L_70)
	.align		4
.L_70:
        /*01a8*/ 	.word	index@(_ZN18transformer_engine56_GLOBAL__N__9a404817_23_multi_cast_transpose_cu_26a11c4627multi_cast_transpose_kernelILi4ELi4ELb1Ef13__nv_bfloat166__halfEEvNS0_22MultiCastTransposeArgsE)
        /*01ac*/ 	.word	0x00000000


	//----- nvinfo : EIATTR_REGCOUNT
	.align		4
.L_71:
        /*01b0*/ 	.byte	0x04, 0x2f
        /*01b2*/ 	.short	(.L_73 - .L_72)
	.align		4
.L_72:
        /*01b4*/ 	.word	index@(_ZN18transformer_engine56_GLOBAL__N__9a404817_23_multi_cast_transpose_cu_26a11c4627multi_cast_transpose_kernelILi4ELi4ELb1Ef13__nv_bfloat16S2_EEvNS0_22MultiCastTransposeArgsE)
        /*01b8*/ 	.word	0x00000076


	//----- nvinfo : EIATTR_FRAME_SIZE
	.align		4
.L_73:
        /*01bc*/ 	.byte	0x04, 0x11
        /*01be*/ 	.short	(.L_75 - .L_74)
	.align		4
.L_74:
        /*01c0*/ 	.word	index@($__internal_17_$__cuda_sm20_rcp_rn_f32_slowpath)
        /*01c4*/ 	.word	0x00000000


	//----- nvinfo : EIATTR_FRAME_SIZE
	.align		4
.L_75:
        /*01c8*/ 	.byte	0x04, 0x11
        /*01ca*/ 	.short	(.L_77 - .L_76)
	.align		4
.L_76:
        /*01cc*/ 	.word	index@(_ZN18transformer_engine56_GLOBAL__N__9a404817_23_multi_cast_transpose_cu_26a11c4627multi_cast_transpose_kernelILi4ELi4ELb1Ef13__nv_bfloat16S2_EEvNS0_22MultiCastTransposeArgsE)
        /*01d0*/ 	.word	0x00000000


	//----- nvinfo : EIATTR_REGCOUNT
	.align		4
.L_77:
        /*01d4*/ 	.byte	0x04, 0x2f
        /*01d6*/ 	.short	(.L_79 - .L_78)
	.align		4
.L_78:
        /*01d8*/ 	.word	index@(_ZN18transformer_engine56_GLOBAL__N__9a404817_23_multi_cast_transpose_cu_26a11c4627multi_cast_transpose_kernelILi4ELi8ELb1Ef13__nv_bfloat1613__nv_fp8_e5m2EEvNS0_22MultiCastTransposeArgsE)
        /*01dc*/ 	.word	0x00000068


	//----- nvinfo : EIATTR_FRAME_SIZE
	.align		4
.L_79:
        /*01e0*/ 	.byte	0x04, 0x11
        /*01e2*/ 	.short	(.L_81 - .L_80)
	.align		4
.L_80:
        /*01e4*/ 	.word	index@($__internal_16_$__cuda_sm20_rcp_rn_f32_slowpath)
        /*01e8*/ 	.word	0x00000000


	//----- nvinfo : EIATTR_FRAME_SIZE
	.align		4
.L_81:
        /*01ec*/ 	.byte	0x04, 0x11
        /*01ee*/ 	.short	(.L_83 - .L_82)
	.align		4
.L_82:
        /*01f0*/ 	.word	index@(_ZN18transformer_engine56_GLOBAL__N__9a404817_23_multi_cast_transpose_cu_26a11c4627multi_cast_transpose_kernelILi4ELi8ELb1Ef13__nv_bfloat1613__nv_fp8_e5m2EEvNS0_22MultiCastTransposeArgsE)
        /*01f4*/ 	.word	0x00000000


	//----- nvinfo : EIATTR_REGCOUNT
	.align		4
.L_83:
        /*01f8*/ 	.byte	0x04, 0x2f
        /*01fa*/ 	.short	(.L_85 - .L_84)
	.align		4
.L_84:
        /*01fc*/ 	.word	index@(_ZN18transformer_engine56_GLOBAL__N__9a404817_23_multi_cast_transpose_cu_26a11c4627multi_cast_transpose_kernelILi4ELi8ELb1Ef13__nv_bfloat1613__nv_fp8_e4m3EEvNS0_22MultiCastTransposeArgsE)
        /*0200*/ 	.word	0x00000068


	//----- nvinfo : EIATTR_FRAME_SIZE
	.align		4
.L_85:
        /*0204*/ 	.byte	0x04, 0x11
        /*0206*/ 	.short	(.L_87 - .L_86)
	.align		4
.L_86:
        /*0208*/ 	.word	index@($__internal_15_$__cuda_sm20_rcp_rn_f32_slowpath)
        /*020c*/ 	.word	0x00000000


	//----- nvinfo : EIATTR_FRAME_SIZE
	.align		4
.L_87:
        /*0210*/ 	.byte	0x04, 0x11
        /*0212*/ 	.short	(.L_89 - .L_88)
	.align		4
.L_88:
        /*0214*/ 	.word	index@(_ZN18transformer_engine56_GLOBAL__N__9a404817_23_multi_cast_transpose_cu_26a11c4627multi_cast_transpose_kernelILi4ELi8ELb1Ef13__nv_bfloat1613__nv_fp8_e4m3EEvNS0_22MultiCastTransposeArgsE)
        /*0218*/ 	.word	0x00000000


	//----- nvinfo : EIATTR_REGCOUNT
	.align		4
.L_89:
        /*021c*/ 	.byte	0x04, 0x2f
        /*021e*/ 	.short	(.L_91 - .L_90)
	.align		4
.L_90:
        /*0220*/ 	.word	index@(_ZN18transformer_engine56_GLOBAL__N__9a404817_23_multi_cast_transpose_cu_26a11c4627multi_cast_transpose_kernelILi2ELi2ELb0EfffEEvNS0_22MultiCastTransposeArgsE)
        /*0224*/ 	.word	0x00000038


	//----- nvinfo : EIATTR_FRAME_SIZE
	.align		4
.L_91:
        /*0228*/ 	.byte	0x04, 0x11
        /*022a*/ 	.short	(.L_93 - .L_92)
	.align		4
.L_92:
        /*022c*/ 	.word	index@($__internal_14_$__cuda_sm20_rcp_rn_f32_slowpath)
        /*0230*/ 	.word	0x00000000


	//----- nvinfo : EIATTR_FRAME_SIZE
	.align		4
.L_93:
        /*0234*/ 	.byte	0x04, 0x11
        /*0236*/ 	.short	(.L_95 - .L_94)
	.align		4
.L_94:
        /*0238*/ 	.word	index@(_ZN18transformer_engine56_GLOBAL__N__9a404817_23_multi_cast_transpose_cu_26a11c4627multi_cast_transpose_kernelILi2ELi2ELb0EfffEEvNS0_22MultiCastTransposeArgsE)
        /*023c*/ 	.word	0x00000000


	//----- nvinfo : EIATTR_REGCOUNT
	.align		4
.L_95:
        /*0240*/ 	.byte	0x04, 0x2f
        /*0242*/ 	.short	(.L_97 - .L_96)
	.align		4
.L_96:
        /*0244*/ 	.word	index@(_ZN18transformer_engine56_GLOBAL__N__9a404817_23_multi_cast_transpose_cu_26a11c4627multi_cast_transpose_kernelILi2ELi4ELb0Eff6__halfEEvNS0_22MultiCastTransposeArgsE)
        /*0248*/ 	.word	0x00000040


	//----- nvinfo : EIATTR_FRAME_SIZE
	.align		4
.L_97:
        /*024c*/ 	.byte	0x04, 0x11
        /*024e*/ 	.short	(.L_99 - .L_98)
	.align		4
.L_98:
        /*0250*/ 	.word	index@($__internal_13_$__cuda_sm20_rcp_rn_f32_slowpath)
        /*0254*/ 	.word	0x00000000


	//----- nvinfo : EIATTR_FRAME_SIZE
	.align		4
.L_99:
        /*0258*/ 	.byte	0x04, 0x11
        /*025a*/ 	.short	(.L_101 - .L_100)
	.align		4
.L_100:
        /*025c*/ 	.word	index@(_ZN18transformer_engine56_GLOBAL__N__9a404817_23_multi_cast_transpose_cu_26a11c4627multi_cast_transpose_kernelILi2ELi4ELb0Eff6__halfEEvNS0_22MultiCastTransposeArgsE)
        /*0260*/ 	.word	0x00000000


	//----- nvinfo : EIATTR_REGCOUNT
	.align		4
.L_101:
        /*0264*/ 	.byte	0x04, 0x2f
        /*0266*/ 	.short	(.L_103 - .L_102)
	.align		4
.L_102:
        /*0268*/ 	.word	index@(_ZN18transformer_engine56_GLOBAL__N__9a404817_23_multi_cast_transpose_cu_26a11c4627multi_cast_transpose_kernelILi2ELi4ELb0Eff13__nv_bfloat16EEvNS0_22MultiCastTransposeArgsE)
        /*026c*/ 	.word	0x00000040


	//----- nvinfo : EIATTR_FRAME_SIZE
	.align		4
.L_103:
        /*0270*/ 	.byte	0x04, 0x11
        /*0272*/ 	.short	(.L_105 - .L_104)
	.align		4
.L_104:
        /*0274*/ 	.word	index@($__internal_12_$__cuda_sm20_rcp_rn_f32_slowpath)
        /*0278*/ 	.word	0x00000000


	//----- nvinfo : EIATTR_FRAME_SIZE
	.align		4
.L_105:
        /*027c*/ 	.byte	0x04, 0x11
        /*027e*/ 	.short	(.L_107 - .L_106)
	.align		4
.L_106:
        /*0280*/ 	.word	index@(_ZN18transformer_engine56_GLOBAL__N__9a404817_23_multi_cast_transpose_cu_26a11c4627multi_cast_transpose_kernelILi2ELi4ELb0Eff13__nv_bfloat16EEvNS0_22MultiCastTransposeArgsE)
        /*0284*/ 	.word	0x00000000


	//----- nvinfo : EIATTR_REGCOUNT
	.align		4
.L_107:
        /*0288*/ 	.byte	0x04, 0x2f
        /*028a*/ 	.short	(.L_109 - .L_108)
	.align		4
.L_108:
        /*028c*/ 	.word	index@(_ZN18transformer_engine56_GLOBAL__N__9a404817_23_multi_cast_transpose_cu_26a11c4627multi_cast_transpose_kernelILi2ELi8ELb0Eff13__nv_fp8_e5m2EEvNS0_22MultiCastTransposeArgsE)
        /*0290*/ 	.word	0x00000040


	//----- nvinfo : EIATTR_FRAME_SIZE
	.align		4
.L_109:
        /*0294*/ 	.byte	0x04, 0x11
        /*0296*/ 	.short	(.L_111 - .L_110)
	.align		4
.L_110:
        /*0298*/ 	.word	index@($__internal_11_$__cuda_sm20_rcp_rn_f32_slowpath)
        /*029c*/ 	.word	0x00000000


	//----- nvinfo : EIATTR_FRAME_SIZE
	.align		4
.L_111:
        /*02a0*/ 	.byte	0x04, 0x11
        /*02a2*/ 	.short	(.L_113 - .L_112)
	.align		4
.L_112:
        /*02a4*/ 	.word	index@(_ZN18transformer_engine56_GLOBAL__N__9a404817_23_multi_cast_transpose_cu_26a11c4627multi_cast_transpose_kernelILi2ELi8ELb0Eff13__nv_fp8_e5m2EEvNS0_22MultiCastTransposeArgsE)
        /*02a8*/ 	.word	0x00000000


	//----- nvinfo : EIATTR_REGCOUNT
	.align		4
.L_113:
        /*02ac*/ 	.byte	0x04, 0x2f
        /*02ae*/ 	.short	(.L_115 - .L_114)
	.align		4
.L_114:
        /*02b0*/ 	.word	index@(_ZN18transformer_engine56_GLOBAL__N__9a404817_23_multi_cast_transpose_cu_26a11c4627multi_cast_transpose_kernelILi2ELi8ELb0Eff13__nv_fp8_e4m3EEvNS0_22MultiCastTransposeArgsE)
        /*02b4*/ 	.word	0x00000040


	//----- nvinfo : EIATTR_FRAME_SIZE
	.align		4
.L_115:
        /*02b8*/ 	.byte	0x04, 0x11
        /*02ba*/ 	.short	(.L_117 - .L_116)
	.align		4
.L_116:
        /*02bc*/ 	.word	index@($__internal_10_$__cuda_sm20_rcp_rn_f32_slowpath)
        /*02c0*/ 	.word	0x00000000


	//----- nvinfo : EIATTR_FRAME_SIZE
	.align		4
.L_117:
        /*02c4*/ 	.byte	0x04, 0x11
        /*02c6*/ 	.short	(.L_119 - .L_118)
	.align		4
.L_118:
        /*02c8*/ 	.word	index@(_ZN18transformer_engine56_GLOBAL__N__9a404817_23_multi_cast_transpose_cu_26a11c4627multi_cast_transpose_kernelILi2ELi8ELb0Eff13__nv_fp8_e4m3EEvNS0_22MultiCastTransposeArgsE)
        /*02cc*/ 	.word	0x00000000


	//----- nvinfo : EIATTR_REGCOUNT
	.align		4
.L_119:
        /*02d0*/ 	.byte	0x04, 0x2f
        /*02d2*/ 	.short	(.L_121 - .L_120)
	.align		4
.L_120:
        /*02d4*/ 	.word	index@(_ZN18transformer_engine56_GLOBAL__N__9a404817_23_multi_cast_transpose_cu_26a11c4627multi_cast_transpose_kernelILi4ELi2ELb0Ef6__halffEEvNS0_22MultiCastTransposeArgsE)
        /*02d8*/ 	.word	0x0000005e


	//----- nvinfo : EIATTR_FRAME_SIZE
	.align		4
.L_121:
        /*02dc*/ 	.byte	0x04, 0x11
        /*02de*/ 	.short	(.L_123 - .L_122)
	.align		4
.L_122:
        /*02e0*/ 	.word	index@($__internal_9_$__cuda_sm20_rcp_rn_f32_slowpath)
        /*02e4*/ 	.word	0x00000000


	//----- nvinfo : EIATTR_FRAME_SIZE
	.align		4
.L_123:
        /*02e8*/ 	.byte	0x04, 0x11
        /*02ea*/ 	.short	(.L_125 - .L_124)
	.align		4
.L_124:
        /*02ec*/ 	.word	index@(_ZN18transformer_engine56_GLOBAL__N__9a404817_23_multi_cast_transpose_cu_26a11c4627multi_cast_transpose_kernelILi4ELi2ELb0Ef6__halffEEvNS0_22MultiCastTransposeArgsE)
        /*02f0*/ 	.word	0x00000000


	//----- nvinfo : EIATTR_REGCOUNT
	.align		4
.L_125:
        /*02f4*/ 	.byte	0x04, 0x2f
        /*02f6*/ 	.short	(.L_127 - .L_126)
	.align		4
.L_126:
        /*02f8*/ 	.word	index@(_ZN18transformer_engine56_GLOBAL__N__9a404817_23_multi_cast_transpose_cu_26a11c4627multi_cast_transpose_kernelILi4ELi4ELb0Ef6__halfS2_EEvNS0_22MultiCastTransposeArgsE)
        /*02fc*/ 	.word	0x00000060


	//----- nvinfo : EIATTR_FRAME_SIZE
	.align		4
.L_127:
        /*0300*/ 	.byte	0x04, 0x11
        /*0302*/ 	.short	(.L_129 - .L_128)
	.align		4
.L_128:
        /*0304*/ 	.word	index@($__internal_8_$__cuda_sm20_rcp_rn_f32_slowpath)
        /*0308*/ 	.word	0x00000000


	//----- nvinfo : EIATTR_FRAME_SIZE
	.align		4
.L_129:
        /*030c*/ 	.byte	0x04, 0x11
        /*030e*/ 	.short	(.L_131 - .L_130)
	.align		4
.L_130:
        /*0310*/ 	.word	index@(_ZN18transformer_engine56_GLOBAL__N__9a404817_23_multi_cast_transpose_cu_26a11c4627multi_cast_transpose_kernelILi4ELi4ELb0Ef6__halfS2_EEvNS0_22MultiCastTransposeArgsE)
        /*0314*/ 	.word	0x00000000


	//----- nvinfo : EIATTR_REGCOUNT
	.align		4
.L_131:
        /*0318*/ 	.byte	0x04, 0x2f
        /*031a*/ 	.short	(.L_133 - .L_132)
	.align		4
.L_132:
        /*031c*/ 	.word	index@(_ZN18transformer_engine56_GLOBAL__N__9a404817_23_multi_cast_transpose_cu_26a11c4627multi_cast_transpose_kernelILi4ELi4ELb0Ef6__half13__nv_bfloat16EEvNS0_22MultiCastTransposeArgsE)
        /*0320*/ 	.word	0x00000060


	//----- nvinfo : EIATTR_FRAME_SIZE
	.align		4
.L_133:
        /*0324*/ 	.byte	0x04, 0x11
        /*0326*/ 	.short	(.L_135 - .L_134)
	.align		4
.L_134:
        /*0328*/ 	.word	index@($__internal_7_$__cuda_sm20_rcp_rn_f32_slowpath)
        /*032c*/ 	.word	0x00000000


	//----- nvinfo : EIATTR_FRAME_SIZE
	.align		4
.L_135:
        /*0330*/ 	.byte	0x04, 0x11
        /*0332*/ 	.short	(.L_137 - .L_136)
	.align		4
.L_136:
        /*0334*/ 	.word	index@(_ZN18transformer_engine56_GLOBAL__N__9a404817_23_multi_cast_transpose_cu_26a11c4627multi_cast_transpose_kernelILi4ELi4ELb0Ef6__half13__nv_bfloat16EEvNS0_22MultiCastTransposeArgsE)
        /*0338*/ 	.word	0x00000000


	//----- nvinfo : EIATTR_REGCOUNT
	.align		4
.L_137:
        /*033c*/ 	.byte	0x04, 0x2f
        /*033e*/ 	.short	(.L_139 - .L_138)
	.align		4
.L_138:
        /*0340*/ 	.word	index@(_ZN18transformer_engine56_GLOBAL__N__9a404817_23_multi_cast_transpose_cu_26a11c4627multi_cast_transpose_kernelILi4ELi8ELb0Ef6__half13__nv_fp8_e5m2EEvNS0_22MultiCastTransposeArgsE)
        /*0344*/ 	.word	0x00000060


	//----- nvinfo : EIATTR_FRAME_SIZE
	.align		4
.L_139:
        /*0348*/ 	.byte	0x04, 0x11
        /*034a*/ 	.short	(.L_141 - .L_140)
	.align		4
.L_140:
        /*034c*/ 	.word	index@($__internal_6_$__cuda_sm20_rcp_rn_f32_slowpath)
        /*0350*/ 	.word	0x00000000


	//----- nvinfo : EIATTR_FRAME_SIZE
	.align		4
.L_141:
        /*0354*/ 	.byte	0x04, 0x11
        /*0356*/ 	.short	(.L_143 - .L_142)
	.align		4
.L_142:
        /*0358*/ 	.word	index@(_ZN18transformer_engine56_GLOBAL__N__9a404817_23_multi_cast_transpose_cu_26a11c4627multi_cast_transpose_kernelILi4ELi8ELb0Ef6__half13__nv_fp8_e5m2EEvNS0_22MultiCastTransposeArgsE)
        /*035c*/ 	.word	0x00000000


	//----- nvinfo : EIATTR_REGCOUNT
	.align		4
.L_143:
        /*0360*/ 	.byte	0x04, 0x2f
        /*0362*/ 	.short	(.L_145 - .L_144)
	.align		4
.L_144:
        /*0364*/ 	.word	index@(_ZN18transformer_engine56_GLOBAL__N__9a404817_23_multi_cast_transpose_cu_26a11c4627multi_cast_transpose_kernelILi4ELi8ELb0Ef6__half13__nv_fp8_e4m3EEvNS0_22MultiCastTransposeArgsE)
        /*0368*/ 	.word	0x00000060


	//----- nvinfo : EIATTR_FRAME_SIZE
	.align		4
.L_145:
        /*036c*/ 	.byte	0x04, 0x11
        /*036e*/ 	.short	(.L_147 - .L_146)
	.align		4
.L_146:
        /*0370*/ 	.word	index@($__internal_5_$__cuda_sm20_rcp_rn_f32_slowpath)
        /*0374*/ 	.word	0x00000000


	//----- nvinfo : EIATTR_FRAME_SIZE
	.align		4
.L_147:
        /*0378*/ 	.byte	0x04, 0x11
        /*037a*/ 	.short	(.L_149 - .L_148)
	.align		4
.L_148:
        /*037c*/ 	.word	index@(_ZN18transformer_engine56_GLOBAL__N__9a404817_23_multi_cast_transpose_cu_26a11c4627multi_cast_transpose_kernelILi4ELi8ELb0Ef6__half13__nv_fp8_e4m3EEvNS0_22MultiCastTransposeArgsE)
        /*0380*/ 	.word	0x00000000


	//----- nvinfo : EIATTR_REGCOUNT
	.align		4
.L_149:
        /*0384*/ 	.byte	0x04, 0x2f
        /*0386*/ 	.short	(.L_151 - .L_150)
	.align		4
.L_150:
        /*0388*/ 	.word	index@(_ZN18transformer_engine56_GLOBAL__N__9a404817_23_multi_cast_transpose_cu_26a11c4627multi_cast_transpose_kernelILi4ELi2ELb0Ef13__nv_bfloat16fEEvNS0_22MultiCastTransposeArgsE)
        /*038c*/ 	.word	0x0000005e


	//----- nvinfo : EIATTR_FRAME_SIZE
	.align		4
.L_151:
        /*0390*/ 	.byte	0x04, 0x11
        /*0392*/ 	.short	(.L_153 - .L_152)
	.align		4
.L_152:
        /*0394*/ 	.word	index@($__internal_4_$__cuda_sm20_rcp_rn_f32_slowpath)
        /*0398*/ 	.word	0x00000000


	//----- nvinfo : EIATTR_FRAME_SIZE
	.align		4
.L_153:
        /*039c*/ 	.byte	0x04, 0x11
        /*039e*/ 	.short	(.L_155 - .L_154)
	.align		4
.L_154:
        /*03a0*/ 	.word	index@(_ZN18transformer_engine56_GLOBAL__N__9a404817_23_multi_cast_transpose_cu_26a11c4627multi_cast_transpose_kernelILi4ELi2ELb0Ef13__nv_bfloat16fEEvNS0_22MultiCastTransposeArgsE)
        /*03a4*/ 	.word	0x00000000


	//----- nvinfo : EIATTR_REGCOUNT
	.align		4
.L_155:
        /*03a8*/ 	.byte	0x04, 0x2f
        /*03aa*/ 	.short	(.L_157 - .L_156)
	.align		4
.L_156:
        /*03ac*/ 	.word	index@(_ZN18transformer_engine56_GLOBAL__N__9a404817_23_multi_cast_transpose_cu_26a11c4627multi_cast_transpose_kernelILi4ELi4ELb0Ef13__nv_bfloat166__halfEEvNS0_22MultiCastTransposeArgsE)
        /*03b0*/ 	.word	0x00000060


	//----- nvinfo : EIATTR_FRAME_SIZE
	.align		4
.L_157:
        /*03b4*/ 	.byte	0x04, 0x11
        /*03b6*/ 	.short	(.L_159 - .L_158)
	.align		4
.L_158:
        /*03b8*/ 	.word	index@($__internal_3_$__cuda_sm20_rcp_rn_f32_slowpath)
        /*03bc*/ 	.word	0x00000000


	//----- nvinfo : EIATTR_FRAME_SIZE
	.align		4
.L_159:
        /*03c0*/ 	.byte	0x04, 0x11
        /*03c2*/ 	.short	(.L_161 - .L_160)
	.align		4
.L_160:
        /*03c4*/ 	.word	index@(_ZN18transformer_engine56_GLOBAL__N__9a404817_23_multi_cast_transpose_cu_26a11c4627multi_cast_transpose_kernelILi4ELi4ELb0Ef13__nv_bfloat166__halfEEvNS0_22MultiCastTransposeArgsE)
        /*03c8*/ 	.word	0x00000000


	//----- nvinfo : EIATTR_REGCOUNT
	.align		4
.L_161:
        /*03cc*/ 	.byte	0x04, 0x2f
        /*03ce*/ 	.short	(.L_163 - .L_162)
	.align		4
.L_162:
        /*03d0*/ 	.word	index@(_ZN18transformer_engine56_GLOBAL__N__9a404817_23_multi_cast_transpose_cu_26a11c4627multi_cast_transpose_kernelILi4ELi4ELb0Ef13__nv_bfloat16S2_EEvNS0_22MultiCastTransposeArgsE)
        /*03d4*/ 	.word	0x00000060


	//----- nvinfo : EIATTR_FRAME_SIZE
	.align		4
.L_163:
        /*03d8*/ 	.byte	0x04, 0x11
        /*03da*/ 	.short	(.L_165 - .L_164)
	.align		4
.L_164:
        /*03dc*/ 	.word	index@($__internal_2_$__cuda_sm20_rcp_rn_f32_slowpath)
        /*03e0*/ 	.word	0x00000000


	//----- nvinfo : EIATTR_FRAME_SIZE
	.align		4
.L_165:
        /*03e4*/ 	.byte	0x04, 0x11
        /*03e6*/ 	.short	(.L_167 - .L_166)
	.align		4
.L_166:
        /*03e8*/ 	.word	index@(_ZN18transformer_engine56_GLOBAL__N__9a404817_23_multi_cast_transpose_cu_26a11c4627multi_cast_transpose_kernelILi4ELi4ELb0Ef13__nv_bfloat16S2_EEvNS0_22MultiCastTransposeArgsE)
        /*03ec*/ 	.word	0x00000000


	//----- nvinfo : EIATTR_REGCOUNT
	.align		4
.L_167:
        /*03f0*/ 	.byte	0x04, 0x2f
        /*03f2*/ 	.short	(.L_169 - .L_168)
	.align		4
.L_168:
        /*03f4*/ 	.word	index@(_ZN18transformer_engine56_GLOBAL__N__9a404817_23_multi_cast_transpose_cu_26a11c4627multi_cast_transpose_kernelILi4ELi8ELb0Ef13__nv_bfloat1613__nv_fp8_e5m2EEvNS0_22MultiCastTransposeArgsE)
        /*03f8*/ 	.word	0x00000060


	//----- nvinfo : EIATTR_FRAME_SIZE
	.align		4
.L_169:
        /*03fc*/ 	.byte	0x04, 0x11
        /*03fe*/ 	.short	(.L_171 - .L_170)
	.align		4
.L_170:
        /*0400*/ 	.word	index@($__internal_1_$__cuda_sm20_rcp_rn_f32_slowpath)
        /*0404*/ 	.word	0x00000000


	//----- nvinfo : EIATTR_FRAME_SIZE
	.align		4
.L_171:
        /*0408*/ 	.byte	0x04, 0x11
        /*040a*/ 	.short	(.L_173 - .L_172)
	.align		4
.L_172:
        /*040c*/ 	.word	index@(_ZN18transformer_engine56_GLOBAL__N__9a404817_23_multi_cast_transpose_cu_26a11c4627multi_cast_transpose_kernelILi4ELi8ELb0Ef13__nv_bfloat1613__nv_fp8_e5m2EEvNS0_22MultiCastTransposeArgsE)
        /*0410*/ 	.word	0x00000000


	//----- nvinfo : EIATTR_REGCOUNT
	.align		4
.L_173:
        /*0414*/ 	.byte	0x04, 0x2f
        /*0416*/ 	.short	(.L_175 - .L_174)
	.align		4
.L_174:
        /*0418*/ 	.word	index@(_ZN18transformer_engine56_GLOBAL__N__9a404817_23_multi_cast_transpose_cu_26a11c4627multi_cast_transpose_kernelILi4ELi8ELb0Ef13__nv_bfloat1613__nv_fp8_e4m3EEvNS0_22MultiCastTransposeArgsE)
        /*041c*/ 	.word	0x00000060


	//----- nvinfo : EIATTR_FRAME_SIZE
	.align		4
.L_175:
        /*0420*/ 	.byte	0x04, 0x11
        /*0422*/ 	.short	(.L_177 - .L_176)
	.align		4
.L_176:
        /*0424*/ 	.word	index@($__internal_0_$__cuda_sm20_rcp_rn_f32_slowpath)
        /*0428*/ 	.word	0x00000000


	//----- nvinfo : EIATTR_FRAME_SIZE
	.align		4
.L_177:
        /*042c*/ 	.byte	0x04, 0x11
        /*042e*/ 	.short	(.L_179 - .L_178)
	.align		4
.L_178:
        /*0430*/ 	.word	index@(_ZN18transformer_engine56_GLOBAL__N__9a404817_23_multi_cast_transpose_cu_26a11c4627multi_cast_transpose_kernelILi4ELi8ELb0Ef13__nv_bfloat1613__nv_fp8_e4m3EEvNS0_22MultiCastTransposeArgsE)
        /*0434*/ 	.word	0x00000000


	//----- nvinfo : EIATTR_MIN_STACK_SIZE
	.align		4
.L_179:
        /*0438*/ 	.byte	0x04, 0x12
        /*043a*/ 	.short	(.L_181 - .L_180)
	.align		4
.L_180:
        /*043c*/ 	.word	index@(_ZN18transformer_engine56_GLOBAL__N__9a404817_23_multi_cast_transpose_cu_26a11c4627multi_cast_transpose_kernelILi4ELi8ELb0Ef13__nv_bfloat1613__nv_fp8_e4m3EEvNS0_22MultiCastTransposeArgsE)
        /*0440*/ 	.word	0x00000000


	//----- nvinfo : EIATTR_MIN_STACK_SIZE
	.align		4
.L_181:
        /*0444*/ 	.byte	0x04, 0x12
        /*0446*/ 	.short	(.L_183 - .L_182)
	.align		4
.L_182:
        /*0448*/ 	.word	index@(_ZN18transformer_engine56_GLOBAL__N__9a404817_23_multi_cast_transpose_cu_26a11c4627multi_cast_transpose_kernelILi4ELi8ELb0Ef13__nv_bfloat1613__nv_fp8_e5m2EEvNS0_22MultiCastTransposeArgsE)
        /*044c*/ 	.word	0x00000000


	//----- nvinfo : EIATTR_MIN_STACK_SIZE
	.align		4
.L_183:
        /*0450*/ 	.byte	0x04, 0x12
        /*0452*/ 	.short	(.L_185 - .L_184)
	.align		4
.L_184:
        /*0454*/ 	.word	index@(_ZN18transformer_engine56_GLOBAL__N__9a404817_23_multi_cast_transpose_cu_26a11c4627multi_cast_transpose_kernelILi4ELi4ELb0Ef13__nv_bfloat16S2_EEvNS0_22MultiCastTransposeArgsE)
        /*0458*/ 	.word	0x00000000


	//----- nvinfo : EIATTR_MIN_STACK_SIZE
	.align		4
.L_185:
        /*045c*/ 	.byte	0x04, 0x12
        /*045e*/ 	.short	(.L_187 - .L_186)
	.align		4
.L_186:
        /*0460*/ 	.word	index@(_ZN18transformer_engine56_GLOBAL__N__9a404817_23_multi_cast_transpose_cu_26a11c4627multi_cast_transpose_kernelILi4ELi4ELb0Ef13__nv_bfloat166__halfEEvNS0_22MultiCastTransposeArgsE)
        /*0464*/ 	.word	0x00000000


	//----- nvinfo : EIATTR_MIN_STACK_SIZE
	.align		4
.L_187:
        /*0468*/ 	.byte	0x04, 0x12
        /*046a*/ 	.short	(.L_189 - .L_188)
	.align		4
.L_188:
        /*046c*/ 	.word	index@(_ZN18transformer_engine56_GLOBAL__N__9a404817_23_multi_cast_transpose_cu_26a11c4627multi_cast_transpose_kernelILi4ELi2ELb0Ef13__nv_bfloat16fEEvNS0_22MultiCastTransposeArgsE)
        /*0470*/ 	.word	0x00000000


	//----- nvinfo : EIATTR_MIN_STACK_SIZE
	.align		4
.L_189:
        /*0474*/ 	.byte	0x04, 0x12
        /*0476*/ 	.short	(.L_191 - .L_190)
	.align		4
.L_190:
        /*0478*/ 	.word	index@(_ZN18transformer_engine56_GLOBAL__N__9a404817_23_multi_cast_transpose_cu_26a11c4627multi_cast_transpose_kernelILi4ELi8ELb0Ef6__half13__nv_fp8_e4m3EEvNS0_22MultiCastTransposeArgsE)
        /*047c*/ 	.word	0x00000000


	//----- nvinfo : EIATTR_MIN_STACK_SIZE
	.align		4
.L_191:
        /*0480*/ 	.byte	0x04, 0x12
        /*0482*/ 	.short	(.L_193 - .L_192)
	.align		4
.L_192:
        /*0484*/ 	.word	index@(_ZN18transformer_engine56_GLOBAL__N__9a404817_23_multi_cast_transpose_cu_26a11c4627multi_cast_transpose_kernelILi4ELi8ELb0Ef6__half13__nv_fp8_e5m2EEvNS0_22MultiCastTransposeArgsE)
        /*0488*/ 	.word	0x00000000


	//----- nvinfo : EIATTR_MIN_STACK_SIZE
	.align		4
.L_193:
        /*048c*/ 	.byte	0x04, 0x12
        /*048e*/ 	.short	(.L_195 - .L_194)
	.align		4
.L_194:
        /*0490*/ 	.word	index@(_ZN18transformer_engine56_GLOBAL__N__9a404817_23_multi_cast_transpose_cu_26a11c4627multi_cast_transpose_kernelILi4ELi4ELb0Ef6__half13__nv_bfloat16EEvNS0_22MultiCastTransposeArgsE)
        /*0494*/ 	.word	0x00000000


	//----- nvinfo : EIATTR_MIN_STACK_SIZE
	.align		4
.L_195:
        /*0498*/ 	.byte	0x04, 0x12
        /*049a*/ 	.short	(.L_197 - .L_196)
	.align		4
.L_196:
        /*049c*/ 	.word	index@(_ZN18transformer_engine56_GLOBAL__N__9a404817_23_multi_cast_transpose_cu_26a11c4627multi_cast_transpose_kernelILi4ELi4ELb0Ef6__halfS2_EEvNS0_22MultiCastTransposeArgsE)
        /*04a0*/ 	.word	0x00000000


	//----- nvinfo : EIATTR_MIN_STACK_SIZE
	.align		4
.L_197:
        /*04a4*/ 	.byte	0x04, 0x12
        /*04a6*/ 	.short	(.L_199 - .L_198)
	.align		4
.L_198:
        /*04a8*/ 	.word	index@(_ZN18transformer_engine56_GLOBAL__N__9a404817_23_multi_cast_transpose_cu_26a11c4627multi_cast_transpose_kernelILi4ELi2ELb0Ef6__halffEEvNS0_22MultiCastTransposeArgsE)
        /*04ac*/ 	.word	0x00000000


	//----- nvinfo : EIATTR_MIN_STACK_SIZE
	.align		4
.L_199:
        /*04b0*/ 	.byte	0x04, 0x12
        /*04b2*/ 	.short	(.L_201 - .L_200)
	.align		4
.L_200:
        /*04b4*/ 	.word	index@(_ZN18transformer_engine56_GLOBAL__N__9a404817_23_multi_cast_transpose_cu_26a11c4627multi_cast_transpose_kernelILi2ELi8ELb0Eff13__nv_fp8_e4m3EEvNS0_22MultiCastTransposeArgsE)
        /*04b8*/ 	.word	0x00000000


	//----- nvinfo : EIATTR_MIN_STACK_SIZE
	.align		4
.L_201:
        /*04bc*/ 	.byte	0x04, 0x12
        /*04be*/ 	.short	(.L_203 - .L_202)
	.align		4
.L_202:
        /*04c0*/ 	.word	index@(_ZN18transformer_engine56_GLOBAL__N__9a404817_23_multi_cast_transpose_cu_26a11c4627multi_cast_transpose_kernelILi2ELi8ELb0Eff13__nv_fp8_e5m2EEvNS0_22MultiCastTransposeArgsE)
        /*04c4*/ 	.word	0x00000000


	//----- nvinfo : EIATTR_MIN_STACK_SIZE
	.align		4
.L_203:
        /*04c8*/ 	.byte	0x04, 0x12
        /*04ca*/ 	.short	(.L_205 - .L_204)
	.align		4
.L_204:
        /*04cc*/ 	.word	index@(_ZN18transformer_engine56_GLOBAL__N__9a404817_23_multi_cast_transpose_cu_26a11c4627multi_cast_transpose_kernelILi2ELi4ELb0Eff13__nv_bfloat16EEvNS0_22MultiCastTransposeArgsE)
        /*04d0*/ 	.word	0x00000000


	//----- nvinfo : EIATTR_MIN_STACK_SIZE
	.align		4
.L_205:
        /*04d4*/ 	.byte	0x04, 0x12
        /*04d6*/ 	.short	(.L_207 - .L_206)
	.align		4
.L_206:
        /*04d8*/ 	.word	index@(_ZN18transformer_engine56_GLOBAL__N__9a404817_23_multi_cast_transpose_cu_26a11c4627multi_cast_transpose_kernelILi2ELi4ELb0Eff6__halfEEvNS0_22MultiCastTransposeArgsE)
        /*04dc*/ 	.word	0x00000000


	//----- nvinfo : EIATTR_MIN_STACK_SIZE
	.align		4
.L_207:
        /*04e0*/ 	.byte	0x04, 0x12
        /*04e2*/ 	.short	(.L_209 - .L_208)
	.align		4
.L_208:
        /*04e4*/ 	.word	index@(_ZN18transformer_engine56_GLOBAL__N__9a404817_23_multi_cast_transpose_cu_26a11c4627multi_cast_transpose_kernelILi2ELi2ELb0EfffEEvNS0_22MultiCastTransposeArgsE)
        /*04e8*/ 	.word	0x00000000


	//----- nvinfo : EIATTR_MIN_STACK_SIZE
	.align		4
.L_209:
        /*04ec*/ 	.byte	0x04, 0x12
        /*04ee*/ 	.short	(.L_211 - .L_210)
	.align		4
.L_210:
        /*04f0*/ 	.word	index@(_ZN18transformer_engine56_GLOBAL__N__9a404817_23_multi_cast_transpose_cu_26a11c4627multi_cast_transpose_kernelILi4ELi8ELb1Ef13__nv_bfloat1613__nv_fp8_e4m3EEvNS0_22MultiCastTransposeArgsE)
        /*04f4*/ 	.word	0x00000000


	//----- nvinfo : EIATTR_MIN_STACK_SIZE
	.align		4
.L_211:
        /*04f8*/ 	.byte	0x04, 0x12
        /*04fa*/ 	.short	(.L_213 - .L_212)
	.align		4
.L_212:
        /*04fc*/ 	.word	index@(_ZN18transformer_engine56_GLOBAL__N__9a404817_23_multi_cast_transpose_cu_26a11c4627multi_cast_transpose_kernelILi4ELi8ELb1Ef13__nv_bfloat1613__nv_fp8_e5m2EEvNS0_22MultiCastTransposeArgsE)
        /*0500*/ 	.word	0x00000000


	//----- nvinfo : EIATTR_MIN_STACK_SIZE
	.align		4
.L_213:
        /*0504*/ 	.byte	0x04, 0x12
        /*0506*/ 	.short	(.L_215 - .L_214)
	.align		4
.L_214:
        /*0508*/ 	.word	index@(_ZN18transformer_engine56_GLOBAL__N__9a404817_23_multi_cast_transpose_cu_26a11c4627multi_cast_transpose_kernelILi4ELi4ELb1Ef13__nv_bfloat16S2_EEvNS0_22MultiCastTransposeArgsE)
        /*050c*/ 	.word	0x00000000


	//----- nvinfo : EIATTR_MIN_STACK_SIZE
	.align		4
.L_215:
        /*0510*/ 	.byte	0x04, 0x12
        /*0512*/ 	.short	(.L_217 - .L_216)
	.align		4
.L_216:
        /*0514*/ 	.word	index@(_ZN18transformer_engine56_GLOBAL__N__9a404817_23_multi_cast_transpose_cu_26a11c4627multi_cast_transpose_kernelILi4ELi4ELb1Ef13__nv_bfloat166__halfEEvNS0_22MultiCastTransposeArgsE)
        /*0518*/ 	.word	0x00000000


	//----- nvinfo : EIATTR_MIN_STACK_SIZE
	.align		4
.L_217:
        /*051c*/ 	.byte	0x04, 0x12
        /*051e*/ 	.short	(.L_219 - .L_218)
	.align		4
.L_218:
        /*0520*/ 	.word	index@(_ZN18transformer_engine56_GLOBAL__N__9a404817_23_multi_cast_transpose_cu_26a11c4627multi_cast_transpose_kernelILi4ELi2ELb1Ef13__nv_bfloat16fEEvNS0_22MultiCastTransposeArgsE)
        /*0524*/ 	.word	0x00000000


	//----- nvinfo : EIATTR_MIN_STACK_SIZE
	.align		4
.L_219:
        /*0528*/ 	.byte	0x04, 0x12
        /*052a*/ 	.short	(.L_221 - .L_220)
	.align		4
.L_220:
        /*052c*/ 	.word	index@(_ZN18transformer_engine56_GLOBAL__N__9a404817_23_multi_cast_transpose_cu_26a11c4627multi_cast_transpose_kernelILi4ELi8ELb1Ef6__half13__nv_fp8_e4m3EEvNS0_22MultiCastTransposeArgsE)
        /*0530*/ 	.word	0x00000000


	//----- nvinfo : EIATTR_MIN_STACK_SIZE
	.align		4
.L_221:
        /*0534*/ 	.byte	0x04, 0x12
        /*0536*/ 	.short	(.L_223 - .L_222)
	.align		4
.L_222:
        /*0538*/ 	.word	index@(_ZN18transformer_engine56_GLOBAL__N__9a404817_23_multi_cast_transpose_cu_26a11c4627multi_cast_transpose_kernelILi4ELi8ELb1Ef6__half13__nv_fp8_e5m2EEvNS0_22MultiCastTransposeArgsE)
        /*053c*/ 	.word	0x00000000


	//----- nvinfo : EIATTR_MIN_STACK_SIZE
	.align		4
.L_223:
        /*0540*/ 	.byte	0x04, 0x12
        /*0542*/ 	.short	(.L_225 - .L_224)
	.align		4
.L_224:
        /*0544*/ 	.word	index@(_ZN18transformer_engine56_GLOBAL__N__9a404817_23_multi_cast_transpose_cu_26a11c4627multi_cast_transpose_kernelILi4ELi4ELb1Ef6__half13__nv_bfloat16EEvNS0_22MultiCastTransposeArgsE)
        /*0548*/ 	.word	0x00000000


	//----- nvinfo : EIATTR_MIN_STACK_SIZE
	.align		4
.L_225:
        /*054c*/ 	.byte	0x04, 0x12
        /*054e*/ 	.short	(.L_227 - .L_226)
	.align		4
.L_226:
        /*0550*/ 	.word	index@(_ZN18transformer_engine56_GLOBAL__N__9a404817_23_multi_cast_transpose_cu_26a11c4627multi_cast_transpose_kernelILi4ELi4ELb1Ef6__halfS2_EEvNS0_22MultiCastTransposeArgsE)
        /*0554*/ 	.word	0x00000000


	//----- nvinfo : EIATTR_MIN_STACK_SIZE
	.align		4
.L_227:
        /*0558*/ 	.byte	0x04, 0x12
        /*055a*/ 	.short	(.L_229 - .L_228)
	.align		4
.L_228:
        /*055c*/ 	.word	index@(_ZN18transformer_engine56_GLOBAL__N__9a404817_23_multi_cast_transpose_cu_26a11c4627multi_cast_transpose_kernelILi4ELi2ELb1Ef6__halffEEvNS0_22MultiCastTransposeArgsE)
        /*0560*/ 	.word	0x00000000


	//----- nvinfo : EIATTR_MIN_STACK_SIZE
	.align		4
.L_229:
        /*0564*/ 	.byte	0x04, 0x12
        /*0566*/ 	.short	(.L_231 - .L_230)
	.align		4
.L_230:
        /*0568*/ 	.word	index@(_ZN18transformer_engine56_GLOBAL__N__9a404817_23_multi_cast_transpose_cu_26a11c4627multi_cast_transpose_kernelILi2ELi8ELb1Eff13__nv_fp8_e4m3EEvNS0_22MultiCastTransposeArgsE)
        /*056c*/ 	.word	0x00000000


	//----- nvinfo : EIATTR_MIN_STACK_SIZE
	.align		4
.L_231:
        /*0570*/ 	.byte	0x04, 0x12
        /*0572*/ 	.short	(.L_233 - .L_232)
	.align		4
.L_232:
        /*0574*/ 	.word	index@(_ZN18transformer_engine56_GLOBAL__N__9a404817_23_multi_cast_transpose_cu_26a11c4627multi_cast_transpose_kernelILi2ELi8ELb1Eff13__nv_fp8_e5m2EEvNS0_22MultiCastTransposeArgsE)
        /*0578*/ 	.word	0x00000000


	//----- nvinfo : EIATTR_MIN_STACK_SIZE
	.align		4
.L_233:
        /*057c*/ 	.byte	0x04, 0x12
        /*057e*/ 	.short	(.L_235 - .L_234)
	.align		4
.L_234:
        /*0580*/ 	.word	index@(_ZN18transformer_engine56_GLOBAL__N__9a404817_23_multi_cast_transpose_cu_26a11c4627multi_cast_transpose_kernelILi2ELi4ELb1Eff13__nv_bfloat16EEvNS0_22MultiCastTransposeArgsE)
        /*0584*/ 	.word	0x00000000


	//----- nvinfo : EIATTR_MIN_STACK_SIZE
	.align		4
.L_235:
        /*0588*/ 	.byte	0x04, 0x12
        /*058a*/ 	.short	(.L_237 - .L_236)
	.align		4
.L_236:
        /*058c*/ 	.word	index@(_ZN18transformer_engine56_GLOBAL__N__9a404817_23_multi_cast_transpose_cu_26a11c4627multi_cast_transpose_kernelILi2ELi4ELb1Eff6__halfEEvNS0_22MultiCastTransposeArgsE)
        /*0590*/ 	.word	0x00000000


	//----- nvinfo : EIATTR_MIN_STACK_SIZE
	.align		4
.L_237:
        /*0594*/ 	.byte	0x04, 0x12
        /*0596*/ 	.short	(.L_239 - .L_238)
	.align		4
.L_238:
        /*0598*/ 	.word	index@(_ZN18transformer_engine56_GLOBAL__N__9a404817_23_multi_cast_transpose_cu_26a11c4627multi_cast_transpose_kernelILi2ELi2ELb1EfffEEvNS0_22MultiCastTransposeArgsE)
        /*059c*/ 	.word	0x00000000
.L_239:


//--------------------- .nv.compat                --------------------------
	.section	.nv.compat,"",@"SHT_CUDA_COMPAT_INFO"
	.align	4
        /*0000*/ 	.byte	0x02, 0x09, 0x01, 0x00, 0x02, 0x02, 0x02, 0x00, 0x02, 0x05, 0x05, 0x00, 0x03, 0x07, 0x01, 0x01
        /*0010*/ 	.byte	0x02, 0x03, 0x00, 0x00, 0x02, 0x06, 0x01, 0x00, 0x04, 0x0b, 0x08, 0x00, 0x00, 0x00, 0x00, 0x00
        /*0020*/ 	.byte	0x00, 0x00, 0x00, 0x00


//--------------------- .nv.info._ZN18transformer_engine56_GLOBAL__N__9a404817_23_multi_cast_transpose_cu_26a11c4627multi_cast_transpose_kernelILi4ELi8ELb0Ef13__nv_bfloat1613__nv_fp8_e4m3EEvNS0_22MultiCastTransposeArgsE --------------------------
	.section	.nv.info._ZN18transformer_engine56_GLOBAL__N__9a404817_23_multi_cast_transpose_cu_26a11c4627multi_cast_transpose_kernelILi4ELi8ELb0Ef13__nv_bfloat1613__nv_fp8_e4m3EEvNS0_22MultiCastTransposeArgsE,"",@"SHT_CUDA_INFO"
	.sectionflags	@""
	.align	4


	//----- nvinfo : EIATTR_CUDA_API_VERSION
	.align		4
        /*0000*/ 	.byte	0x04, 0x37
        /*0002*/ 	.short	(.L_241 - .L_240)
.L_240:
        /*0004*/ 	.word	0x00000082


	//----- nvinfo : EIATTR_KPARAM_INFO
	.align		4
.L_241:
        /*0008*/ 	.byte	0x04, 0x17
        /*000a*/ 	.short	(.L_243 - .L_242)
.L_242:
        /*000c*/ 	.word	0x00000000
        /*0010*/ 	.short	0x0000
        /*0012*/ 	.short	0x0000
        /*0014*/ 	.byte	0x00, 0xf0, 0x21, 0x3c


	//----- nvinfo : EIATTR_SPARSE_MMA_MASK
	.align		4
.L_243:
        /*0018*/ 	.byte	0x03, 0x50
        /*001a*/ 	.short	0x0000


	//----- nvinfo : EIATTR_MAXREG_COUNT
	.align		4
        /*001c*/ 	.byte	0x03, 0x1b
        /*001e*/ 	.short	0x00ff


	//----- nvinfo : EIATTR_NUM_BARRIERS
	.align		4
        /*0020*/ 	.byte	0x02, 0x4c
        /*0022*/ 	.byte	0x01
	.zero		1


	//----- nvinfo : EIATTR_MERCURY_ISA_VERSION
	.align		4
        /*0024*/ 	.byte	0x03, 0x5f
        /*0026*/ 	.short	0x0101


	//----- nvinfo : EIATTR_INT_WARP_WIDE_INSTR_OFFSETS
	.align		4
        /*0028*/ 	.byte	0x04, 0x31
        /*002a*/ 	.short	(.L_245 - .L_244)


	//   ....[0]....
.L_244:
        /*002c*/ 	.word	0x000157e0


	//   ....[1]....
        /*0030*/ 	.word	0x000157f0


	//----- nvinfo : EIATTR_COOP_GROUP_MASK_REGIDS
	.align		4
.L_245:
        /*0034*/ 	.byte	0x04, 0x29
        /*0036*/ 	.short	(.L_247 - .L_246)


	//   ....[0]....
.L_246:
        /*0038*/ 	.word	0xffffffff


	//   ....[1]....
        /*003c*/ 	.word	0xffffffff


	//   ....[2]....
        /*0040*/ 	.word	0xffffffff


	//   ....[3]....
        /*0044*/ 	.word	0xffffffff


	//   ....[4]....
        /*0048*/ 	.word	0xffffffff


	//   ....[5]....
        /*004c*/ 	.word	0xffffffff


	//   ....[6]....
        /*0050*/ 	.word	0xffffffff


	//   ....[7]....
        /*0054*/ 	.word	0x05000009


	//   ....[8]....
        /*0058*/ 	.word	0x05000009


	//----- nvinfo : EIATTR_COOP_GROUP_INSTR_OFFSETS
	.align		4
.L_247:
        /*005c*/ 	.byte	0x04, 0x28
        /*005e*/ 	.short	(.L_249 - .L_248)


	//   ....[0]....
.L_248:
        /*0060*/ 	.word	0x000154d0


	//   ....[1]....
        /*0064*/ 	.word	0x00015520


	//   ....[2]....
        /*0068*/ 	.word	0x00015550


	//   ....[3]....
        /*006c*/ 	.word	0x00015580


	//   ....[4]....
        /*0070*/ 	.word	0x000155c0


	//   ....[5]....
        /*0074*/ 	.word	0x000156c0


	//   ....[6]....
        /*0078*/ 	.word	0x000156e0


	//   ....[7]....
        /*007c*/ 	.word	0x000159b0


	//   ....[8]....
        /*0080*/ 	.word	0x00015a20


	//----- nvinfo : EIATTR_EXIT_INSTR_OFFSETS
	.align		4
.L_249:
        /*0084*/ 	.byte	0x04, 0x1c
        /*0086*/ 	.short	(.L_251 - .L_250)


	//   ....[0]....
.L_250:
        /*0088*/ 	.word	0x00015850


	//   ....[1]....
        /*008c*/ 	.word	0x00015960


	//----- nvinfo : EIATTR_MAX_THREADS
	.align		4
.L_251:
        /*0090*/ 	.byte	0x04, 0x05
        /*0092*/ 	.short	(.L_253 - .L_252)
.L_252:
        /*0094*/ 	.word	0x00000080
        /*0098*/ 	.word	0x00000001
        /*009c*/ 	.word	0x00000001


	//----- nvinfo : EIATTR_CRS_STACK_SIZE
	.align		4
.L_253:
        /*00a0*/ 	.byte	0x04, 0x1e
        /*00a2*/ 	.short	(.L_255 - .L_254)
.L_254:
        /*00a4*/ 	.word	0x00000000


	//----- nvinfo : EIATTR_CBANK_PARAM_SIZE
	.align		4
.L_255:
        /*00a8*/ 	.byte	0x03, 0x19
        /*00aa*/ 	.short	0x0f08


	//----- nvinfo : EIATTR_PARAM_CBANK
	.align		4
        /*00ac*/ 	.byte	0x04, 0x0a
        /*00ae*/ 	.short	(.L_257 - .L_256)
	.align		4
.L_256:
        /*00b0*/ 	.word	index@(.nv.constant0._ZN18transformer_engine56_GLOBAL__N__9a404817_23_multi_cast_transpose_cu_26a11c4627multi_cast_transpose_kernelILi4ELi8ELb0Ef13__nv_bfloat1613__nv_fp8_e4m3EEvNS0_22MultiCastTransposeArgsE)
        /*00b4*/ 	.short	0x0210
        /*00b6*/ 	.short	0x0f08


	//----- nvinfo : EIATTR_SW_WAR
	.align		4
.L_257:
        /*00b8*/ 	.byte	0x04, 0x36
        /*00ba*/ 	.short	(.L_259 - .L_258)
.L_258:
        /*00bc*/ 	.word	0x00000008
.L_259:


//--------------------- .nv.info._ZN18transformer_engine56_GLOBAL__N__9a404817_23_multi_cast_transpose_cu_26a11c4627multi_cast_transpose_kernelILi4ELi8ELb0Ef13__nv_bfloat1613__nv_fp8_e5m2EEvNS0_22MultiCastTransposeArgsE --------------------------
	.section	.nv.info._ZN18transformer_engine56_GLOBAL__N__9a404817_23_multi_cast_transpose_cu_26a11c4627multi_cast_transpose_kernelILi4ELi8ELb0Ef13__nv_bfloat1613__nv_fp8_e5m2EEvNS0_22MultiCastTransposeArgsE,"",@"SHT_CUDA_INFO"
	.sectionflags	@""
	.align	4


	//----- nvinfo : EIATTR_CUDA_API_VERSION
	.align		4
        /*0000*/ 	.byte	0x04, 0x37
        /*0002*/ 	.short	(.L_261 - .L_260)
.L_260:
        /*0004*/ 	.word	0x00000082


	//----- nvinfo : EIATTR_KPARAM_INFO
	.align		4
.L_261:
        /*0008*/ 	.byte	0x04, 0x17
        /*000a*/ 	.short	(.L_263 - .L_262)
.L_262:
        /*000c*/ 	.word	0x00000000
        /*0010*/ 	.short	0x0000
        /*0012*/ 	.short	0x0000
        /*0014*/ 	.byte	0x00, 0xf0, 0x21, 0x3c


	//----- nvinfo : EIATTR_SPARSE_MMA_MASK
	.align		4
.L_263:
        /*0018*/ 	.byte	0x03, 0x50
        /*001a*/ 	.short	0x0000


	//----- nvinfo : EIATTR_MAXREG_COUNT
	.align		4
        /*001c*/ 	.byte	0x03, 0x1b
        /*001e*/ 	.short	0x00ff


	//----- nvinfo : EIATTR_NUM_BARRIERS
	.align		4
        /*0020*/ 	.byte	0x02, 0x4c
        /*0022*/ 	.byte	0x01
	.zero		1


	//----- nvinfo : EIATTR_MERCURY_ISA_VERSION
	.align		4
        /*0024*/ 	.byte	0x03, 0x5f
        /*0026*/ 	.short	0x0101


	//----- nvinfo : EIATTR_INT_WARP_WIDE_INSTR_OFFSETS
	.align		4
        /*0028*/ 	.byte	0x04, 0x31
        /*002a*/ 	.short	(.L_265 - .L_264)


	//   ....[0]....
.L_264:
        /*002c*/ 	.word	0x000157e0


	//   ....[1]....
        /*0030*/ 	.word	0x000157f0


	//----- nvinfo : EIATTR_COOP_GROUP_MASK_REGIDS
	.align		4
.L_265:
        /*0034*/ 	.byte	0x04, 0x29
        /*0036*/ 	.short	(.L_267 - .L_266)


	//   ....[0]....
.L_266:
        /*0038*/ 	.word	0xffffffff


	//   ....[1]....
        /*003c*/ 	.word	0xffffffff


	//   ....[2]....
        /*0040*/ 	.word	0xffffffff


	//   ....[3]....
        /*0044*/ 	.word	0xffffffff


	//   ....[4]....
        /*0048*/ 	.word	0xffffffff


	//   ....[5]....
        /*004c*/ 	.word	0xffffffff


	//   ....[6]....
        /*0050*/ 	.word	0xffffffff


	//   ....[7]....
        /*0054*/ 	.word	0x05000009


	//   ....[8]....
        /*0058*/ 	.word	0x05000009


	//----- nvinfo : EIATTR_COOP_GROUP_INSTR_OFFSETS
	.align		4
.L_267:
        /*005c*/ 	.byte	0x04, 0x28
        /*005e*/ 	.short	(.L_269 - .L_268)


	//   ....[0]....
.L_268:
        /*0060*/ 	.word	0x000154d0


	//   ....[1]....
        /*0064*/ 	.word	0x00015520


	//   ....[2]....
        /*0068*/ 	.word	0x00015550


	//   ....[3]....
        /*006c*/ 	.word	0x00015580


	//   ....[4]....
        /*0070*/ 	.word	0x000155c0


	//   ....[5]....
        /*0074*/ 	.word	0x000156c0


	//   ....[6]....
        /*0078*/ 	.word	0x000156e0


	//   ....[7]....
        /*007c*/ 	.word	0x000159b0


	//   ....[8]....
        /*0080*/ 	.word	0x00015a20


	//----- nvinfo : EIATTR_EXIT_INSTR_OFFSETS
	.align		4
.L_269:
        /*0084*/ 	.byte	0x04, 0x1c
        /*0086*/ 	.short	(.L_271 - .L_270)


	//   ....[0]....
.L_270:
        /*0088*/ 	.word	0x00015850


	//   ....[1]....
        /*008c*/ 	.word	0x00015960


	//----- nvinfo : EIATTR_MAX_THREADS
	.align		4
.L_271:
        /*0090*/ 	.byte	0x04, 0x05
        /*0092*/ 	.short	(.L_273 - .L_272)
.L_272:
        /*0094*/ 	.word	0x00000080
        /*0098*/ 	.word	0x00000001
        /*009c*/ 	.word	0x00000001


	//----- nvinfo : EIATTR_CRS_STACK_SIZE
	.align		4
.L_273:
        /*00a0*/ 	.byte	0x04, 0x1e
        /*00a2*/ 	.short	(.L_275 - .L_274)
.L_274:
        /*00a4*/ 	.word	0x00000000


	//----- nvinfo : EIATTR_CBANK_PARAM_SIZE
	.align		4
.L_275:
        /*00a8*/ 	.byte	0x03, 0x19
        /*00aa*/ 	.short	0x0f08


	//----- nvinfo : EIATTR_PARAM_CBANK
	.align		4
        /*00ac*/ 	.byte	0x04, 0x0a
        /*00ae*/ 	.short	(.L_277 - .L_276)
	.align		4
.L_276:
        /*00b0*/ 	.word	index@(.nv.constant0._ZN18transformer_engine56_GLOBAL__N__9a404817_23_multi_cast_transpose_cu_26a11c4627multi_cast_transpose_kernelILi4ELi8ELb0Ef13__nv_bfloat1613__nv_fp8_e5m2EEvNS0_22MultiCastTransposeArgsE)
        /*00b4*/ 	.short	0x0210
        /*00b6*/ 	.short	0x0f08


	//----- nvinfo : EIATTR_SW_WAR
	.align		4
.L_277:
        /*00b8*/ 	.byte	0x04, 0x36
        /*00ba*/ 	.short	(.L_279 - .L_278)
.L_278:
        /*00bc*/ 	.word	0x00000008
.L_279:


//--------------------- .nv.info._ZN18transformer_engine56_GLOBAL__N__9a404817_23_multi_cast_transpose_cu_26a11c4627multi_cast_transpose_kernelILi4ELi4ELb0Ef13__nv_bfloat16S2_EEvNS0_22MultiCastTransposeArgsE --------------------------
	.section	.nv.info._ZN18transformer_engine56_GLOBAL__N__9a404817_23_multi_cast_transpose_cu_26a11c4627multi_cast_transpose_kernelILi4ELi4ELb0Ef13__nv_bfloat16S2_EEvNS0_22MultiCastTransposeArgsE,"",@"SHT_CUDA_INFO"
	.sectionflags	@""
	.align	4


	//----- nvinfo : EIATTR_CUDA_API_VERSION
	.align		4
        /*0000*/ 	.byte	0x04, 0x37
        /*0002*/ 	.short	(.L_281 - .L_280)
.L_280:
        /*0004*/ 	.word	0x00000082


	//----- nvinfo : EIATTR_KPARAM_INFO
	.align		4
.L_281:
        /*0008*/ 	.byte	0x04, 0x17
        /*000a*/ 	.short	(.L_283 - .L_282)
.L_282:
        /*000c*/ 	.word	0x00000000
        /*0010*/ 	.short	0x0000
        /*0012*/ 	.short	0x0000
        /*0014*/ 	.byte	0x00, 0xf0, 0x21, 0x3c


	//----- nvinfo : EIATTR_SPARSE_MMA_MASK
	.align		4
.L_283:
        /*0018*/ 	.byte	0x03, 0x50
        /*001a*/ 	.short	0x0000


	//----- nvinfo : EIATTR_MAXREG_COUNT
	.align		4
        /*001c*/ 	.byte	0x03, 0x1b
        /*001e*/ 	.short	0x00ff


	//----- nvinfo : EIATTR_NUM_BARRIERS
	.align		4
        /*0020*/ 	.byte	0x02, 0x4c
        /*0022*/ 	.byte	0x01
	.zero		1


	//----- nvinfo : EIATTR_MERCURY_ISA_VERSION
	.align		4
        /*0024*/ 	.byte	0x03, 0x5f
        /*0026*/ 	.short	0x0101


	//----- nvinfo : EIATTR_INT_WARP_WIDE_INSTR_OFFSETS
	.align		4
        /*0028*/ 	.byte	0x04, 0x31
        /*002a*/ 	.short	(.L_285 - .L_284)


	//   ....[0]....
.L_284:
        /*002c*/ 	.word	0x0000b210


	//   ....[1]....
        /*0030*/ 	.word	0x0000b220


	//----- nvinfo : EIATTR_COOP_GROUP_MASK_REGIDS
	.align		4
.L_285:
        /*0034*/ 	.byte	0x04, 0x29
        /*0036*/ 	.short	(.L_287 - .L_286)


	//   ....[0]....
.L_286:
        /*0038*/ 	.word	0xffffffff


	//   ....[1]....
        /*003c*/ 	.word	0xffffffff


	//   ....[2]....
        /*0040*/ 	.word	0xffffffff


	//   ....[3]....
        /*0044*/ 	.word	0xffffffff


	//   ....[4]....
        /*0048*/ 	.word	0xffffffff


	//   ....[5]....
        /*004c*/ 	.word	0xffffffff


	//   ....[6]....
        /*0050*/ 	.word	0xffffffff


	//   ....[7]....
        /*0054*/ 	.word	0x05000008


	//   ....[8]....
        /*0058*/ 	.word	0x05000008


	//----- nvinfo : EIATTR_COOP_GROUP_INSTR_OFFSETS
	.align		4
.L_287:
        /*005c*/ 	.byte	0x04, 0x28
        /*005e*/ 	.short	(.L_289 - .L_288)


	//   ....[0]....
.L_288:
        /*0060*/ 	.word	0x0000af10


	//   ....[1]....
        /*0064*/ 	.word	0x0000af80


	//   ....[2]....
        /*0068*/ 	.word	0x0000afa0


	//   ....[3]....
        /*006c*/ 	.word	0x0000afd0


	//   ....[4]....
        /*0070*/ 	.word	0x0000b000


	//   ....[5]....
        /*0074*/ 	.word	0x0000b0f0


	//   ....[6]....
        /*0078*/ 	.word	0x0000b110


	//   ....[7]....
        /*007c*/ 	.word	0x0000b3c0


	//   ....[8]....
        /*0080*/ 	.word	0x0000b430


	//----- nvinfo : EIATTR_EXIT_INSTR_OFFSETS
	.align		4
.L_289:
        /*0084*/ 	.byte	0x04, 0x1c
        /*0086*/ 	.short	(.L_291 - .L_290)


	//   ....[0]....
.L_290:
        /*0088*/ 	.word	0x0000b280


	//   ....[1]....
        /*008c*/ 	.word	0x0000b370


	//----- nvinfo : EIATTR_MAX_THREADS
	.align		4
.L_291:
        /*0090*/ 	.byte	0x04, 0x05
        /*0092*/ 	.short	(.L_293 - .L_292)
.L_292:
        /*0094*/ 	.word	0x00000080
        /*0098*/ 	.word	0x00000001
        /*009c*/ 	.word	0x00000001


	//----- nvinfo : EIATTR_CRS_STACK_SIZE
	.align		4
.L_293:
        /*00a0*/ 	.byte	0x04, 0x1e
        /*00a2*/ 	.short	(.L_295 - .L_294)
.L_294:
        /*00a4*/ 	.word	0x00000000


	//----- nvinfo : EIATTR_CBANK_PARAM_SIZE
	.align		4
.L_295:
        /*00a8*/ 	.byte	0x03, 0x19
        /*00aa*/ 	.short	0x0f08


	//----- nvinfo : EIATTR_PARAM_CBANK
	.align		4
        /*00ac*/ 	.byte	0x04, 0x0a
        /*00ae*/ 	.short	(.L_297 - .L_296)
	.align		4
.L_296:
        /*00b0*/ 	.word	index@(.nv.constant0._ZN18transformer_engine56_GLOBAL__N__9a404817_23_multi_cast_transpose_cu_26a11c4627multi_cast_transpose_kernelILi4ELi4ELb0Ef13__nv_bfloat16S2_EEvNS0_22MultiCastTransposeArgsE)
        /*00b4*/ 	.short	0x0210
        /*00b6*/ 	.short	0x0f08


	//----- nvinfo : EIATTR_SW_WAR
	.align		4
.L_297:
        /*00b8*/ 	.byte	0x04, 0x36
        /*00ba*/ 	.short	(.L_299 - .L_298)
.L_298:
        /*00bc*/ 	.word	0x00000008
.L_299:


//--------------------- .nv.info._ZN18transformer_engine56_GLOBAL__N__9a404817_23_multi_cast_transpose_cu_26a11c4627multi_cast_transpose_kernelILi4ELi4ELb0Ef13__nv_bfloat166__halfEEvNS0_22MultiCastTransposeArgsE --------------------------
	.section	.nv.info._ZN18transformer_engine56_GLOBAL__N__9a404817_23_multi_cast_transpose_cu_26a11c4627multi_cast_transpose_kernelILi4ELi4ELb0Ef13__nv_bfloat166__halfEEvNS0_22MultiCastTransposeArgsE,"",@"SHT_CUDA_INFO"
	.sectionflags	@""
	.align	4


	//----- nvinfo : EIATTR_CUDA_API_VERSION
	.align		4
        /*0000*/ 	.byte	0x04, 0x37
        /*0002*/ 	.short	(.L_301 - .L_300)
.L_300:
        /*0004*/ 	.word	0x00000082


	//----- nvinfo : EIATTR_KPARAM_INFO
	.align		4
.L_301:
        /*0008*/ 	.byte	0x04, 0x17
        /*000a*/ 	.short	(.L_303 - .L_302)
.L_302:
        /*000c*/ 	.word	0x00000000
        /*0010*/ 	.short	0x0000
        /*0012*/ 	.short	0x0000
        /*0014*/ 	.byte	0x00, 0xf0, 0x21, 0x3c


	//----- nvinfo : EIATTR_SPARSE_MMA_MASK
	.align		4
.L_303:
        /*0018*/ 	.byte	0x03, 0x50
        /*001a*/ 	.short	0x0000


	//----- nvinfo : EIATTR_MAXREG_COUNT
	.align		4
        /*001c*/ 	.byte	0x03, 0x1b
        /*001e*/ 	.short	0x00ff


	//----- nvinfo : EIATTR_NUM_BARRIERS
	.align		4
        /*0020*/ 	.byte	0x02, 0x4c
        /*0022*/ 	.byte	0x01
	.zero		1


	//----- nvinfo : EIATTR_MERCURY_ISA_VERSION
	.align		4
        /*0024*/ 	.byte	0x03, 0x5f
        /*0026*/ 	.short	0x0101


	//----- nvinfo : EIATTR_INT_WARP_WIDE_INSTR_OFFSETS
	.align		4
        /*0028*/ 	.byte	0x04, 0x31
        /*002a*/ 	.short	(.L_305 - .L_304)


	//   ....[0]....
.L_304:
        /*002c*/ 	.word	0x0000b210


	//   ....[1]....
        /*0030*/ 	.word	0x0000b220


	//----- nvinfo : EIATTR_COOP_GROUP_MASK_REGIDS
	.align		4
.L_305:
        /*0034*/ 	.byte	0x04, 0x29
        /*0036*/ 	.short	(.L_307 - .L_306)


	//   ....[0]....
.L_306:
        /*0038*/ 	.word	0xffffffff


	//   ....[1]....
        /*003c*/ 	.word	0xffffffff


	//   ....[2]....
        /*0040*/ 	.word	0xffffffff


	//   ....[3]....
        /*0044*/ 	.word	0xffffffff


	//   ....[4]....
        /*0048*/ 	.word	0xffffffff


	//   ....[5]....
        /*004c*/ 	.word	0xffffffff


	//   ....[6]....
        /*0050*/ 	.word	0xffffffff


	//   ....[7]....
        /*0054*/ 	.word	0x05000008


	//   ....[8]....
        /*0058*/ 	.word	0x05000008


	//----- nvinfo : EIATTR_COOP_GROUP_INSTR_OFFSETS
	.align		4
.L_307:
        /*005c*/ 	.byte	0x04, 0x28
        /*005e*/ 	.short	(.L_309 - .L_308)


	//   ....[0]....
.L_308:
        /*0060*/ 	.word	0x0000af10


	//   ....[1]....
        /*0064*/ 	.word	0x0000af80


	//   ....[2]....
        /*0068*/ 	.word	0x0000afa0


	//   ....[3]....
        /*006c*/ 	.word	0x0000afd0


	//   ....[4]....
        /*0070*/ 	.word	0x0000b000


	//   ....[5]....
        /*0074*/ 	.word	0x0000b0f0


	//   ....[6]....
        /*0078*/ 	.word	0x0000b110


	//   ....[7]....
        /*007c*/ 	.word	0x0000b3c0


	//   ....[8]....
        /*0080*/ 	.word	0x0000b430


	//----- nvinfo : EIATTR_EXIT_INSTR_OFFSETS
	.align		4
.L_309:
        /*0084*/ 	.byte	0x04, 0x1c
        /*0086*/ 	.short	(.L_311 - .L_310)


	//   ....[0]....
.L_310:
        /*0088*/ 	.word	0x0000b280


	//   ....[1]....
        /*008c*/ 	.word	0x0000b370


	//----- nvinfo : EIATTR_MAX_THREADS
	.align		4
.L_311:
        /*0090*/ 	.byte	0x04, 0x05
        /*0092*/ 	.short	(.L_313 - .L_312)
.L_312:
        /*0094*/ 	.word	0x00000080
        /*0098*/ 	.word	0x00000001
        /*009c*/ 	.word	0x00000001


	//----- nvinfo : EIATTR_CRS_STACK_SIZE
	.align		4
.L_313:
        /*00a0*/ 	.byte	0x04, 0x1e
        /*00a2*/ 	.short	(.L_315 - .L_314)
.L_314:
        /*00a4*/ 	.word	0x00000000


	//----- nvinfo : EIATTR_CBANK_PARAM_SIZE
	.align		4
.L_315:
        /*00a8*/ 	.byte	0x03, 0x19
        /*00aa*/ 	.short	0x0f08


	//----- nvinfo : EIATTR_PARAM_CBANK
	.align		4
        /*00ac*/ 	.byte	0x04, 0x0a
        /*00ae*/ 	.short	(.L_317 - .L_316)
	.align		4
.L_316:
        /*00b0*/ 	.word	index@(.nv.constant0._ZN18transformer_engine56_GLOBAL__N__9a404817_23_multi_cast_transpose_cu_26a11c4627multi_cast_transpose_kernelILi4ELi4ELb0Ef13__nv_bfloat166__halfEEvNS0_22MultiCastTransposeArgsE)
        /*00b4*/ 	.short	0x0210
        /*00b6*/ 	.short	0x0f08


	//----- nvinfo : EIATTR_SW_WAR
	.align		4
.L_317:
        /*00b8*/ 	.byte	0x04, 0x36
        /*00ba*/ 	.short	(.L_319 - .L_318)
.L_318:
        /*00bc*/ 	.word	0x00000008
.L_319:


//--------------------- .nv.info._ZN18transformer_engine56_GLOBAL__N__9a404817_23_multi_cast_transpose_cu_26a11c4627multi_cast_transpose_kernelILi4ELi2ELb0Ef13__nv_bfloat16fEEvNS0_22MultiCastTransposeArgsE --------------------------
	.section	.nv.info._ZN18transformer_engine56_GLOBAL__N__9a404817_23_multi_cast_transpose_cu_26a11c4627multi_cast_transpose_kernelILi4ELi2ELb0Ef13__nv_bfloat16fEEvNS0_22MultiCastTransposeArgsE,"",@"SHT_CUDA_INFO"
	.sectionflags	@""
	.align	4


	//----- nvinfo : EIATTR_CUDA_API_VERSION
	.align		4
        /*0000*/ 	.byte	0x04, 0x37
        /*0002*/ 	.short	(.L_321 - .L_320)
.L_320:
        /*0004*/ 	.word	0x00000082


	//----- nvinfo : EIATTR_KPARAM_INFO
	.align		4
.L_321:
        /*0008*/ 	.byte	0x04, 0x17
        /*000a*/ 	.short	(.L_323 - .L_322)
.L_322:
        /*000c*/ 	.word	0x00000000
        /*0010*/ 	.short	0x0000
        /*0012*/ 	.short	0x0000
        /*0014*/ 	.byte	0x00, 0xf0, 0x21, 0x3c


	//----- nvinfo : EIATTR_SPARSE_MMA_MASK
	.align		4
.L_323:
        /*0018*/ 	.byte	0x03, 0x50
        /*001a*/ 	.short	0x0000


	//----- nvinfo : EIATTR_MAXREG_COUNT
	.align		4
        /*001c*/ 	.byte	0x03, 0x1b
        /*001e*/ 	.short	0x00ff


	//----- nvinfo : EIATTR_NUM_BARRIERS
	.align		4
        /*0020*/ 	.byte	0x02, 0x4c
        /*0022*/ 	.byte	0x01
	.zero		1


	//----- nvinfo : EIATTR_MERCURY_ISA_VERSION
	.align		4
        /*0024*/ 	.byte	0x03, 0x5f
        /*0026*/ 	.short	0x0101


	//----- nvinfo : EIATTR_INT_WARP_WIDE_INSTR_OFFSETS
	.align		4
        /*0028*/ 	.byte	0x04, 0x31
        /*002a*/ 	.short	(.L_325 - .L_324)


	//   ....[0]....
.L_324:
        /*002c*/ 	.word	0x000058e0


	//   ....[1]....
        /*0030*/ 	.word	0x000058f0


	//----- nvinfo : EIATTR_COOP_GROUP_MASK_REGIDS
	.align		4
.L_325:
        /*0034*/ 	.byte	0x04, 0x29
        /*0036*/ 	.short	(.L_327 - .L_326)


	//   ....[0]....
.L_326:
        /*0038*/ 	.word	0xffffffff


	//   ....[1]....
        /*003c*/ 	.word	0xffffffff


	//   ....[2]....
        /*0040*/ 	.word	0xffffffff


	//   ....[3]....
        /*0044*/ 	.word	0xffffffff


	//   ....[4]....
        /*0048*/ 	.word	0xffffffff


	//   ....[5]....
        /*004c*/ 	.word	0xffffffff


	//   ....[6]....
        /*0050*/ 	.word	0xffffffff


	//   ....[7]....
        /*0054*/ 	.word	0x05000008


	//   ....[8]....
        /*0058*/ 	.word	0x05000008


	//----- nvinfo : EIATTR_COOP_GROUP_INSTR_OFFSETS
	.align		4
.L_327:
        /*005c*/ 	.byte	0x04, 0x28
        /*005e*/ 	.short	(.L_329 - .L_328)


	//   ....[0]....
.L_328:
        /*0060*/ 	.word	0x000055e0


	//   ....[1]....
        /*0064*/ 	.word	0x00005660


	//   ....[2]....
        /*0068*/ 	.word	0x00005690


	//   ....[3]....
        /*006c*/ 	.word	0x000056b0


	//   ....[4]....
        /*0070*/ 	.word	0x000056d0


	//   ....[5]....
        /*0074*/ 	.word	0x000057c0


	//   ....[6]....
        /*0078*/ 	.word	0x000057e0


	//   ....[7]....
        /*007c*/ 	.word	0x00005a90


	//   ....[8]....
        /*0080*/ 	.word	0x00005b00


	//----- nvinfo : EIATTR_EXIT_INSTR_OFFSETS
	.align		4
.L_329:
        /*0084*/ 	.byte	0x04, 0x1c
        /*0086*/ 	.short	(.L_331 - .L_330)


	//   ....[0]....
.L_330:
        /*0088*/ 	.word	0x00005950


	//   ....[1]....
        /*008c*/ 	.word	0x00005a40


	//----- nvinfo : EIATTR_MAX_THREADS
	.align		4
.L_331:
        /*0090*/ 	.byte	0x04, 0x05
        /*0092*/ 	.short	(.L_333 - .L_332)
.L_332:
        /*0094*/ 	.word	0x00000080
        /*0098*/ 	.word	0x00000001
        /*009c*/ 	.word	0x00000001


	//----- nvinfo : EIATTR_CRS_STACK_SIZE
	.align		4
.L_333:
        /*00a0*/ 	.byte	0x04, 0x1e
        /*00a2*/ 	.short	(.L_335 - .L_334)
.L_334:
        /*00a4*/ 	.word	0x00000000


	//----- nvinfo : EIATTR_CBANK_PARAM_SIZE
	.align		4
.L_335:
        /*00a8*/ 	.byte	0x03, 0x19
        /*00aa*/ 	.short	0x0f08


	//----- nvinfo : EIATTR_PARAM_CBANK
	.align		4
        /*00ac*/ 	.byte	0x04, 0x0a
        /*00ae*/ 	.short	(.L_337 - .L_336)
	.align		4
.L_336:
        /*00b0*/ 	.word	index@(.nv.constant0._ZN18transformer_engine56_GLOBAL__N__9a404817_23_multi_cast_transpose_cu_26a11c4627multi_cast_transpose_kernelILi4ELi2ELb0Ef13__nv_bfloat16fEEvNS0_22MultiCastTransposeArgsE)
        /*00b4*/ 	.short	0x0210
        /*00b6*/ 	.short	0x0f08


	//----- nvinfo : EIATTR_SW_WAR
	.align		4
.L_337:
        /*00b8*/ 	.byte	0x04, 0x36
        /*00ba*/ 	.short	(.L_339 - .L_338)
.L_338:
        /*00bc*/ 	.word	0x00000008
.L_339:


//--------------------- .nv.info._ZN18transformer_engine56_GLOBAL__N__9a404817_23_multi_cast_transpose_cu_26a11c4627multi_cast_transpose_kernelILi4ELi8ELb0Ef6__half13__nv_fp8_e4m3EEvNS0_22MultiCastTransposeArgsE --------------------------
	.section	.nv.info._ZN18transformer_engine56_GLOBAL__N__9a404817_23_multi_cast_transpose_cu_26a11c4627multi_cast_transpose_kernelILi4ELi8ELb0Ef6__half13__nv_fp8_e4m3EEvNS0_22MultiCastTransposeArgsE,"",@"SHT_CUDA_INFO"
	.sectionflags	@""
	.align	4


	//----- nvinfo : EIATTR_CUDA_API_VERSION
	.align		4
        /*0000*/ 	.byte	0x04, 0x37
        /*0002*/ 	.short	(.L_341 - .L_340)
.L_340:
        /*0004*/ 	.word	0x00000082


	//----- nvinfo : EIATTR_KPARAM_INFO
	.align		4
.L_341:
        /*0008*/ 	.byte	0x04, 0x17
        /*000a*/ 	.short	(.L_343 - .L_342)
.L_342:
        /*000c*/ 	.word	0x00000000
        /*0010*/ 	.short	0x0000
        /*0012*/ 	.short	0x0000
        /*0014*/ 	.byte	0x00, 0xf0, 0x21, 0x3c


	//----- nvinfo : EIATTR_SPARSE_MMA_MASK
	.align		4
.L_343:
        /*0018*/ 	.byte	0x03, 0x50
        /*001a*/ 	.short	0x0000


	//----- nvinfo : EIATTR_MAXREG_COUNT
	.align		4
        /*001c*/ 	.byte	0x03, 0x1b
        /*001e*/ 	.short	0x00ff


	//----- nvinfo : EIATTR_NUM_BARRIERS
	.align		4
        /*0020*/ 	.byte	0x02, 0x4c
        /*0022*/ 	.byte	0x01
	.zero		1


	//----- nvinfo : EIATTR_MERCURY_ISA_VERSION
	.align		4
        /*0024*/ 	.byte	0x03, 0x5f
        /*0026*/ 	.short	0x0101


	//----- nvinfo : EIATTR_INT_WARP_WIDE_INSTR_OFFSETS
	.align		4
        /*0028*/ 	.byte	0x04, 0x31
        /*002a*/ 	.short	(.L_345 - .L_344)


	//   ....[0]....
.L_344:
        /*002c*/ 	.word	0x000157e0


	//   ....[1]....
        /*0030*/ 	.word	0x000157f0


	//----- nvinfo : EIATTR_COOP_GROUP_MASK_REGIDS
	.align		4
.L_345:
        /*0034*/ 	.byte	0x04, 0x29
        /*0036*/ 	.short	(.L_347 - .L_346)


	//   ....[0]....
.L_346:
        /*0038*/ 	.word	0xffffffff


	//   ....[1]....
        /*003c*/ 	.word	0xffffffff


	//   ....[2]....
        /*0040*/ 	.word	0xffffffff


	//   ....[3]....
        /*0044*/ 	.word	0xffffffff


	//   ....[4]....
        /*0048*/ 	.word	0xffffffff


	//   ....[5]....
        /*004c*/ 	.word	0xffffffff


	//   ....[6]....
        /*0050*/ 	.word	0xffffffff


	//   ....[7]....
        /*0054*/ 	.word	0x05000009


	//   ....[8]....
        /*0058*/ 	.word	0x05000009


	//----- nvinfo : EIATTR_COOP_GROUP_INSTR_OFFSETS
	.align		4
.L_347:
        /*005c*/ 	.byte	0x04, 0x28
        /*005e*/ 	.short	(.L_349 - .L_348)


	//   ....[0]....
.L_348:
        /*0060*/ 	.word	0x000154d0


	//   ....[1]....
        /*0064*/ 	.word	0x00015520


	//   ....[2]....
        /*0068*/ 	.word	0x00015550


	//   ....[3]....
        /*006c*/ 	.word	0x00015580


	//   ....[4]....
        /*0070*/ 	.word	0x000155c0


	//   ....[5]....
        /*0074*/ 	.word	0x000156c0


	//   ....[6]....
        /*0078*/ 	.word	0x000156e0


	//   ....[7]....
        /*007c*/ 	.word	0x000159b0


	//   ....[8]....
        /*0080*/ 	.word	0x00015a20


	//----- nvinfo : EIATTR_EXIT_INSTR_OFFSETS
	.align		4
.L_349:
        /*0084*/ 	.byte	0x04, 0x1c
        /*0086*/ 	.short	(.L_351 - .L_350)


	//   ....[0]....
.L_350:
        /*0088*/ 	.word	0x00015850


	//   ....[1]....
        /*008c*/ 	.word	0x00015960


	//----- nvinfo : EIATTR_MAX_THREADS
	.align		4
.L_351:
        /*0090*/ 	.byte	0x04, 0x05
        /*0092*/ 	.short	(.L_353 - .L_352)
.L_352:
        /*0094*/ 	.word	0x00000080
        /*0098*/ 	.word	0x00000001
        /*009c*/ 	.word	0x00000001


	//----- nvinfo : EIATTR_CRS_STACK_SIZE
	.align		4
.L_353:
        /*00a0*/ 	.byte	0x04, 0x1e
        /*00a2*/ 	.short	(.L_355 - .L_354)
.L_354:
        /*00a4*/ 	.word	0x00000000


	//----- nvinfo : EIATTR_CBANK_PARAM_SIZE
	.align		4
.L_355:
        /*00a8*/ 	.byte	0x03, 0x19
        /*00aa*/ 	.short	0x0f08


	//----- nvinfo : EIATTR_PARAM_CBANK
	.align		4
        /*00ac*/ 	.byte	0x04, 0x0a
        /*00ae*/ 	.short	(.L_357 - .L_356)
	.align		4
.L_356:
        /*00b0*/ 	.word	index@(.nv.constant0._ZN18transformer_engine56_GLOBAL__N__9a404817_23_multi_cast_transpose_cu_26a11c4627multi_cast_transpose_kernelILi4ELi8ELb0Ef6__half13__nv_fp8_e4m3EEvNS0_22MultiCastTransposeArgsE)
        /*00b4*/ 	.short	0x0210
        /*00b6*/ 	.short	0x0f08


	//----- nvinfo : EIATTR_SW_WAR
	.align		4
.L_357:
        /*00b8*/ 	.byte	0x04, 0x36
        /*00ba*/ 	.short	(.L_359 - .L_358)
.L_358:
        /*00bc*/ 	.word	0x00000008
.L_359:


//--------------------- .nv.info._ZN18transformer_engine56_GLOBAL__N__9a404817_23_multi_cast_transpose_cu_26a11c4627multi_cast_transpose_kernelILi4ELi8ELb0Ef6__half13__nv_fp8_e5m2EEvNS0_22MultiCastTransposeArgsE --------------------------
	.section	.nv.info._ZN18transformer_engine56_GLOBAL__N__9a404817_23_multi_cast_transpose_cu_26a11c4627multi_cast_transpose_kernelILi4ELi8ELb0Ef6__half13__nv_fp8_e5m2EEvNS0_22MultiCastTransposeArgsE,"",@"SHT_CUDA_INFO"
	.sectionflags	@""
	.align	4


	//----- nvinfo : EIATTR_CUDA_API_VERSION
	.align		4
        /*0000*/ 	.byte	0x04, 0x37
        /*0002*/ 	.short	(.L_361 - .L_360)
.L_360:
        /*0004*/ 	.word	0x00000082


	//----- nvinfo : EIATTR_KPARAM_INFO
	.align		4
.L_361:
        /*0008*/ 	.byte	0x04, 0x17
        /*000a*/ 	.short	(.L_363 - .L_362)
.L_362:
        /*000c*/ 	.word	0x00000000
        /*0010*/ 	.short	0x0000
        /*0012*/ 	.short	0x0000
        /*0014*/ 	.byte	0x00, 0xf0, 0x21, 0x3c


	//----- nvinfo : EIATTR_SPARSE_MMA_MASK
	.align		4
.L_363:
        /*0018*/ 	.byte	0x03, 0x50
        /*001a*/ 	.short	0x0000


	//----- nvinfo : EIATTR_MAXREG_COUNT
	.align		4
        /*001c*/ 	.byte	0x03, 0x1b
        /*001e*/ 	.short	0x00ff


	//----- nvinfo : EIATTR_NUM_BARRIERS
	.align		4
        /*0020*/ 	.byte	0x02, 0x4c
        /*0022*/ 	.byte	0x01
	.zero		1


	//----- nvinfo : EIATTR_MERCURY_ISA_VERSION
	.align		4
        /*0024*/ 	.byte	0x03, 0x5f
        /*0026*/ 	.short	0x0101


	//----- nvinfo : EIATTR_INT_WARP_WIDE_INSTR_OFFSETS
	.align		4
        /*0028*/ 	.byte	0x04, 0x31
        /*002a*/ 	.short	(.L_365 - .L_364)


	//   ....[0]....
.L_364:
        /*002c*/ 	.word	0x000157e0


	//   ....[1]....
        /*0030*/ 	.word	0x000157f0


	//----- nvinfo : EIATTR_COOP_GROUP_MASK_REGIDS
	.align		4
.L_365:
        /*0034*/ 	.byte	0x04, 0x29
        /*0036*/ 	.short	(.L_367 - .L_366)


	//   ....[0]....
.L_366:
        /*0038*/ 	.word	0xffffffff


	//   ....[1]....
        /*003c*/ 	.word	0xffffffff


	//   ....[2]....
        /*0040*/ 	.word	0xffffffff


	//   ....[3]....
        /*0044*/ 	.word	0xffffffff


	//   ....[4]....
        /*0048*/ 	.word	0xffffffff


	//   ....[5]....
        /*004c*/ 	.word	0xffffffff


	//   ....[6]....
        /*0050*/ 	.word	0xffffffff


	//   ....[7]....
        /*0054*/ 	.word	0x05000009


	//   ....[8]....
        /*0058*/ 	.word	0x05000009


	//----- nvinfo : EIATTR_COOP_GROUP_INSTR_OFFSETS
	.align		4
.L_367:
        /*005c*/ 	.byte	0x04, 0x28
        /*005e*/ 	.short	(.L_369 - .L_368)


	//   ....[0]....
.L_368:
        /*0060*/ 	.word	0x000154d0


	//   ....[1]....
        /*0064*/ 	.word	0x00015520


	//   ....[2]....
        /*0068*/ 	.word	0x00015550


	//   ....[3]....
        /*006c*/ 	.word	0x00015580


	//   ....[4]....
        /*0070*/ 	.word	0x000155c0


	//   ....[5]....
        /*0074*/ 	.word	0x000156c0


	//   ....[6]....
        /*0078*/ 	.word	0x000156e0


	//   ....[7]....
        /*007c*/ 	.word	0x000159b0


	//   ....[8]....
        /*0080*/ 	.word	0x00015a20


	//----- nvinfo : EIATTR_EXIT_INSTR_OFFSETS
	.align		4
.L_369:
        /*0084*/ 	.byte	0x04, 0x1c
        /*0086*/ 	.short	(.L_371 - .L_370)


	//   ....[0]....
.L_370:
        /*0088*/ 	.word	0x00015850


	//   ....[1]....
        /*008c*/ 	.word	0x00015960


	//----- nvinfo : EIATTR_MAX_THREADS
	.align		4
.L_371:
        /*0090*/ 	.byte	0x04, 0x05
        /*0092*/ 	.short	(.L_373 - .L_372)
.L_372:
        /*0094*/ 	.word	0x00000080
        /*0098*/ 	.word	0x00000001
        /*009c*/ 	.word	0x00000001


	//----- nvinfo : EIATTR_CRS_STACK_SIZE
	.align		4
.L_373:
        /*00a0*/ 	.byte	0x04, 0x1e
        /*00a2*/ 	.short	(.L_375 - .L_374)
.L_374:
        /*00a4*/ 	.word	0x00000000


	//----- nvinfo : EIATTR_CBANK_PARAM_SIZE
	.align		4
.L_375:
        /*00a8*/ 	.byte	0x03, 0x19
        /*00aa*/ 	.short	0x0f08


	//----- nvinfo : EIATTR_PARAM_CBANK
	.align		4
        /*00ac*/ 	.byte	0x04, 0x0a
        /*00ae*/ 	.short	(.L_377 - .L_376)
	.align		4
.L_376:
        /*00b0*/ 	.word	index@(.nv.constant0._ZN18transformer_engine56_GLOBAL__N__9a404817_23_multi_cast_transpose_cu_26a11c4627multi_cast_transpose_kernelILi4ELi8ELb0Ef6__half13__nv_fp8_e5m2EEvNS0_22MultiCastTransposeArgsE)
        /*00b4*/ 	.short	0x0210
        /*00b6*/ 	.short	0x0f08


	//----- nvinfo : EIATTR_SW_WAR
	.align		4
.L_377:
        /*00b8*/ 	.byte	0x04, 0x36
        /*00ba*/ 	.short	(.L_379 - .L_378)
.L_378:
        /*00bc*/ 	.word	0x00000008
.L_379:


//--------------------- .nv.info._ZN18transformer_engine56_GLOBAL__N__9a404817_23_multi_cast_transpose_cu_26a11c4627multi_cast_transpose_kernelILi4ELi4ELb0Ef6__half13__nv_bfloat16EEvNS0_22MultiCastTransposeArgsE --------------------------
	.section	.nv.info._ZN18transformer_engine56_GLOBAL__N__9a404817_23_multi_cast_transpose_cu_26a11c4627multi_cast_transpose_kernelILi4ELi4ELb0Ef6__half13__nv_bfloat16EEvNS0_22MultiCastTransposeArgsE,"",@"SHT_CUDA_INFO"
	.sectionflags	@""
	.align	4


	//----- nvinfo : EIATTR_CUDA_API_VERSION
	.align		4
        /*0000*/ 	.byte	0x04, 0x37
        /*0002*/ 	.short	(.L_381 - .L_380)
.L_380:
        /*0004*/ 	.word	0x00000082


	//----- nvinfo : EIATTR_KPARAM_INFO
	.align		4
.L_381:
        /*0008*/ 	.byte	0x04, 0x17
        /*000a*/ 	.short	(.L_383 - .L_382)
.L_382:
        /*000c*/ 	.word	0x00000000
        /*0010*/ 	.short	0x0000
        /*0012*/ 	.short	0x0000
        /*0014*/ 	.byte	0x00, 0xf0, 0x21, 0x3c


	//----- nvinfo : EIATTR_SPARSE_MMA_MASK
	.align		4
.L_383:
        /*0018*/ 	.byte	0x03, 0x50
        /*001a*/ 	.short	0x0000


	//----- nvinfo : EIATTR_MAXREG_COUNT
	.align		4
        /*001c*/ 	.byte	0x03, 0x1b
        /*001e*/ 	.short	0x00ff


	//----- nvinfo : EIATTR_NUM_BARRIERS
	.align		4
        /*0020*/ 	.byte	0x02, 0x4c
        /*0022*/ 	.byte	0x01
	.zero		1


	//----- nvinfo : EIATTR_MERCURY_ISA_VERSION
	.align		4
        /*0024*/ 	.byte	0x03, 0x5f
        /*0026*/ 	.short	0x0101


	//----- nvinfo : EIATTR_INT_WARP_WIDE_INSTR_OFFSETS
	.align		4
        /*0028*/ 	.byte	0x04, 0x31
        /*002a*/ 	.short	(.L_385 - .L_384)


	//   ....[0]....
.L_384:
        /*002c*/ 	.word	0x0000b220


	//   ....[1]....
        /*0030*/ 	.word	0x0000b230


	//----- nvinfo : EIATTR_COOP_GROUP_MASK_REGIDS
	.align		4
.L_385:
        /*0034*/ 	.byte	0x04, 0x29
        /*0036*/ 	.short	(.L_387 - .L_386)


	//   ....[0]....
.L_386:
        /*0038*/ 	.word	0xffffffff


	//   ....[1]....
        /*003c*/ 	.word	0xffffffff


	//   ....[2]....
        /*0040*/ 	.word	0xffffffff


	//   ....[3]....
        /*0044*/ 	.word	0xffffffff


	//   ....[4]....
        /*0048*/ 	.word	0xffffffff


	//   ....[5]....
        /*004c*/ 	.word	0xffffffff


	//   ....[6]....
        /*0050*/ 	.word	0xffffffff


	//   ....[7]....
        /*0054*/ 	.word	0x05000008


	//   ....[8]....
        /*0058*/ 	.word	0x05000008


	//----- nvinfo : EIATTR_COOP_GROUP_INSTR_OFFSETS
	.align		4
.L_387:
        /*005c*/ 	.byte	0x04, 0x28
        /*005e*/ 	.short	(.L_389 - .L_388)


	//   ....[0]....
.L_388:
        /*0060*/ 	.word	0x0000af20


	//   ....[1]....
        /*0064*/ 	.word	0x0000af90


	//   ....[2]....
        /*0068*/ 	.word	0x0000afb0


	//   ....[3]....
        /*006c*/ 	.word	0x0000afe0


	//   ....[4]....
        /*0070*/ 	.word	0x0000b010


	//   ....[5]....
        /*0074*/ 	.word	0x0000b100


	//   ....[6]....
        /*0078*/ 	.word	0x0000b120


	//   ....[7]....
        /*007c*/ 	.word	0x0000b3d0


	//   ....[8]....
        /*0080*/ 	.word	0x0000b440


	//----- nvinfo : EIATTR_EXIT_INSTR_OFFSETS
	.align		4
.L_389:
        /*0084*/ 	.byte	0x04, 0x1c
        /*0086*/ 	.short	(.L_391 - .L_390)


	//   ....[0]....
.L_390:
        /*0088*/ 	.word	0x0000b290


	//   ....[1]....
        /*008c*/ 	.word	0x0000b380


	//----- nvinfo : EIATTR_MAX_THREADS
	.align		4
.L_391:
        /*0090*/ 	.byte	0x04, 0x05
        /*0092*/ 	.short	(.L_393 - .L_392)
.L_392:
        /*0094*/ 	.word	0x00000080
        /*0098*/ 	.word	0x00000001
        /*009c*/ 	.word	0x00000001


	//----- nvinfo : EIATTR_CRS_STACK_SIZE
	.align		4
.L_393:
        /*00a0*/ 	.byte	0x04, 0x1e
        /*00a2*/ 	.short	(.L_395 - .L_394)
.L_394:
        /*00a4*/ 	.word	0x00000000


	//----- nvinfo : EIATTR_CBANK_PARAM_SIZE
	.align		4
.L_395:
        /*00a8*/ 	.byte	0x03, 0x19
        /*00aa*/ 	.short	0x0f08


	//----- nvinfo : EIATTR_PARAM_CBANK
	.align		4
        /*00ac*/ 	.byte	0x04, 0x0a
        /*00ae*/ 	.short	(.L_397 - .L_396)
	.align		4
.L_396:
        /*00b0*/ 	.word	index@(.nv.constant0._ZN18transformer_engine56_GLOBAL__N__9a404817_23_multi_cast_transpose_cu_26a11c4627multi_cast_transpose_kernelILi4ELi4ELb0Ef6__half13__nv_bfloat16EEvNS0_22MultiCastTransposeArgsE)
        /*00b4*/ 	.short	0x0210
        /*00b6*/ 	.short	0x0f08


	//----- nvinfo : EIATTR_SW_WAR
	.align		4
.L_397:
        /*00b8*/ 	.byte	0x04, 0x36
        /*00ba*/ 	.short	(.L_399 - .L_398)
.L_398:
        /*00bc*/ 	.word	0x00000008
.L_399:


//--------------------- .nv.info._ZN18transformer_engine56_GLOBAL__N__9a404817_23_multi_cast_transpose_cu_26a11c4627multi_cast_transpose_kernelILi4ELi4ELb0Ef6__halfS2_EEvNS0_22MultiCastTransposeArgsE --------------------------
	.section	.nv.info._ZN18transformer_engine56_GLOBAL__N__9a404817_23_multi_cast_transpose_cu_26a11c4627multi_cast_transpose_kernelILi4ELi4ELb0Ef6__halfS2_EEvNS0_22MultiCastTransposeArgsE,"",@"SHT_CUDA_INFO"
	.sectionflags	@""
	.align	4


	//----- nvinfo : EIATTR_CUDA_API_VERSION
	.align		4
        /*0000*/ 	.byte	0x04, 0x37
        /*0002*/ 	.short	(.L_401 - .L_400)
.L_400:
        /*0004*/ 	.word	0x00000082


	//----- nvinfo : EIATTR_KPARAM_INFO
	.align		4
.L_401:
        /*0008*/ 	.byte	0x04, 0x17
        /*000a*/ 	.short	(.L_403 - .L_402)
.L_402:
        /*000c*/ 	.word	0x00000000
        /*0010*/ 	.short	0x0000
        /*0012*/ 	.short	0x0000
        /*0014*/ 	.byte	0x00, 0xf0, 0x21, 0x3c


	//----- nvinfo : EIATTR_SPARSE_MMA_MASK
	.align		4
.L_403:
        /*0018*/ 	.byte	0x03, 0x50
        /*001a*/ 	.short	0x0000


	//----- nvinfo : EIATTR_MAXREG_COUNT
	.align		4
        /*001c*/ 	.byte	0x03, 0x1b
        /*001e*/ 	.short	0x00ff


	//----- nvinfo : EIATTR_NUM_BARRIERS
	.align		4
        /*0020*/ 	.byte	0x02, 0x4c
        /*0022*/ 	.byte	0x01
	.zero		1


	//----- nvinfo : EIATTR_MERCURY_ISA_VERSION
	.align		4
        /*0024*/ 	.byte	0x03, 0x5f
        /*0026*/ 	.short	0x0101


	//----- nvinfo : EIATTR_INT_WARP_WIDE_INSTR_OFFSETS
	.align		4
        /*0028*/ 	.byte	0x04, 0x31
        /*002a*/ 	.short	(.L_405 - .L_404)


	//   ....[0]....
.L_404:
        /*002c*/ 	.word	0x0000b220


	//   ....[1]....
        /*0030*/ 	.word	0x0000b230


	//----- nvinfo : EIATTR_COOP_GROUP_MASK_REGIDS
	.align		4
.L_405:
        /*0034*/ 	.byte	0x04, 0x29
        /*0036*/ 	.short	(.L_407 - .L_406)


	//   ....[0]....
.L_406:
        /*0038*/ 	.word	0xffffffff


	//   ....[1]....
        /*003c*/ 	.word	0xffffffff


	//   ....[2]....
        /*0040*/ 	.word	0xffffffff


	//   ....[3]....
        /*0044*/ 	.word	0xffffffff


	//   ....[4]....
        /*0048*/ 	.word	0xffffffff


	//   ....[5]....
        /*004c*/ 	.word	0xffffffff


	//   ....[6]....
        /*0050*/ 	.word	0xffffffff


	//   ....[7]....
        /*0054*/ 	.word	0x05000008


	//   ....[8]....
        /*0058*/ 	.word	0x05000008


	//----- nvinfo : EIATTR_COOP_GROUP_INSTR_OFFSETS
	.align		4
.L_407:
        /*005c*/ 	.byte	0x04, 0x28
        /*005e*/ 	.short	(.L_409 - .L_408)


	//   ....[0]....
.L_408:
        /*0060*/ 	.word	0x0000af20


	//   ....[1]....
        /*0064*/ 	.word	0x0000af90


	//   ....[2]....
        /*0068*/ 	.word	0x0000afb0


	//   ....[3]....
        /*006c*/ 	.word	0x0000afe0


	//   ....[4]....
        /*0070*/ 	.word	0x0000b010


	//   ....[5]....
        /*0074*/ 	.word	0x0000b100


	//   ....[6]....
        /*0078*/ 	.word	0x0000b120


	//   ....[7]....
        /*007c*/ 	.word	0x0000b3d0


	//   ....[8]....
        /*0080*/ 	.word	0x0000b440


	//----- nvinfo : EIATTR_EXIT_INSTR_OFFSETS
	.align		4
.L_409:
        /*0084*/ 	.byte	0x04, 0x1c
        /*0086*/ 	.short	(.L_411 - .L_410)


	//   ....[0]....
.L_410:
        /*0088*/ 	.word	0x0000b290


	//   ....[1]....
        /*008c*/ 	.word	0x0000b380


	//----- nvinfo : EIATTR_MAX_THREADS
	.align		4
.L_411:
        /*0090*/ 	.byte	0x04, 0x05
        /*0092*/ 	.short	(.L_413 - .L_412)
.L_412:
        /*0094*/ 	.word	0x00000080
        /*0098*/ 	.word	0x00000001
        /*009c*/ 	.word	0x00000001


	//----- nvinfo : EIATTR_CRS_STACK_SIZE
	.align		4
.L_413:
        /*00a0*/ 	.byte	0x04, 0x1e
        /*00a2*/ 	.short	(.L_415 - .L_414)
.L_414:
        /*00a4*/ 	.word	0x00000000


	//----- nvinfo : EIATTR_CBANK_PARAM_SIZE
	.align		4
.L_415:
        /*00a8*/ 	.byte	0x03, 0x19
        /*00aa*/ 	.short	0x0f08


	//----- nvinfo : EIATTR_PARAM_CBANK
	.align		4
        /*00ac*/ 	.byte	0x04, 0x0a
        /*00ae*/ 	.short	(.L_417 - .L_416)
	.align		4
.L_416:
        /*00b0*/ 	.word	index@(.nv.constant0._ZN18transformer_engine56_GLOBAL__N__9a404817_23_multi_cast_transpose_cu_26a11c4627multi_cast_transpose_kernelILi4ELi4ELb0Ef6__halfS2_EEvNS0_22MultiCastTransposeArgsE)
        /*00b4*/ 	.short	0x0210
        /*00b6*/ 	.short	0x0f08


	//----- nvinfo : EIATTR_SW_WAR
	.align		4
.L_417:
        /*00b8*/ 	.byte	0x04, 0x36
        /*00ba*/ 	.short	(.L_419 - .L_418)
.L_418:
        /*00bc*/ 	.word	0x00000008
.L_419:


//--------------------- .nv.info._ZN18transformer_engine56_GLOBAL__N__9a404817_23_multi_cast_transpose_cu_26a11c4627multi_cast_transpose_kernelILi4ELi2ELb0Ef6__halffEEvNS0_22MultiCastTransposeArgsE --------------------------
	.section	.nv.info._ZN18transformer_engine56_GLOBAL__N__9a404817_23_multi_cast_transpose_cu_26a11c4627multi_cast_transpose_kernelILi4ELi2ELb0Ef6__halffEEvNS0_22MultiCastTransposeArgsE,"",@"SHT_CUDA_INFO"
	.sectionflags	@""
	.align	4


	//----- nvinfo : EIATTR_CUDA_API_VERSION
	.align		4
        /*0000*/ 	.byte	0x04, 0x37
        /*0002*/ 	.short	(.L_421 - .L_420)
.L_420:
        /*0004*/ 	.word	0x00000082


	//----- nvinfo : EIATTR_KPARAM_INFO
	.align		4
.L_421:
        /*0008*/ 	.byte	0x04, 0x17
        /*000a*/ 	.short	(.L_423 - .L_422)
.L_422:
        /*000c*/ 	.word	0x00000000
        /*0010*/ 	.short	0x0000
        /*0012*/ 	.short	0x0000
        /*0014*/ 	.byte	0x00, 0xf0, 0x21, 0x3c


	//----- nvinfo : EIATTR_SPARSE_MMA_MASK
	.align		4
.L_423:
        /*0018*/ 	.byte	0x03, 0x50
        /*001a*/ 	.short	0x0000


	//----- nvinfo : EIATTR_MAXREG_COUNT
	.align		4
        /*001c*/ 	.byte	0x03, 0x1b
        /*001e*/ 	.short	0x00ff


	//----- nvinfo : EIATTR_NUM_BARRIERS
	.align		4
        /*0020*/ 	.byte	0x02, 0x4c
        /*0022*/ 	.byte	0x01
	.zero		1


	//----- nvinfo : EIATTR_MERCURY_ISA_VERSION
	.align		4
        /*0024*/ 	.byte	0x03, 0x5f
        /*0026*/ 	.short	0x0101


	//----- nvinfo : EIATTR_INT_WARP_WIDE_INSTR_OFFSETS
	.align		4
        /*0028*/ 	.byte	0x04, 0x31
        /*002a*/ 	.short	(.L_425 - .L_424)


	//   ....[0]....
.L_424:
        /*002c*/ 	.word	0x000058e0


	//   ....[1]....
        /*0030*/ 	.word	0x000058f0


	//----- nvinfo : EIATTR_COOP_GROUP_MASK_REGIDS
	.align		4
.L_425:
        /*0034*/ 	.byte	0x04, 0x29
        /*0036*/ 	.short	(.L_427 - .L_426)


	//   ....[0]....
.L_426:
        /*0038*/ 	.word	0xffffffff


	//   ....[1]....
        /*003c*/ 	.word	0xffffffff


	//   ....[2]....
        /*0040*/ 	.word	0xffffffff


	//   ....[3]....
        /*0044*/ 	.word	0xffffffff


	//   ....[4]....
        /*0048*/ 	.word	0xffffffff


	//   ....[5]....
        /*004c*/ 	.word	0xffffffff


	//   ....[6]....
        /*0050*/ 	.word	0xffffffff


	//   ....[7]....
        /*0054*/ 	.word	0x05000008


	//   ....[8]....
        /*0058*/ 	.word	0x05000008


	//----- nvinfo : EIATTR_COOP_GROUP_INSTR_OFFSETS
	.align		4
.L_427:
        /*005c*/ 	.byte	0x04, 0x28
        /*005e*/ 	.short	(.L_429 - .L_428)


	//   ....[0]....
.L_428:
        /*0060*/ 	.word	0x000055e0


	//   ....[1]....
        /*0064*/ 	.word	0x00005660


	//   ....[2]....
        /*0068*/ 	.word	0x00005690


	//   ....[3]....
        /*006c*/ 	.word	0x000056b0


	//   ....[4]....
        /*0070*/ 	.word	0x000056d0


	//   ....[5]....
        /*0074*/ 	.word	0x000057c0


	//   ....[6]....
        /*0078*/ 	.word	0x000057e0


	//   ....[7]....
        /*007c*/ 	.word	0x00005a90


	//   ....[8]....
        /*0080*/ 	.word	0x00005b00


	//----- nvinfo : EIATTR_EXIT_INSTR_OFFSETS
	.align		4
.L_429:
        /*0084*/ 	.byte	0x04, 0x1c
        /*0086*/ 	.short	(.L_431 - .L_430)


	//   ....[0]....
.L_430:
        /*0088*/ 	.word	0x00005950


	//   ....[1]....
        /*008c*/ 	.word	0x00005a40


	//----- nvinfo : EIATTR_MAX_THREADS
	.align		4
.L_431:
        /*0090*/ 	.byte	0x04, 0x05
        /*0092*/ 	.short	(.L_433 - .L_432)
.L_432:
        /*0094*/ 	.word	0x00000080
        /*0098*/ 	.word	0x00000001
        /*009c*/ 	.word	0x00000001


	//----- nvinfo : EIATTR_CRS_STACK_SIZE
	.align		4
.L_433:
        /*00a0*/ 	.byte	0x04, 0x1e
        /*00a2*/ 	.short	(.L_435 - .L_434)
.L_434:
        /*00a4*/ 	.word	0x00000000


	//----- nvinfo : EIATTR_CBANK_PARAM_SIZE
	.align		4
.L_435:
        /*00a8*/ 	.byte	0x03, 0x19
        /*00aa*/ 	.short	0x0f08


	//----- nvinfo : EIATTR_PARAM_CBANK
	.align		4
        /*00ac*/ 	.byte	0x04, 0x0a
        /*00ae*/ 	.short	(.L_437 - .L_436)
	.align		4
.L_436:
        /*00b0*/ 	.word	index@(.nv.constant0._ZN18transformer_engine56_GLOBAL__N__9a404817_23_multi_cast_transpose_cu_26a11c4627multi_cast_transpose_kernelILi4ELi2ELb0Ef6__halffEEvNS0_22MultiCastTransposeArgsE)
        /*00b4*/ 	.short	0x0210
        /*00b6*/ 	.short	0x0f08


	//----- nvinfo : EIATTR_SW_WAR
	.align		4
.L_437:
        /*00b8*/ 	.byte	0x04, 0x36
        /*00ba*/ 	.short	(.L_439 - .L_438)
.L_438:
        /*00bc*/ 	.word	0x00000008
.L_439:


//--------------------- .nv.info._ZN18transformer_engine56_GLOBAL__N__9a404817_23_multi_cast_transpose_cu_26a11c4627multi_cast_transpose_kernelILi2ELi8ELb0Eff13__nv_fp8_e4m3EEvNS0_22MultiCastTransposeArgsE --------------------------
	.section	.nv.info._ZN18transformer_engine56_GLOBAL__N__9a404817_23_multi_cast_transpose_cu_26a11c4627multi_cast_transpose_kernelILi2ELi8ELb0Eff13__nv_fp8_e4m3EEvNS0_22MultiCastTransposeArgsE,"",@"SHT_CUDA_INFO"
	.sectionflags	@""
	.align	4


	//----- nvinfo : EIATTR_CUDA_API_VERSION
	.align		4
        /*0000*/ 	.byte	0x04, 0x37
        /*0002*/ 	.short	(.L_441 - .L_440)
.L_440:
        /*0004*/ 	.word	0x00000082


	//----- nvinfo : EIATTR_KPARAM_INFO
	.align		4
.L_441:
        /*0008*/ 	.byte	0x04, 0x17
        /*000a*/ 	.short	(.L_443 - .L_442)
.L_442:
        /*000c*/ 	.word	0x00000000
        /*0010*/ 	.short	0x0000
        /*0012*/ 	.short	0x0000
        /*0014*/ 	.byte	0x00, 0xf0, 0x21, 0x3c


	//----- nvinfo : EIATTR_SPARSE_MMA_MASK
	.align		4
.L_443:
        /*0018*/ 	.byte	0x03, 0x50
        /*001a*/ 	.short	0x0000


	//----- nvinfo : EIATTR_MAXREG_COUNT
	.align		4
        /*001c*/ 	.byte	0x03, 0x1b
        /*001e*/ 	.short	0x00ff


	//----- nvinfo : EIATTR_NUM_BARRIERS
	.align		4
        /*0020*/ 	.byte	0x02, 0x4c
        /*0022*/ 	.byte	0x01
	.zero		1


	//----- nvinfo : EIATTR_MERCURY_ISA_VERSION
	.align		4
        /*0024*/ 	.byte	0x03, 0x5f
        /*0026*/ 	.short	0x0101


	//----- nvinfo : EIATTR_INT_WARP_WIDE_INSTR_OFFSETS
	.align		4
        /*0028*/ 	.byte	0x04, 0x31
        /*002a*/ 	.short	(.L_445 - .L_444)


	//   ....[0]....
.L_444:
        /*002c*/ 	.word	0x0000c650


	//   ....[1]....
        /*0030*/ 	.word	0x0000c660


	//----- nvinfo : EIATTR_COOP_GROUP_MASK_REGIDS
	.align		4
.L_445:
        /*0034*/ 	.byte	0x04, 0x29
        /*0036*/ 	.short	(.L_447 - .L_446)


	//   ....[0]....
.L_446:
        /*0038*/ 	.word	0xffffffff


	//   ....[1]....
        /*003c*/ 	.word	0xffffffff


	//   ....[2]....
        /*0040*/ 	.word	0xffffffff


	//   ....[3]....
        /*0044*/ 	.word	0xffffffff


	//   ....[4]....
        /*0048*/ 	.word	0xffffffff


	//   ....[5]....
        /*004c*/ 	.word	0xffffffff


	//   ....[6]....
        /*0050*/ 	.word	0xffffffff


	//   ....[7]....
        /*0054*/ 	.word	0x05000007


	//   ....[8]....
        /*0058*/ 	.word	0x05000007


	//----- nvinfo : EIATTR_COOP_GROUP_INSTR_OFFSETS
	.align		4
.L_447:
        /*005c*/ 	.byte	0x04, 0x28
        /*005e*/ 	.short	(.L_449 - .L_448)


	//   ....[0]....
.L_448:
        /*0060*/ 	.word	0x0000c360


	//   ....[1]....
        /*0064*/ 	.word	0x0000c3b0


	//   ....[2]....
        /*0068*/ 	.word	0x0000c420


	//   ....[3]....
        /*006c*/ 	.word	0x0000c440


	//   ....[4]....
        /*0070*/ 	.word	0x0000c460


	//   ....[5]....
        /*0074*/ 	.word	0x0000c550


	//   ....[6]....
        /*0078*/ 	.word	0x0000c570


	//   ....[7]....
        /*007c*/ 	.word	0x0000c820


	//   ....[8]....
        /*0080*/ 	.word	0x0000c890


	//----- nvinfo : EIATTR_EXIT_INSTR_OFFSETS
	.align		4
.L_449:
        /*0084*/ 	.byte	0x04, 0x1c
        /*0086*/ 	.short	(.L_451 - .L_450)


	//   ....[0]....
.L_450:
        /*0088*/ 	.word	0x0000c6c0


	//   ....[1]....
        /*008c*/ 	.word	0x0000c7d0


	//----- nvinfo : EIATTR_MAX_THREADS
	.align		4
.L_451:
        /*0090*/ 	.byte	0x04, 0x05
        /*0092*/ 	.short	(.L_453 - .L_452)
.L_452:
        /*0094*/ 	.word	0x00000080
        /*0098*/ 	.word	0x00000001
        /*009c*/ 	.word	0x00000001


	//----- nvinfo : EIATTR_CRS_STACK_SIZE
	.align		4
.L_453:
        /*00a0*/ 	.byte	0x04, 0x1e
        /*00a2*/ 	.short	(.L_455 - .L_454)
.L_454:
        /*00a4*/ 	.word	0x00000000


	//----- nvinfo : EIATTR_CBANK_PARAM_SIZE
	.align		4
.L_455:
        /*00a8*/ 	.byte	0x03, 0x19
        /*00aa*/ 	.short	0x0f08


	//----- nvinfo : EIATTR_PARAM_CBANK
	.align		4
        /*00ac*/ 	.byte	0x04, 0x0a
        /*00ae*/ 	.short	(.L_457 - .L_456)
	.align		4
.L_456:
        /*00b0*/ 	.word	index@(.nv.constant0._ZN18transformer_engine56_GLOBAL__N__9a404817_23_multi_cast_transpose_cu_26a11c4627multi_cast_transpose_kernelILi2ELi8ELb0Eff13__nv_fp8_e4m3EEvNS0_22MultiCastTransposeArgsE)
        /*00b4*/ 	.short	0x0210
        /*00b6*/ 	.short	0x0f08


	//----- nvinfo : EIATTR_SW_WAR
	.align		4
.L_457:
        /*00b8*/ 	.byte	0x04, 0x36
        /*00ba*/ 	.short	(.L_459 - .L_458)
.L_458:
        /*00bc*/ 	.word	0x00000008
.L_459:


//--------------------- .nv.info._ZN18transformer_engine56_GLOBAL__N__9a404817_23_multi_cast_transpose_cu_26a11c4627multi_cast_transpose_kernelILi2ELi8ELb0Eff13__nv_fp8_e5m2EEvNS0_22MultiCastTransposeArgsE --------------------------
	.section	.nv.info._ZN18transformer_engine56_GLOBAL__N__9a404817_23_multi_cast_transpose_cu_26a11c4627multi_cast_transpose_kernelILi2ELi8ELb0Eff13__nv_fp8_e5m2EEvNS0_22MultiCastTransposeArgsE,"",@"SHT_CUDA_INFO"
	.sectionflags	@""
	.align	4


	//----- nvinfo : EIATTR_CUDA_API_VERSION
	.align		4
        /*0000*/ 	.byte	0x04, 0x37
        /*0002*/ 	.short	(.L_461 - .L_460)
.L_460:
        /*0004*/ 	.word	0x00000082


	//----- nvinfo : EIATTR_KPARAM_INFO
	.align		4
.L_461:
        /*0008*/ 	.byte	0x04, 0x17
        /*000a*/ 	.short	(.L_463 - .L_462)
.L_462:
        /*000c*/ 	.word	0x00000000
        /*0010*/ 	.short	0x0000
        /*0012*/ 	.short	0x0000
        /*0014*/ 	.byte	0x00, 0xf0, 0x21, 0x3c


	//----- nvinfo : EIATTR_SPARSE_MMA_MASK
	.align		4
.L_463:
        /*0018*/ 	.byte	0x03, 0x50
        /*001a*/ 	.short	0x0000


	//----- nvinfo : EIATTR_MAXREG_COUNT
	.align		4
        /*001c*/ 	.byte	0x03, 0x1b
        /*001e*/ 	.short	0x00ff


	//----- nvinfo : EIATTR_NUM_BARRIERS
	.align		4
        /*0020*/ 	.byte	0x02, 0x4c
        /*0022*/ 	.byte	0x01
	.zero		1


	//----- nvinfo : EIATTR_MERCURY_ISA_VERSION
	.align		4
        /*0024*/ 	.byte	0x03, 0x5f
        /*0026*/ 	.short	0x0101


	//----- nvinfo : EIATTR_INT_WARP_WIDE_INSTR_OFFSETS
	.align		4
        /*0028*/ 	.byte	0x04, 0x31
        /*002a*/ 	.short	(.L_465 - .L_464)


	//   ....[0]....
.L_464:
        /*002c*/ 	.word	0x0000c650


	//   ....[1]....
        /*0030*/ 	.word	0x0000c660


	//----- nvinfo : EIATTR_COOP_GROUP_MASK_REGIDS
	.align		4
.L_465:
        /*0034*/ 	.byte	0x04, 0x29
        /*0036*/ 	.short	(.L_467 - .L_466)


	//   ....[0]....
.L_466:
        /*0038*/ 	.word	0xffffffff


	//   ....[1]....
        /*003c*/ 	.word	0xffffffff


	//   ....[2]....
        /*0040*/ 	.word	0xffffffff


	//   ....[3]....
        /*0044*/ 	.word	0xffffffff


	//   ....[4]....
        /*0048*/ 	.word	0xffffffff


	//   ....[5]....
        /*004c*/ 	.word	0xffffffff


	//   ....[6]....
        /*0050*/ 	.word	0xffffffff


	//   ....[7]....
        /*0054*/ 	.word	0x05000007


	//   ....[8]....
        /*0058*/ 	.word	0x05000007


	//----- nvinfo : EIATTR_COOP_GROUP_INSTR_OFFSETS
	.align		4
.L_467:
        /*005c*/ 	.byte	0x04, 0x28
        /*005e*/ 	.short	(.L_469 - .L_468)


	//   ....[0]....
.L_468:
        /*0060*/ 	.word	0x0000c360


	//   ....[1]....
        /*0064*/ 	.word	0x0000c3b0


	//   ....[2]....
        /*0068*/ 	.word	0x0000c420


	//   ....[3]....
        /*006c*/ 	.word	0x0000c440


	//   ....[4]....
        /*0070*/ 	.word	0x0000c460


	//   ....[5]....
        /*0074*/ 	.word	0x0000c550


	//   ....[6]....
        /*0078*/ 	.word	0x0000c570


	//   ....[7]....
        /*007c*/ 	.word	0x0000c820


	//   ....[8]....
        /*0080*/ 	.word	0x0000c890


	//----- nvinfo : EIATTR_EXIT_INSTR_OFFSETS
	.align		4
.L_469:
        /*0084*/ 	.byte	0x04, 0x1c
        /*0086*/ 	.short	(.L_471 - .L_470)


	//   ....[0]....
.L_470:
        /*0088*/ 	.word	0x0000c6c0


	//   ....[1]....
        /*008c*/ 	.word	0x0000c7d0


	//----- nvinfo : EIATTR_MAX_THREADS
	.align		4
.L_471:
        /*0090*/ 	.byte	0x04, 0x05
        /*0092*/ 	.short	(.L_473 - .L_472)
.L_472:
        /*0094*/ 	.word	0x00000080
        /*0098*/ 	.word	0x00000001
        /*009c*/ 	.word	0x00000001


	//----- nvinfo : EIATTR_CRS_STACK_SIZE
	.align		4
.L_473:
        /*00a0*/ 	.byte	0x04, 0x1e
        /*00a2*/ 	.short	(.L_475 - .L_474)
.L_474:
        /*00a4*/ 	.word	0x00000000


	//----- nvinfo : EIATTR_CBANK_PARAM_SIZE
	.align		4
.L_475:
        /*00a8*/ 	.byte	0x03, 0x19
        /*00aa*/ 	.short	0x0f08


	//----- nvinfo : EIATTR_PARAM_CBANK
	.align		4
        /*00ac*/ 	.byte	0x04, 0x0a
        /*00ae*/ 	.short	(.L_477 - .L_476)
	.align		4
.L_476:
        /*00b0*/ 	.word	index@(.nv.constant0._ZN18transformer_engine56_GLOBAL__N__9a404817_23_multi_cast_transpose_cu_26a11c4627multi_cast_transpose_kernelILi2ELi8ELb0Eff13__nv_fp8_e5m2EEvNS0_22MultiCastTransposeArgsE)
        /*00b4*/ 	.short	0x0210
        /*00b6*/ 	.short	0x0f08


	//----- nvinfo : EIATTR_SW_WAR
	.align		4
.L_477:
        /*00b8*/ 	.byte	0x04, 0x36
        /*00ba*/ 	.short	(.L_479 - .L_478)
.L_478:
        /*00bc*/ 	.word	0x00000008
.L_479:


//--------------------- .nv.info._ZN18transformer_engine56_GLOBAL__N__9a404817_23_multi_cast_transpose_cu_26a11c4627multi_cast_transpose_kernelILi2ELi4ELb0Eff13__nv_bfloat16EEvNS0_22MultiCastTransposeArgsE --------------------------
	.section	.nv.info._ZN18transformer_engine56_GLOBAL__N__9a404817_23_multi_cast_transpose_cu_26a11c4627multi_cast_transpose_kernelILi2ELi4ELb0Eff13__nv_bfloat16EEvNS0_22MultiCastTransposeArgsE,"",@"SHT_CUDA_INFO"
	.sectionflags	@""
	.align	4


	//----- nvinfo : EIATTR_CUDA_API_VERSION
	.align		4
        /*0000*/ 	.byte	0x04, 0x37
        /*0002*/ 	.short	(.L_481 - .L_480)
.L_480:
        /*0004*/ 	.word	0x00000082


	//----- nvinfo : EIATTR_KPARAM_INFO
	.align		4
.L_481:
        /*0008*/ 	.byte	0x04, 0x17
        /*000a*/ 	.short	(.L_483 - .L_482)
.L_482:
        /*000c*/ 	.word	0x00000000
        /*0010*/ 	.short	0x0000
        /*0012*/ 	.short	0x0000
        /*0014*/ 	.byte	0x00, 0xf0, 0x21, 0x3c


	//----- nvinfo : EIATTR_SPARSE_MMA_MASK
	.align		4
.L_483:
        /*0018*/ 	.byte	0x03, 0x50
        /*001a*/ 	.short	0x0000


	//----- nvinfo : EIATTR_MAXREG_COUNT
	.align		4
        /*001c*/ 	.byte	0x03, 0x1b
        /*001e*/ 	.short	0x00ff


	//----- nvinfo : EIATTR_NUM_BARRIERS
	.align		4
        /*0020*/ 	.byte	0x02, 0x4c
        /*0022*/ 	.byte	0x01
	.zero		1


	//----- nvinfo : EIATTR_MERCURY_ISA_VERSION
	.align		4
        /*0024*/ 	.byte	0x03, 0x5f
        /*0026*/ 	.short	0x0101


	//----- nvinfo : EIATTR_INT_WARP_WIDE_INSTR_OFFSETS
	.align		4
        /*0028*/ 	.byte	0x04, 0x31
        /*002a*/ 	.short	(.L_485 - .L_484)


	//   ....[0]....
.L_484:
        /*002c*/ 	.word	0x00006520


	//   ....[1]....
        /*0030*/ 	.word	0x00006530


	//----- nvinfo : EIATTR_COOP_GROUP_MASK_REGIDS
	.align		4
.L_485:
        /*0034*/ 	.byte	0x04, 0x29
        /*0036*/ 	.short	(.L_487 - .L_486)


	//   ....[0]....
.L_486:
        /*0038*/ 	.word	0xffffffff


	//   ....[1]....
        /*003c*/ 	.word	0xffffffff


	//   ....[2]....
        /*0040*/ 	.word	0xffffffff


	//   ....[3]....
        /*0044*/ 	.word	0xffffffff


	//   ....[4]....
        /*0048*/ 	.word	0xffffffff


	//   ....[5]....
        /*004c*/ 	.word	0xffffffff


	//   ....[6]....
        /*0050*/ 	.word	0xffffffff


	//   ....[7]....
        /*0054*/ 	.word	0x05000008


	//   ....[8]....
        /*0058*/ 	.word	0x05000008


	//----- nvinfo : EIATTR_COOP_GROUP_INSTR_OFFSETS
	.align		4
.L_487:
        /*005c*/ 	.byte	0x04, 0x28
        /*005e*/ 	.short	(.L_489 - .L_488)


	//   ....[0]....
.L_488:
        /*0060*/ 	.word	0x00006250


	//   ....[1]....
        /*0064*/ 	.word	0x000062e0


	//   ....[2]....
        /*0068*/ 	.word	0x00006300


	//   ....[3]....
        /*006c*/ 	.word	0x00006320


	//   ....[4]....
        /*0070*/ 	.word	0x00006350


	//   ....[5]....
        /*0074*/ 	.word	0x00006440


	//   ....[6]....
        /*0078*/ 	.word	0x00006460


	//   ....[7]....
        /*007c*/ 	.word	0x000066f0


	//   ....[8]....
        /*0080*/ 	.word	0x00006760


	//----- nvinfo : EIATTR_EXIT_INSTR_OFFSETS
	.align		4
.L_489:
        /*0084*/ 	.byte	0x04, 0x1c
        /*0086*/ 	.short	(.L_491 - .L_490)


	//   ....[0]....
.L_490:
        /*0088*/ 	.word	0x00006590


	//   ....[1]....
        /*008c*/ 	.word	0x000066a0


	//----- nvinfo : EIATTR_MAX_THREADS
	.align		4
.L_491:
        /*0090*/ 	.byte	0x04, 0x05
        /*0092*/ 	.short	(.L_493 - .L_492)
.L_492:
        /*0094*/ 	.word	0x00000080
        /*0098*/ 	.word	0x00000001
        /*009c*/ 	.word	0x00000001


	//----- nvinfo : EIATTR_CRS_STACK_SIZE
	.align		4
.L_493:
        /*00a0*/ 	.byte	0x04, 0x1e
        /*00a2*/ 	.short	(.L_495 - .L_494)
.L_494:
        /*00a4*/ 	.word	0x00000000


	//----- nvinfo : EIATTR_CBANK_PARAM_SIZE
	.align		4
.L_495:
        /*00a8*/ 	.byte	0x03, 0x19
        /*00aa*/ 	.short	0x0f08


	//----- nvinfo : EIATTR_PARAM_CBANK
	.align		4
        /*00ac*/ 	.byte	0x04, 0x0a
        /*00ae*/ 	.short	(.L_497 - .L_496)
	.align		4
.L_496:
        /*00b0*/ 	.word	index@(.nv.constant0._ZN18transformer_engine56_GLOBAL__N__9a404817_23_multi_cast_transpose_cu_26a11c4627multi_cast_transpose_kernelILi2ELi4ELb0Eff13__nv_bfloat16EEvNS0_22MultiCastTransposeArgsE)
        /*00b4*/ 	.short	0x0210
        /*00b6*/ 	.short	0x0f08


	//----- nvinfo : EIATTR_SW_WAR
	.align		4
.L_497:
        /*00b8*/ 	.byte	0x04, 0x36
        /*00ba*/ 	.short	(.L_499 - .L_498)
.L_498:
        /*00bc*/ 	.word	0x00000008
.L_499:


//--------------------- .nv.info._ZN18transformer_engine56_GLOBAL__N__9a404817_23_multi_cast_transpose_cu_26a11c4627multi_cast_transpose_kernelILi2ELi4ELb0Eff6__halfEEvNS0_22MultiCastTransposeArgsE --------------------------
	.section	.nv.info._ZN18transformer_engine56_GLOBAL__N__9a404817_23_multi_cast_transpose_cu_26a11c4627multi_cast_transpose_kernelILi2ELi4ELb0Eff6__halfEEvNS0_22MultiCastTransposeArgsE,"",@"SHT_CUDA_INFO"
	.sectionflags	@""
	.align	4


	//----- nvinfo : EIATTR_CUDA_API_VERSION
	.align		4
        /*0000*/ 	.byte	0x04, 0x37
        /*0002*/ 	.short	(.L_501 - .L_500)
.L_500:
        /*0004*/ 	.word	0x00000082


	//----- nvinfo : EIATTR_KPARAM_INFO
	.align		4
.L_501:
        /*0008*/ 	.byte	0x04, 0x17
        /*000a*/ 	.short	(.L_503 - .L_502)
.L_502:
        /*000c*/ 	.word	0x00000000
        /*0010*/ 	.short	0x0000
        /*0012*/ 	.short	0x0000
        /*0014*/ 	.byte	0x00, 0xf0, 0x21, 0x3c


	//----- nvinfo : EIATTR_SPARSE_MMA_MASK
	.align		4
.L_503:
        /*0018*/ 	.byte	0x03, 0x50
        /*001a*/ 	.short	0x0000


	//----- nvinfo : EIATTR_MAXREG_COUNT
	.align		4
        /*001c*/ 	.byte	0x03, 0x1b
        /*001e*/ 	.short	0x00ff


	//----- nvinfo : EIATTR_NUM_BARRIERS
	.align		4
        /*0020*/ 	.byte	0x02, 0x4c
        /*0022*/ 	.byte	0x01
	.zero		1


	//----- nvinfo : EIATTR_MERCURY_ISA_VERSION
	.align		4
        /*0024*/ 	.byte	0x03, 0x5f
        /*0026*/ 	.short	0x0101


	//----- nvinfo : EIATTR_INT_WARP_WIDE_INSTR_OFFSETS
	.align		4
        /*0028*/ 	.byte	0x04, 0x31
        /*002a*/ 	.short	(.L_505 - .L_504)


	//   ....[0]....
.L_504:
        /*002c*/ 	.word	0x00006520


	//   ....[1]....
        /*0030*/ 	.word	0x00006530


	//----- nvinfo : EIATTR_COOP_GROUP_MASK_REGIDS
	.align		4
.L_505:
        /*0034*/ 	.byte	0x04, 0x29
        /*0036*/ 	.short	(.L_507 - .L_506)


	//   ....[0]....
.L_506:
        /*0038*/ 	.word	0xffffffff


	//   ....[1]....
        /*003c*/ 	.word	0xffffffff


	//   ....[2]....
        /*0040*/ 	.word	0xffffffff


	//   ....[3]....
        /*0044*/ 	.word	0xffffffff


	//   ....[4]....
        /*0048*/ 	.word	0xffffffff


	//   ....[5]....
        /*004c*/ 	.word	0xffffffff


	//   ....[6]....
        /*0050*/ 	.word	0xffffffff


	//   ....[7]....
        /*0054*/ 	.word	0x05000008


	//   ....[8]....
        /*0058*/ 	.word	0x05000008


	//----- nvinfo : EIATTR_COOP_GROUP_INSTR_OFFSETS
	.align		4
.L_507:
        /*005c*/ 	.byte	0x04, 0x28
        /*005e*/ 	.short	(.L_509 - .L_508)


	//   ....[0]....
.L_508:
        /*0060*/ 	.word	0x00006250


	//   ....[1]....
        /*0064*/ 	.word	0x000062e0


	//   ....[2]....
        /*0068*/ 	.word	0x00006300


	//   ....[3]....
        /*006c*/ 	.word	0x00006320


	//   ....[4]....
        /*0070*/ 	.word	0x00006350


	//   ....[5]....
        /*0074*/ 	.word	0x00006440


	//   ....[6]....
        /*0078*/ 	.word	0x00006460


	//   ....[7]....
        /*007c*/ 	.word	0x000066f0


	//   ....[8]....
        /*0080*/ 	.word	0x00006760


	//----- nvinfo : EIATTR_EXIT_INSTR_OFFSETS
	.align		4
.L_509:
        /*0084*/ 	.byte	0x04, 0x1c
        /*0086*/ 	.short	(.L_511 - .L_510)


	//   ....[0]....
.L_510:
        /*0088*/ 	.word	0x00006590


	//   ....[1]....
        /*008c*/ 	.word	0x000066a0


	//----- nvinfo : EIATTR_MAX_THREADS
	.align		4
.L_511:
        /*0090*/ 	.byte	0x04, 0x05
        /*0092*/ 	.short	(.L_513 - .L_512)
.L_512:
        /*0094*/ 	.word	0x00000080
        /*0098*/ 	.word	0x00000001
        /*009c*/ 	.word	0x00000001


	//----- nvinfo : EIATTR_CRS_STACK_SIZE
	.align		4
.L_513:
        /*00a0*/ 	.byte	0x04, 0x1e
        /*00a2*/ 	.short	(.L_515 - .L_514)
.L_514:
        /*00a4*/ 	.word	0x00000000


	//----- nvinfo : EIATTR_CBANK_PARAM_SIZE
	.align		4
.L_515:
        /*00a8*/ 	.byte	0x03, 0x19
        /*00aa*/ 	.short	0x0f08


	//----- nvinfo : EIATTR_PARAM_CBANK
	.align		4
        /*00ac*/ 	.byte	0x04, 0x0a
        /*00ae*/ 	.short	(.L_517 - .L_516)
	.align		4
.L_516:
        /*00b0*/ 	.word	index@(.nv.constant0._ZN18transformer_engine56_GLOBAL__N__9a404817_23_multi_cast_transpose_cu_26a11c4627multi_cast_transpose_kernelILi2ELi4ELb0Eff6__halfEEvNS0_22MultiCastTransposeArgsE)
        /*00b4*/ 	.short	0x0210
        /*00b6*/ 	.short	0x0f08


	//----- nvinfo : EIATTR_SW_WAR
	.align		4
.L_517:
        /*00b8*/ 	.byte	0x04, 0x36
        /*00ba*/ 	.short	(.L_519 - .L_518)
.L_518:
        /*00bc*/ 	.word	0x00000008
.L_519:


//--------------------- .nv.info._ZN18transformer_engine56_GLOBAL__N__9a404817_23_multi_cast_transpose_cu_26a11c4627multi_cast_transpose_kernelILi2ELi2ELb0EfffEEvNS0_22MultiCastTransposeArgsE --------------------------
	.section	.nv.info._ZN18transformer_engine56_GLOBAL__N__9a404817_23_multi_cast_transpose_cu_26a11c4627multi_cast_transpose_kernelILi2ELi2ELb0EfffEEvNS0_22MultiCastTransposeArgsE,"",@"SHT_CUDA_INFO"
	.sectionflags	@""
	.align	4


	//----- nvinfo : EIATTR_CUDA_API_VERSION
	.align		4
        /*0000*/ 	.byte	0x04, 0x37
        /*0002*/ 	.short	(.L_521 - .L_520)
.L_520:
        /*0004*/ 	.word	0x00000082


	//----- nvinfo : EIATTR_KPARAM_INFO
	.align		4
.L_521:
        /*0008*/ 	.byte	0x04, 0x17
        /*000a*/ 	.short	(.L_523 - .L_522)
.L_522:
        /*000c*/ 	.word	0x00000000
        /*0010*/ 	.short	0x0000
        /*0012*/ 	.short	0x0000
        /*0014*/ 	.byte	0x00, 0xf0, 0x21, 0x3c


	//----- nvinfo : EIATTR_SPARSE_MMA_MASK
	.align		4
.L_523:
        /*0018*/ 	.byte	0x03, 0x50
        /*001a*/ 	.short	0x0000


	//----- nvinfo : EIATTR_MAXREG_COUNT
	.align		4
        /*001c*/ 	.byte	0x03, 0x1b
        /*001e*/ 	.short	0x00ff


	//----- nvinfo : EIATTR_NUM_BARRIERS
	.align		4
        /*0020*/ 	.byte	0x02, 0x4c
        /*0022*/ 	.byte	0x01
	.zero		1


	//----- nvinfo : EIATTR_MERCURY_ISA_VERSION
	.align		4
        /*0024*/ 	.byte	0x03, 0x5f
        /*0026*/ 	.short	0x0101


	//----- nvinfo : EIATTR_INT_WARP_WIDE_INSTR_OFFSETS
	.align		4
        /*0028*/ 	.byte	0x04, 0x31
        /*002a*/ 	.short	(.L_525 - .L_524)


	//   ....[0]....
.L_524:
        /*002c*/ 	.word	0x00003490


	//   ....[1]....
        /*0030*/ 	.word	0x000034a0


	//----- nvinfo : EIATTR_COOP_GROUP_MASK_REGIDS
	.align		4
.L_525:
        /*0034*/ 	.byte	0x04, 0x29
        /*0036*/ 	.short	(.L_527 - .L_526)


	//   ....[0]....
.L_526:
        /*0038*/ 	.word	0xffffffff


	//   ....[1]....
        /*003c*/ 	.word	0xffffffff


	//   ....[2]....
        /*0040*/ 	.word	0xffffffff


	//   ....[3]....
        /*0044*/ 	.word	0xffffffff


	//   ....[4]....
        /*0048*/ 	.word	0xffffffff


	//   ....[5]....
        /*004c*/ 	.word	0xffffffff


	//   ....[6]....
        /*0050*/ 	.word	0xffffffff


	//   ....[7]....
        /*0054*/ 	.word	0x05000006


	//   ....[8]....
        /*0058*/ 	.word	0x05000006


	//----- nvinfo : EIATTR_COOP_GROUP_INSTR_OFFSETS
	.align		4
.L_527:
        /*005c*/ 	.byte	0x04, 0x28
        /*005e*/ 	.short	(.L_529 - .L_528)


	//   ....[0]....
.L_528:
        /*0060*/ 	.word	0x000031c0


	//   ....[1]....
        /*0064*/ 	.word	0x00003210


	//   ....[2]....
        /*0068*/ 	.word	0x00003280


	//   ....[3]....
        /*006c*/ 	.word	0x000032a0


	//   ....[4]....
        /*0070*/ 	.word	0x000032c0


	//   ....[5]....
        /*0074*/ 	.word	0x000033b0


	//   ....[6]....
        /*0078*/ 	.word	0x000033d0


	//   ....[7]....
        /*007c*/ 	.word	0x00003630


	//   ....[8]....
        /*0080*/ 	.word	0x000036a0


	//----- nvinfo : EIATTR_EXIT_INSTR_OFFSETS
	.align		4
.L_529:
        /*0084*/ 	.byte	0x04, 0x1c
        /*0086*/ 	.short	(.L_531 - .L_530)


	//   ....[0]....
.L_530:
        /*0088*/ 	.word	0x00003500


	//   ....[1]....
        /*008c*/ 	.word	0x000035e0


	//----- nvinfo : EIATTR_MAX_THREADS
	.align		4
.L_531:
        /*0090*/ 	.byte	0x04, 0x05
        /*0092*/ 	.short	(.L_533 - .L_532)
.L_532:
        /*0094*/ 	.word	0x00000080
        /*0098*/ 	.word	0x00000001
        /*009c*/ 	.word	0x00000001


	//----- nvinfo : EIATTR_CRS_STACK_SIZE
	.align		4
.L_533:
        /*00a0*/ 	.byte	0x04, 0x1e
        /*00a2*/ 	.short	(.L_535 - .L_534)
.L_534:
        /*00a4*/ 	.word	0x00000000


	//----- nvinfo : EIATTR_CBANK_PARAM_SIZE
	.align		4
.L_535:
        /*00a8*/ 	.byte	0x03, 0x19
        /*00aa*/ 	.short	0x0f08


	//----- nvinfo : EIATTR_PARAM_CBANK
	.align		4
        /*00ac*/ 	.byte	0x04, 0x0a
        /*00ae*/ 	.short	(.L_537 - .L_536)
	.align		4
.L_536:
        /*00b0*/ 	.word	index@(.nv.constant0._ZN18transformer_engine56_GLOBAL__N__9a404817_23_multi_cast_transpose_cu_26a11c4627multi_cast_transpose_kernelILi2ELi2ELb0EfffEEvNS0_22MultiCastTransposeArgsE)
        /*00b4*/ 	.short	0x0210
        /*00b6*/ 	.short	0x0f08


	//----- nvinfo : EIATTR_SW_WAR
	.align		4
.L_537:
        /*00b8*/ 	.byte	0x04, 0x36
        /*00ba*/ 	.short	(.L_539 - .L_538)
.L_538:
        /*00bc*/ 	.word	0x00000008
.L_539:


//--------------------- .nv.info._ZN18transformer_engine56_GLOBAL__N__9a404817_23_multi_cast_transpose_cu_26a11c4627multi_cast_transpose_kernelILi4ELi8ELb1Ef13__nv_bfloat1613__nv_fp8_e4m3EEvNS0_22MultiCastTransposeArgsE --------------------------
	.section	.nv.info._ZN18transformer_engine56_GLOBAL__N__9a404817_23_multi_cast_transpose_cu_26a11c4627multi_cast_transpose_kernelILi4ELi8ELb1Ef13__nv_bfloat1613__nv_fp8_e4m3EEvNS0_22MultiCastTransposeArgsE,"",@"SHT_CUDA_INFO"
	.sectionflags	@""
	.align	4


	//----- nvinfo : EIATTR_CUDA_API_VERSION
	.align		4
        /*0000*/ 	.byte	0x04, 0x37
        /*0002*/ 	.short	(.L_541 - .L_540)
.L_540:
        /*0004*/ 	.word	0x00000082


	//----- nvinfo : EIATTR_KPARAM_INFO
	.align		4
.L_541:
        /*0008*/ 	.byte	0x04, 0x17
        /*000a*/ 	.short	(.L_543 - .L_542)
.L_542:
        /*000c*/ 	.word	0x00000000
        /*0010*/ 	.short	0x0000
        /*0012*/ 	.short	0x0000
        /*0014*/ 	.byte	0x00, 0xf0, 0x21, 0x3c


	//----- nvinfo : EIATTR_SPARSE_MMA_MASK
	.align		4
.L_543:
        /*0018*/ 	.byte	0x03, 0x50
        /*001a*/ 	.short	0x0000


	//----- nvinfo : EIATTR_MAXREG_COUNT
	.align		4
        /*001c*/ 	.byte	0x03, 0x1b
        /*001e*/ 	.short	0x00ff


	//----- nvinfo : EIATTR_NUM_BARRIERS
	.align		4
        /*0020*/ 	.byte	0x02, 0x4c
        /*0022*/ 	.byte	0x01
	.zero		1


	//----- nvinfo : EIATTR_MERCURY_ISA_VERSION
	.align		4
        /*0024*/ 	.byte	0x03, 0x5f
        /*0026*/ 	.short	0x0101


	//----- nvinfo : EIATTR_INT_WARP_WIDE_INSTR_OFFSETS
	.align		4
        /*0028*/ 	.byte	0x04, 0x31
        /*002a*/ 	.short	(.L_545 - .L_544)


	//   ....[0]....
.L_544:
        /*002c*/ 	.word	0x0000b8b0


	//   ....[1]....
        /*0030*/ 	.word	0x0000b8d0


	//----- nvinfo : EIATTR_COOP_GROUP_MASK_REGIDS
	.align		4
.L_545:
        /*0034*/ 	.byte	0x04, 0x29
        /*0036*/ 	.short	(.L_547 - .L_546)


	//   ....[0]....
.L_546:
        /*0038*/ 	.word	0xffffffff


	//   ....[1]....
        /*003c*/ 	.word	0xffffffff


	//   ....[2]....
        /*0040*/ 	.word	0xffffffff


	//   ....[3]....
        /*0044*/ 	.word	0xffffffff


	//   ....[4]....
        /*0048*/ 	.word	0xffffffff


	//   ....[5]....
        /*004c*/ 	.word	0xffffffff


	//   ....[6]....
        /*0050*/ 	.word	0xffffffff


	//   ....[7]....
        /*0054*/ 	.word	0x05000006


	//   ....[8]....
        /*0058*/ 	.word	0x05000006


	//----- nvinfo : EIATTR_COOP_GROUP_INSTR_OFFSETS
	.align		4
.L_547:
        /*005c*/ 	.byte	0x04, 0x28
        /*005e*/ 	.short	(.L_549 - .L_548)


	//   ....[0]....
.L_548:
        /*0060*/ 	.word	0x0000aa30


	//   ....[1]....
        /*0064*/ 	.word	0x0000aa70


	//   ....[2]....
        /*0068*/ 	.word	0x0000adb0


	//   ....[3]....
        /*006c*/ 	.word	0x0000af50


	//   ....[4]....
        /*0070*/ 	.word	0x0000b3f0


	//   ....[5]....
        /*0074*/ 	.word	0x0000b7d0


	//   ....[6]....
        /*0078*/ 	.word	0x0000b7f0


	//   ....[7]....
        /*007c*/ 	.word	0x0000bb00


	//   ....[8]....
        /*0080*/ 	.word	0x0000bb70


	//----- nvinfo : EIATTR_EXIT_INSTR_OFFSETS
	.align		4
.L_549:
        /*0084*/ 	.byte	0x04, 0x1c
        /*0086*/ 	.short	(.L_551 - .L_550)


	//   ....[0]....
.L_550:
        /*0088*/ 	.word	0x0000b990


	//   ....[1]....
        /*008c*/ 	.word	0x0000bab0


	//----- nvinfo : EIATTR_MAX_THREADS
	.align		4
.L_551:
        /*0090*/ 	.byte	0x04, 0x05
        /*0092*/ 	.short	(.L_553 - .L_552)
.L_552:
        /*0094*/ 	.word	0x00000080
        /*0098*/ 	.word	0x00000001
        /*009c*/ 	.word	0x00000001


	//----- nvinfo : EIATTR_CRS_STACK_SIZE
	.align		4
.L_553:
        /*00a0*/ 	.byte	0x04, 0x1e
        /*00a2*/ 	.short	(.L_555 - .L_554)
.L_554:
        /*00a4*/ 	.word	0x00000000


	//----- nvinfo : EIATTR_CBANK_PARAM_SIZE
	.align		4
.L_555:
        /*00a8*/ 	.byte	0x03, 0x19
        /*00aa*/ 	.short	0x0f08


	//----- nvinfo : EIATTR_PARAM_CBANK
	.align		4
        /*00ac*/ 	.byte	0x04, 0x0a
        /*00ae*/ 	.short	(.L_557 - .L_556)
	.align		4
.L_556:
        /*00b0*/ 	.word	index@(.nv.constant0._ZN18transformer_engine56_GLOBAL__N__9a404817_23_multi_cast_transpose_cu_26a11c4627multi_cast_transpose_kernelILi4ELi8ELb1Ef13__nv_bfloat1613__nv_fp8_e4m3EEvNS0_22MultiCastTransposeArgsE)
        /*00b4*/ 	.short	0x0210
        /*00b6*/ 	.short	0x0f08


	//----- nvinfo : EIATTR_SW_WAR
	.align		4
.L_557:
        /*00b8*/ 	.byte	0x04, 0x36
        /*00ba*/ 	.short	(.L_559 - .L_558)
.L_558:
        /*00bc*/ 	.word	0x00000008
.L_559:


//--------------------- .nv.info._ZN18transformer_engine56_GLOBAL__N__9a404817_23_multi_cast_transpose_cu_26a11c4627multi_cast_transpose_kernelILi4ELi8ELb1Ef13__nv_bfloat1613__nv_fp8_e5m2EEvNS0_22MultiCastTransposeArgsE --------------------------
	.section	.nv.info._ZN18transformer_engine56_GLOBAL__N__9a404817_23_multi_cast_transpose_cu_26a11c4627multi_cast_transpose_kernelILi4ELi8ELb1Ef13__nv_bfloat1613__nv_fp8_e5m2EEvNS0_22MultiCastTransposeArgsE,"",@"SHT_CUDA_INFO"
	.sectionflags	@""
	.align	4


	//----- nvinfo : EIATTR_CUDA_API_VERSION
	.align		4
        /*0000*/ 	.byte	0x04, 0x37
        /*0002*/ 	.short	(.L_561 - .L_560)
.L_560:
        /*0004*/ 	.word	0x00000082


	//----- nvinfo : EIATTR_KPARAM_INFO
	.align		4
.L_561:
        /*0008*/ 	.byte	0x04, 0x17
        /*000a*/ 	.short	(.L_563 - .L_562)
.L_562:
        /*000c*/ 	.word	0x00000000
        /*0010*/ 	.short	0x0000
        /*0012*/ 	.short	0x0000
        /*0014*/ 	.byte	0x00, 0xf0, 0x21, 0x3c


	//----- nvinfo : EIATTR_SPARSE_MMA_MASK
	.align		4
.L_563:
        /*0018*/ 	.byte	0x03, 0x50
        /*001a*/ 	.short	0x0000


	//----- nvinfo : EIATTR_MAXREG_COUNT
	.align		4
        /*001c*/ 	.byte	0x03, 0x1b
        /*001e*/ 	.short	0x00ff


	//----- nvinfo : EIATTR_NUM_BARRIERS
	.align		4
        /*0020*/ 	.byte	0x02, 0x4c
        /*0022*/ 	.byte	0x01
	.zero		1


	//----- nvinfo : EIATTR_MERCURY_ISA_VERSION
	.align		4
        /*0024*/ 	.byte	0x03, 0x5f
        /*0026*/ 	.short	0x0101


	//----- nvinfo : EIATTR_INT_WARP_WIDE_INSTR_OFFSETS
	.align		4
        /*0028*/ 	.byte	0x04, 0x31
        /*002a*/ 	.short	(.L_565 - .L_564)


	//   ....[0]....
.L_564:
        /*002c*/ 	.word	0x0000b8b0


	//   ....[1]....
        /*0030*/ 	.word	0x0000b8d0


	//----- nvinfo : EIATTR_COOP_GROUP_MASK_REGIDS
	.align		4
.L_565:
        /*0034*/ 	.byte	0x04, 0x29
        /*0036*/ 	.short	(.L_567 - .L_566)


	//   ....[0]....
.L_566:
        /*0038*/ 	.word	0xffffffff


	//   ....[1]....
        /*003c*/ 	.word	0xffffffff


	//   ....[2]....
        /*0040*/ 	.word	0xffffffff


	//   ....[3]....
        /*0044*/ 	.word	0xffffffff


	//   ....[4]....
        /*0048*/ 	.word	0xffffffff


	//   ....[5]....
        /*004c*/ 	.word	0xffffffff


	//   ....[6]....
        /*0050*/ 	.word	0xffffffff


	//   ....[7]....
        /*0054*/ 	.word	0x05000006


	//   ....[8]....
        /*0058*/ 	.word	0x05000006


	//----- nvinfo : EIATTR_COOP_GROUP_INSTR_OFFSETS
	.align		4
.L_567:
        /*005c*/ 	.byte	0x04, 0x28
        /*005e*/ 	.short	(.L_569 - .L_568)


	//   ....[0]....
.L_568:
        /*0060*/ 	.word	0x0000aa30


	//   ....[1]....
        /*0064*/ 	.word	0x0000aa70


	//   ....[2]....
        /*0068*/ 	.word	0x0000adb0


	//   ....[3]....
        /*006c*/ 	.word	0x0000af50


	//   ....[4]....
        /*0070*/ 	.word	0x0000b3f0


	//   ....[5]....
        /*0074*/ 	.word	0x0000b7d0


	//   ....[6]....
        /*0078*/ 	.word	0x0000b7f0


	//   ....[7]....
        /*007c*/ 	.word	0x0000bb00


	//   ....[8]....
        /*0080*/ 	.word	0x0000bb70


	//----- nvinfo : EIATTR_EXIT_INSTR_OFFSETS
	.align		4
.L_569:
        /*0084*/ 	.byte	0x04, 0x1c
        /*0086*/ 	.short	(.L_571 - .L_570)


	//   ....[0]....
.L_570:
        /*0088*/ 	.word	0x0000b990


	//   ....[1]....
        /*008c*/ 	.word	0x0000bab0


	//----- nvinfo : EIATTR_MAX_THREADS
	.align		4
.L_571:
        /*0090*/ 	.byte	0x04, 0x05
        /*0092*/ 	.short	(.L_573 - .L_572)
.L_572:
        /*0094*/ 	.word	0x00000080
        /*0098*/ 	.word	0x00000001
        /*009c*/ 	.word	0x00000001


	//----- nvinfo : EIATTR_CRS_STACK_SIZE
	.align		4
.L_573:
        /*00a0*/ 	.byte	0x04, 0x1e
        /*00a2*/ 	.short	(.L_575 - .L_574)
.L_574:
        /*00a4*/ 	.word	0x00000000


	//----- nvinfo : EIATTR_CBANK_PARAM_SIZE
	.align		4
.L_575:
        /*00a8*/ 	.byte	0x03, 0x19
        /*00aa*/ 	.short	0x0f08


	//----- nvinfo : EIATTR_PARAM_CBANK
	.align		4
        /*00ac*/ 	.byte	0x04, 0x0a
        /*00ae*/ 	.short	(.L_577 - .L_576)
	.align		4
.L_576:
        /*00b0*/ 	.word	index@(.nv.constant0._ZN18transformer_engine56_GLOBAL__N__9a404817_23_multi_cast_transpose_cu_26a11c4627multi_cast_transpose_kernelILi4ELi8ELb1Ef13__nv_bfloat1613__nv_fp8_e5m2EEvNS0_22MultiCastTransposeArgsE)
        /*00b4*/ 	.short	0x0210
        /*00b6*/ 	.short	0x0f08


	//----- nvinfo : EIATTR_SW_WAR
	.align		4
.L_577:
        /*00b8*/ 	.byte	0x04, 0x36
        /*00ba*/ 	.short	(.L_579 - .L_578)
.L_578:
        /*00bc*/ 	.word	0x00000008
.L_579:


//--------------------- .nv.info._ZN18transformer_engine56_GLOBAL__N__9a404817_23_multi_cast_transpose_cu_26a11c4627multi_cast_transpose_kernelILi4ELi4ELb1Ef13__nv_bfloat16S2_EEvNS0_22MultiCastTransposeArgsE --------------------------
	.section	.nv.info._ZN18transformer_engine56_GLOBAL__N__9a404817_23_multi_cast_transpose_cu_26a11c4627multi_cast_transpose_kernelILi4ELi4ELb1Ef13__nv_bfloat16S2_EEvNS0_22MultiCastTransposeArgsE,"",@"SHT_CUDA_INFO"
	.sectionflags	@""
	.align	4


	//----- nvinfo : EIATTR_CUDA_API_VERSION
	.align		4
        /*0000*/ 	.byte	0x04, 0x37
        /*0002*/ 	.short	(.L_581 - .L_580)
.L_580:
        /*0004*/ 	.word	0x00000082


	//----- nvinfo : EIATTR_KPARAM_INFO
	.align		4
.L_581:
        /*0008*/ 	.byte	0x04, 0x17
        /*000a*/ 	.short	(.L_583 - .L_582)
.L_582:
        /*000c*/ 	.word	0x00000000
        /*0010*/ 	.short	0x0000
        /*0012*/ 	.short	0x0000
        /*0014*/ 	.byte	0x00, 0xf0, 0x21, 0x3c


	//----- nvinfo : EIATTR_SPARSE_MMA_MASK
	.align		4
.L_583:
        /*0018*/ 	.byte	0x03, 0x50
        /*001a*/ 	.short	0x0000


	//----- nvinfo : EIATTR_MAXREG_COUNT
	.align		4
        /*001c*/ 	.byte	0x03, 0x1b
        /*001e*/ 	.short	0x00ff


	//----- nvinfo : EIATTR_NUM_BARRIERS
	.align		4
        /*0020*/ 	.byte	0x02, 0x4c
        /*0022*/ 	.byte	0x01
	.zero		1


	//----- nvinfo : EIATTR_MERCURY_ISA_VERSION
	.align		4
        /*0024*/ 	.byte	0x03, 0x5f
        /*0026*/ 	.short	0x0101


	//----- nvinfo : EIATTR_INT_WARP_WIDE_INSTR_OFFSETS
	.align		4
        /*0028*/ 	.byte	0x04, 0x31
        /*002a*/ 	.short	(.L_585 - .L_584)


	//   ....[0]....
.L_584:
        /*002c*/ 	.word	0x000050e0


	//   ....[1]....
        /*0030*/ 	.word	0x00005100


	//----- nvinfo : EIATTR_COOP_GROUP_MASK_REGIDS
	.align		4
.L_585:
        /*0034*/ 	.byte	0x04, 0x29
        /*0036*/ 	.short	(.L_587 - .L_586)


	//   ....[0]....
.L_586:
        /*0038*/ 	.word	0xffffffff


	//   ....[1]....
        /*003c*/ 	.word	0xffffffff


	//   ....[2]....
        /*0040*/ 	.word	0xffffffff


	//   ....[3]....
        /*0044*/ 	.word	0xffffffff


	//   ....[4]....
        /*0048*/ 	.word	0xffffffff


	//   ....[5]....
        /*004c*/ 	.word	0xffffffff


	//   ....[6]....
        /*0050*/ 	.word	0xffffffff


	//   ....[7]....
        /*0054*/ 	.word	0x05000007


	//   ....[8]....
        /*0058*/ 	.word	0x05000007


	//----- nvinfo : EIATTR_COOP_GROUP_INSTR_OFFSETS
	.align		4
.L_587:
        /*005c*/ 	.byte	0x04, 0x28
        /*005e*/ 	.short	(.L_589 - .L_588)


	//   ....[0]....
.L_588:
        /*0060*/ 	.word	0x000045e0


	//   ....[1]....
        /*0064*/ 	.word	0x000046e0


	//   ....[2]....
        /*0068*/ 	.word	0x00004a40


	//   ....[3]....
        /*006c*/ 	.word	0x00004d40


	//   ....[4]....
        /*0070*/ 	.word	0x00004e70


	//   ....[5]....
        /*0074*/ 	.word	0x00005000


	//   ....[6]....
        /*0078*/ 	.word	0x00005020


	//   ....[7]....
        /*007c*/ 	.word	0x00005300


	//   ....[8]....
        /*0080*/ 	.word	0x00005370


	//----- nvinfo : EIATTR_EXIT_INSTR_OFFSETS
	.align		4
.L_589:
        /*0084*/ 	.byte	0x04, 0x1c
        /*0086*/ 	.short	(.L_591 - .L_590)


	//   ....[0]....
.L_590:
        /*0088*/ 	.word	0x000051c0


	//   ....[1]....
        /*008c*/ 	.word	0x000052b0


	//----- nvinfo : EIATTR_MAX_THREADS
	.align		4
.L_591:
        /*0090*/ 	.byte	0x04, 0x05
        /*0092*/ 	.short	(.L_593 - .L_592)
.L_592:
        /*0094*/ 	.word	0x00000080
        /*0098*/ 	.word	0x00000001
        /*009c*/ 	.word	0x00000001


	//----- nvinfo : EIATTR_CRS_STACK_SIZE
	.align		4
.L_593:
        /*00a0*/ 	.byte	0x04, 0x1e
        /*00a2*/ 	.short	(.L_595 - .L_594)
.L_594:
        /*00a4*/ 	.word	0x00000000


	//----- nvinfo : EIATTR_CBANK_PARAM_SIZE
	.align		4
.L_595:
        /*00a8*/ 	.byte	0x03, 0x19
        /*00aa*/ 	.short	0x0f08


	//----- nvinfo : EIATTR_PARAM_CBANK
	.align		4
        /*00ac*/ 	.byte	0x04, 0x0a
        /*00ae*/ 	.short	(.L_597 - .L_596)
	.align		4
.L_596:
        /*00b0*/ 	.word	index@(.nv.constant0._ZN18transformer_engine56_GLOBAL__N__9a404817_23_multi_cast_transpose_cu_26a11c4627multi_cast_transpose_kernelILi4ELi4ELb1Ef13__nv_bfloat16S2_EEvNS0_22MultiCastTransposeArgsE)
        /*00b4*/ 	.short	0x0210
        /*00b6*/ 	.short	0x0f08


	//----- nvinfo : EIATTR_SW_WAR
	.align		4
.L_597:
        /*00b8*/ 	.byte	0x04, 0x36
        /*00ba*/ 	.short	(.L_599 - .L_598)
.L_598:
        /*00bc*/ 	.word	0x00000008
.L_599:


//--------------------- .nv.info._ZN18transformer_engine56_GLOBAL__N__9a404817_23_multi_cast_transpose_cu_26a11c4627multi_cast_transpose_kernelILi4ELi4ELb1Ef13__nv_bfloat166__halfEEvNS0_22MultiCastTransposeArgsE --------------------------
	.section	.nv.info._ZN18transformer_engine56_GLOBAL__N__9a404817_23_multi_cast_transpose_cu_26a11c4627multi_cast_transpose_kernelILi4ELi4ELb1Ef13__nv_bfloat166__halfEEvNS0_22MultiCastTransposeArgsE,"",@"SHT_CUDA_INFO"
	.sectionflags	@""
	.align	4


	//----- nvinfo : EIATTR_CUDA_API_VERSION
	.align		4
        /*0000*/ 	.byte	0x04, 0x37
        /*0002*/ 	.short	(.L_601 - .L_600)
.L_600:
        /*0004*/ 	.word	0x00000082


	//----- nvinfo : EIATTR_KPARAM_INFO
	.align		4
.L_601:
        /*0008*/ 	.byte	0x04, 0x17
        /*000a*/ 	.short	(.L_603 - .L_602)
.L_602:
        /*000c*/ 	.word	0x00000000
        /*0010*/ 	.short	0x0000
        /*0012*/ 	.short	0x0000
        /*0014*/ 	.byte	0x00, 0xf0, 0x21, 0x3c


	//----- nvinfo : EIATTR_SPARSE_MMA_MASK
	.align		4
.L_603:
        /*0018*/ 	.byte	0x03, 0x50
        /*001a*/ 	.short	0x0000


	//----- nvinfo : EIATTR_MAXREG_COUNT
	.align		4
        /*001c*/ 	.byte	0x03, 0x1b
        /*001e*/ 	.short	0x00ff


	//----- nvinfo : EIATTR_NUM_BARRIERS
	.align		4
        /*0020*/ 	.byte	0x02, 0x4c
        /*0022*/ 	.byte	0x01
	.zero		1


	//----- nvinfo : EIATTR_MERCURY_ISA_VERSION
	.align		4
        /*0024*/ 	.byte	0x03, 0x5f
        /*0026*/ 	.short	0x0101


	//----- nvinfo : EIATTR_INT_WARP_WIDE_INSTR_OFFSETS
	.align		4
        /*0028*/ 	.byte	0x04, 0x31
        /*002a*/ 	.short	(.L_605 - .L_604)


	//   ....[0]....
.L_604:
        /*002c*/ 	.word	0x000050e0


	//   ....[1]....
        /*0030*/ 	.word	0x00005100


	//----- nvinfo : EIATTR_COOP_GROUP_MASK_REGIDS
	.align		4
.L_605:
        /*0034*/ 	.byte	0x04, 0x29
        /*0036*/ 	.short	(.L_607 - .L_606)


	//   ....[0]....
.L_606:
        /*0038*/ 	.word	0xffffffff


	//   ....[1]....
        /*003c*/ 	.word	0xffffffff


	//   ....[2]....
        /*0040*/ 	.word	0xffffffff


	//   ....[3]....
        /*0044*/ 	.word	0xffffffff


	//   ....[4]....
        /*0048*/ 	.word	0xffffffff


	//   ....[5]....
        /*004c*/ 	.word	0xffffffff


	//   ....[6]....
        /*0050*/ 	.word	0xffffffff


	//   ....[7]....
        /*0054*/ 	.word	0x05000007


	//   ....[8]....
        /*0058*/ 	.word	0x05000007


	//----- nvinfo : EIATTR_COOP_GROUP_INSTR_OFFSETS
	.align		4
.L_607:
        /*005c*/ 	.byte	0x04, 0x28
        /*005e*/ 	.short	(.L_609 - .L_608)


	//   ....[0]....
.L_608:
        /*0060*/ 	.word	0x000045e0


	//   ....[1]....
        /*0064*/ 	.word	0x000046e0


	//   ....[2]....
        /*0068*/ 	.word	0x00004a40


	//   ....[3]....
        /*006c*/ 	.word	0x00004d40


	//   ....[4]....
        /*0070*/ 	.word	0x00004e70


	//   ....[5]....
        /*0074*/ 	.word	0x00005000


	//   ....[6]....
        /*0078*/ 	.word	0x00005020


	//   ....[7]....
        /*007c*/ 	.word	0x00005300


	//   ....[8]....
        /*0080*/ 	.word	0x00005370


	//----- nvinfo : EIATTR_EXIT_INSTR_OFFSETS
	.align		4
.L_609:
        /*0084*/ 	.byte	0x04, 0x1c
        /*0086*/ 	.short	(.L_611 - .L_610)


	//   ....[0]....
.L_610:
        /*0088*/ 	.word	0x000051c0


	//   ....[1]....
        /*008c*/ 	.word	0x000052b0


	//----- nvinfo : EIATTR_MAX_THREADS
	.align		4
.L_611:
        /*0090*/ 	.byte	0x04, 0x05
        /*0092*/ 	.short	(.L_613 - .L_612)
.L_612:
        /*0094*/ 	.word	0x00000080
        /*0098*/ 	.word	0x00000001
        /*009c*/ 	.word	0x00000001


	//----- nvinfo : EIATTR_CRS_STACK_SIZE
	.align		4
.L_613:
        /*00a0*/ 	.byte	0x04, 0x1e
        /*00a2*/ 	.short	(.L_615 - .L_614)
.L_614:
        /*00a4*/ 	.word	0x00000000


	//----- nvinfo : EIATTR_CBANK_PARAM_SIZE
	.align		4
.L_615:
        /*00a8*/ 	.byte	0x03, 0x19
        /*00aa*/ 	.short	0x0f08


	//----- nvinfo : EIATTR_PARAM_CBANK
	.align		4
        /*00ac*/ 	.byte	0x04, 0x0a
        /*00ae*/ 	.short	(.L_617 - .L_616)
	.align		4
.L_616:
        /*00b0*/ 	.word	index@(.nv.constant0._ZN18transformer_engine56_GLOBAL__N__9a404817_23_multi_cast_transpose_cu_26a11c4627multi_cast_transpose_kernelILi4ELi4ELb1Ef13__nv_bfloat166__halfEEvNS0_22MultiCastTransposeArgsE)
        /*00b4*/ 	.short	0x0210
        /*00b6*/ 	.short	0x0f08


	//----- nvinfo : EIATTR_SW_WAR
	.align		4
.L_617:
        /*00b8*/ 	.byte	0x04, 0x36
        /*00ba*/ 	.short	(.L_619 - .L_618)
.L_618:
        /*00bc*/ 	.word	0x00000008
.L_619:


//--------------------- .nv.info._ZN18transformer_engine56_GLOBAL__N__9a404817_23_multi_cast_transpose_cu_26a11c4627multi_cast_transpose_kernelILi4ELi2ELb1Ef13__nv_bfloat16fEEvNS0_22MultiCastTransposeArgsE --------------------------
	.section	.nv.info._ZN18transformer_engine56_GLOBAL__N__9a404817_23_multi_cast_transpose_cu_26a11c4627multi_cast_transpose_kernelILi4ELi2ELb1Ef13__nv_bfloat16fEEvNS0_22MultiCastTransposeArgsE,"",@"SHT_CUDA_INFO"
	.sectionflags	@""
	.align	4


	//----- nvinfo : EIATTR_CUDA_API_VERSION
	.align		4
        /*0000*/ 	.byte	0x04, 0x37
        /*0002*/ 	.short	(.L_621 - .L_620)
.L_620:
        /*0004*/ 	.word	0x00000082


	//----- nvinfo : EIATTR_KPARAM_INFO
	.align		4
.L_621:
        /*0008*/ 	.byte	0x04, 0x17
        /*000a*/ 	.short	(.L_623 - .L_622)
.L_622:
        /*000c*/ 	.word	0x00000000
        /*0010*/ 	.short	0x0000
        /*0012*/ 	.short	0x0000
        /*0014*/ 	.byte	0x00, 0xf0, 0x21, 0x3c


	//----- nvinfo : EIATTR_SPARSE_MMA_MASK
	.align		4
.L_623:
        /*0018*/ 	.byte	0x03, 0x50
        /*001a*/ 	.short	0x0000


	//----- nvinfo : EIATTR_MAXREG_COUNT
	.align		4
        /*001c*/ 	.byte	0x03, 0x1b
        /*001e*/ 	.short	0x00ff


	//----- nvinfo : EIATTR_NUM_BARRIERS
	.align		4
        /*0020*/ 	.byte	0x02, 0x4c
        /*0022*/ 	.byte	0x01
	.zero		1


	//----- nvinfo : EIATTR_MERCURY_ISA_VERSION
	.align		4
        /*0024*/ 	.byte	0x03, 0x5f
        /*0026*/ 	.short	0x0101


	//----- nvinfo : EIATTR_INT_WARP_WIDE_INSTR_OFFSETS
	.align		4
        /*0028*/ 	.byte	0x04, 0x31
        /*002a*/ 	.short	(.L_625 - .L_624)


	//   ....[0]....
.L_624:
        /*002c*/ 	.word	0x000025b0


	//   ....[1]....
        /*0030*/ 	.word	0x000025d0


	//----- nvinfo : EIATTR_COOP_GROUP_MASK_REGIDS
	.align		4
.L_625:
        /*0034*/ 	.byte	0x04, 0x29
        /*0036*/ 	.short	(.L_627 - .L_626)


	//   ....[0]....
.L_626:
        /*0038*/ 	.word	0xffffffff


	//   ....[1]....
        /*003c*/ 	.word	0xffffffff


	//   ....[2]....
        /*0040*/ 	.word	0xffffffff


	//   ....[3]....
        /*0044*/ 	.word	0xffffffff


	//   ....[4]....
        /*0048*/ 	.word	0xffffffff


	//   ....[5]....
        /*004c*/ 	.word	0xffffffff


	//   ....[6]....
        /*0050*/ 	.word	0xffffffff


	//   ....[7]....
        /*0054*/ 	.word	0x05000007


	//   ....[8]....
        /*0058*/ 	.word	0x05000007


	//----- nvinfo : EIATTR_COOP_GROUP_INSTR_OFFSETS
	.align		4
.L_627:
        /*005c*/ 	.byte	0x04, 0x28
        /*005e*/ 	.short	(.L_629 - .L_628)


	//   ....[0]....
.L_628:
        /*0060*/ 	.word	0x00001ac0


	//   ....[1]....
        /*0064*/ 	.word	0x00001e90


	//   ....[2]....
        /*0068*/ 	.word	0x00002000


	//   ....[3]....
        /*006c*/ 	.word	0x000020f0


	//   ....[4]....
        /*0070*/ 	.word	0x000021c0


	//   ....[5]....
        /*0074*/ 	.word	0x000024d0


	//   ....[6]....
        /*0078*/ 	.word	0x000024f0


	//   ....[7]....
        /*007c*/ 	.word	0x000027d0


	//   ....[8]....
        /*0080*/ 	.word	0x00002840


	//----- nvinfo : EIATTR_EXIT_INSTR_OFFSETS
	.align		4
.L_629:
        /*0084*/ 	.byte	0x04, 0x1c
        /*0086*/ 	.short	(.L_631 - .L_630)


	//   ....[0]....
.L_630:
        /*0088*/ 	.word	0x00002690


	//   ....[1]....
        /*008c*/ 	.word	0x00002780


	//----- nvinfo : EIATTR_MAX_THREADS
	.align		4
.L_631:
        /*0090*/ 	.byte	0x04, 0x05
        /*0092*/ 	.short	(.L_633 - .L_632)
.L_632:
        /*0094*/ 	.word	0x00000080
        /*0098*/ 	.word	0x00000001
        /*009c*/ 	.word	0x00000001


	//----- nvinfo : EIATTR_CRS_STACK_SIZE
	.align		4
.L_633:
        /*00a0*/ 	.byte	0x04, 0x1e
        /*00a2*/ 	.short	(.L_635 - .L_634)
.L_634:
        /*00a4*/ 	.word	0x00000000


	//----- nvinfo : EIATTR_CBANK_PARAM_SIZE
	.align		4
.L_635:
        /*00a8*/ 	.byte	0x03, 0x19
        /*00aa*/ 	.short	0x0f08


	//----- nvinfo : EIATTR_PARAM_CBANK
	.align		4
        /*00ac*/ 	.byte	0x04, 0x0a
        /*00ae*/ 	.short	(.L_637 - .L_636)
	.align		4
.L_636:
        /*00b0*/ 	.word	index@(.nv.constant0._ZN18transformer_engine56_GLOBAL__N__9a404817_23_multi_cast_transpose_cu_26a11c4627multi_cast_transpose_kernelILi4ELi2ELb1Ef13__nv_bfloat16fEEvNS0_22MultiCastTransposeArgsE)
        /*00b4*/ 	.short	0x0210
        /*00b6*/ 	.short	0x0f08


	//----- nvinfo : EIATTR_SW_WAR
	.align		4
.L_637:
        /*00b8*/ 	.byte	0x04, 0x36
        /*00ba*/ 	.short	(.L_639 - .L_638)
.L_638:
        /*00bc*/ 	.word	0x00000008
.L_639:


//--------------------- .nv.info._ZN18transformer_engine56_GLOBAL__N__9a404817_23_multi_cast_transpose_cu_26a11c4627multi_cast_transpose_kernelILi4ELi8ELb1Ef6__half13__nv_fp8_e4m3EEvNS0_22MultiCastTransposeArgsE --------------------------
	.section	.nv.info._ZN18transformer_engine56_GLOBAL__N__9a404817_23_multi_cast_transpose_cu_26a11c4627multi_cast_transpose_kernelILi4ELi8ELb1Ef6__half13__nv_fp8_e4m3EEvNS0_22MultiCastTransposeArgsE,"",@"SHT_CUDA_INFO"
	.sectionflags	@""
	.align	4


	//----- nvinfo : EIATTR_CUDA_API_VERSION
	.align		4
        /*0000*/ 	.byte	0x04, 0x37
        /*0002*/ 	.short	(.L_641 - .L_640)
.L_640:
        /*0004*/ 	.word	0x00000082


	//----- nvinfo : EIATTR_KPARAM_INFO
	.align		4
.L_641:
        /*0008*/ 	.byte	0x04, 0x17
        /*000a*/ 	.short	(.L_643 - .L_642)
.L_642:
        /*000c*/ 	.word	0x00000000
        /*0010*/ 	.short	0x0000
        /*0012*/ 	.short	0x0000
        /*0014*/ 	.byte	0x00, 0xf0, 0x21, 0x3c


	//----- nvinfo : EIATTR_SPARSE_MMA_MASK
	.align		4
.L_643:
        /*0018*/ 	.byte	0x03, 0x50
        /*001a*/ 	.short	0x0000


	//----- nvinfo : EIATTR_MAXREG_COUNT
	.align		4
        /*001c*/ 	.byte	0x03, 0x1b
        /*001e*/ 	.short	0x00ff


	//----- nvinfo : EIATTR_NUM_BARRIERS
	.align		4
        /*0020*/ 	.byte	0x02, 0x4c
        /*0022*/ 	.byte	0x01
	.zero		1


	//----- nvinfo : EIATTR_MERCURY_ISA_VERSION
	.align		4
        /*0024*/ 	.byte	0x03, 0x5f
        /*0026*/ 	.short	0x0101


	//----- nvinfo : EIATTR_INT_WARP_WIDE_INSTR_OFFSETS
	.align		4
        /*0028*/ 	.byte	0x04, 0x31
        /*002a*/ 	.short	(.L_645 - .L_644)


	//   ....[0]....
.L_644:
        /*002c*/ 	.word	0x0000b8b0


	//   ....[1]....
        /*0030*/ 	.word	0x0000b8d0


	//----- nvinfo : EIATTR_COOP_GROUP_MASK_REGIDS
	.align		4
.L_645:
        /*0034*/ 	.byte	0x04, 0x29
        /*0036*/ 	.short	(.L_647 - .L_646)


	//   ....[0]....
.L_646:
        /*0038*/ 	.word	0xffffffff


	//   ....[1]....
        /*003c*/ 	.word	0xffffffff


	//   ....[2]....
        /*0040*/ 	.word	0xffffffff


	//   ....[3]....
        /*0044*/ 	.word	0xffffffff


	//   ....[4]....
        /*0048*/ 	.word	0xffffffff


	//   ....[5]....
        /*004c*/ 	.word	0xffffffff


	//   ....[6]....
        /*0050*/ 	.word	0xffffffff


	//   ....[7]....
        /*0054*/ 	.word	0x05000006


	//   ....[8]....
        /*0058*/ 	.word	0x05000006


	//----- nvinfo : EIATTR_COOP_GROUP_INSTR_OFFSETS
	.align		4
.L_647:
        /*005c*/ 	.byte	0x04, 0x28
        /*005e*/ 	.short	(.L_649 - .L_648)


	//   ....[0]....
.L_648:
        /*0060*/ 	.word	0x0000aa90


	//   ....[1]....
        /*0064*/ 	.word	0x0000ab10


	//   ....[2]....
        /*0068*/ 	.word	0x0000ad90


	//   ....[3]....
        /*006c*/ 	.word	0x0000b040


	//   ....[4]....
        /*0070*/ 	.word	0x0000b3a0


	//   ....[5]....
        /*0074*/ 	.word	0x0000b7d0


	//   ....[6]....
        /*0078*/ 	.word	0x0000b7f0


	//   ....[7]....
        /*007c*/ 	.word	0x0000bb00


	//   ....[8]....
        /*0080*/ 	.word	0x0000bb70


	//----- nvinfo : EIATTR_EXIT_INSTR_OFFSETS
	.align		4
.L_649:
        /*0084*/ 	.byte	0x04, 0x1c
        /*0086*/ 	.short	(.L_651 - .L_650)


	//   ....[0]....
.L_650:
        /*0088*/ 	.word	0x0000b990


	//   ....[1]....
        /*008c*/ 	.word	0x0000bab0


	//----- nvinfo : EIATTR_MAX_THREADS
	.align		4
.L_651:
        /*0090*/ 	.byte	0x04, 0x05
        /*0092*/ 	.short	(.L_653 - .L_652)
.L_652:
        /*0094*/ 	.word	0x00000080
        /*0098*/ 	.word	0x00000001
        /*009c*/ 	.word	0x00000001


	//----- nvinfo : EIATTR_CRS_STACK_SIZE
	.align		4
.L_653:
        /*00a0*/ 	.byte	0x04, 0x1e
        /*00a2*/ 	.short	(.L_655 - .L_654)
.L_654:
        /*00a4*/ 	.word	0x00000000


	//----- nvinfo : EIATTR_CBANK_PARAM_SIZE
	.align		4
.L_655:
        /*00a8*/ 	.byte	0x03, 0x19
        /*00aa*/ 	.short	0x0f08


	//----- nvinfo : EIATTR_PARAM_CBANK
	.align		4
        /*00ac*/ 	.byte	0x04, 0x0a
        /*00ae*/ 	.short	(.L_657 - .L_656)
	.align		4
.L_656:
        /*00b0*/ 	.word	index@(.nv.constant0._ZN18transformer_engine56_GLOBAL__N__9a404817_23_multi_cast_transpose_cu_26a11c4627multi_cast_transpose_kernelILi4ELi8ELb1Ef6__half13__nv_fp8_e4m3EEvNS0_22MultiCastTransposeArgsE)
        /*00b4*/ 	.short	0x0210
        /*00b6*/ 	.short	0x0f08


	//----- nvinfo : EIATTR_SW_WAR
	.align		4
.L_657:
        /*00b8*/ 	.byte	0x04, 0x36
        /*00ba*/ 	.short	(.L_659 - .L_658)
.L_658:
        /*00bc*/ 	.word	0x00000008
.L_659:


//--------------------- .nv.info._ZN18transformer_engine56_GLOBAL__N__9a404817_23_multi_cast_transpose_cu_26a11c4627multi_cast_transpose_kernelILi4ELi8ELb1Ef6__half13__nv_fp8_e5m2EEvNS0_22MultiCastTransposeArgsE --------------------------
	.section	.nv.info._ZN18transformer_engine56_GLOBAL__N__9a404817_23_multi_cast_transpose_cu_26a11c4627multi_cast_transpose_kernelILi4ELi8ELb1Ef6__half13__nv_fp8_e5m2EEvNS0_22MultiCastTransposeArgsE,"",@"SHT_CUDA_INFO"
	.sectionflags	@""
	.align	4


	//----- nvinfo : EIATTR_CUDA_API_VERSION
	.align		4
        /*0000*/ 	.byte	0x04, 0x37
        /*0002*/ 	.short	(.L_661 - .L_660)
.L_660:
        /*0004*/ 	.word	0x00000082


	//----- nvinfo : EIATTR_KPARAM_INFO
	.align		4
.L_661:
        /*0008*/ 	.byte	0x04, 0x17
        /*000a*/ 	.short	(.L_663 - .L_662)
.L_662:
        /*000c*/ 	.word	0x00000000
        /*0010*/ 	.short	0x0000
        /*0012*/ 	.short	0x0000
        /*0014*/ 	.byte	0x00, 0xf0, 0x21, 0x3c


	//----- nvinfo : EIATTR_SPARSE_MMA_MASK
	.align		4
.L_663:
        /*0018*/ 	.byte	0x03, 0x50
        /*001a*/ 	.short	0x0000


	//----- nvinfo : EIATTR_MAXREG_COUNT
	.align		4
        /*001c*/ 	.byte	0x03, 0x1b
        /*001e*/ 	.short	0x00ff


	//----- nvinfo : EIATTR_NUM_BARRIERS
	.align		4
        /*0020*/ 	.byte	0x02, 0x4c
        /*0022*/ 	.byte	0x01
	.zero		1


	//----- nvinfo : EIATTR_MERCURY_ISA_VERSION
	.align		4
        /*0024*/ 	.byte	0x03, 0x5f
        /*0026*/ 	.short	0x0101


	//----- nvinfo : EIATTR_INT_WARP_WIDE_INSTR_OFFSETS
	.align		4
        /*0028*/ 	.byte	0x04, 0x31
        /*002a*/ 	.short	(.L_665 - .L_664)


	//   ....[0]....
.L_664:
        /*002c*/ 	.word	0x0000b8b0


	//   ....[1]....
        /*0030*/ 	.word	0x0000b8d0


	//----- nvinfo : EIATTR_COOP_GROUP_MASK_REGIDS
	.align		4
.L_665:
        /*0034*/ 	.byte	0x04, 0x29
        /*0036*/ 	.short	(.L_667 - .L_666)


	//   ....[0]....
.L_666:
        /*0038*/ 	.word	0xffffffff


	//   ....[1]....
        /*003c*/ 	.word	0xffffffff


	//   ....[2]....
        /*0040*/ 	.word	0xffffffff


	//   ....[3]....
        /*0044*/ 	.word	0xffffffff


	//   ....[4]....
        /*0048*/ 	.word	0xffffffff


	//   ....[5]....
        /*004c*/ 	.word	0xffffffff


	//   ....[6]....
        /*0050*/ 	.word	0xffffffff


	//   ....[7]....
        /*0054*/ 	.word	0x05000006


	//   ....[8]....
        /*0058*/ 	.word	0x05000006


	//----- nvinfo : EIATTR_COOP_GROUP_INSTR_OFFSETS
	.align		4
.L_667:
        /*005c*/ 	.byte	0x04, 0x28
        /*005e*/ 	.short	(.L_669 - .L_668)


	//   ....[0]....
.L_668:
        /*0060*/ 	.word	0x0000aa90


	//   ....[1]....
        /*0064*/ 	.word	0x0000ab10


	//   ....[2]....
        /*0068*/ 	.word	0x0000ad90


	//   ....[3]....
        /*006c*/ 	.word	0x0000b040


	//   ....[4]....
        /*0070*/ 	.word	0x0000b3a0


	//   ....[5]....
        /*0074*/ 	.word	0x0000b7d0


	//   ....[6]....
        /*0078*/ 	.word	0x0000b7f0


	//   ....[7]....
        /*007c*/ 	.word	0x0000bb00


	//   ....[8]....
        /*0080*/ 	.word	0x0000bb70


	//----- nvinfo : EIATTR_EXIT_INSTR_OFFSETS
	.align		4
.L_669:
        /*0084*/ 	.byte	0x04, 0x1c
        /*0086*/ 	.short	(.L_671 - .L_670)


	//   ....[0]....
.L_670:
        /*0088*/ 	.word	0x0000b990


	//   ....[1]....
        /*008c*/ 	.word	0x0000bab0


	//----- nvinfo : EIATTR_MAX_THREADS
	.align		4
.L_671:
        /*0090*/ 	.byte	0x04, 0x05
        /*0092*/ 	.short	(.L_673 - .L_672)
.L_672:
        /*0094*/ 	.word	0x00000080
        /*0098*/ 	.word	0x00000001
        /*009c*/ 	.word	0x00000001


	//----- nvinfo : EIATTR_CRS_STACK_SIZE
	.align		4
.L_673:
        /*00a0*/ 	.byte	0x04, 0x1e
        /*00a2*/ 	.short	(.L_675 - .L_674)
.L_674:
        /*00a4*/ 	.word	0x00000000


	//----- nvinfo : EIATTR_CBANK_PARAM_SIZE
	.align		4
.L_675:
        /*00a8*/ 	.byte	0x03, 0x19
        /*00aa*/ 	.short	0x0f08


	//----- nvinfo : EIATTR_PARAM_CBANK
	.align		4
        /*00ac*/ 	.byte	0x04, 0x0a
        /*00ae*/ 	.short	(.L_677 - .L_676)
	.align		4
.L_676:
        /*00b0*/ 	.word	index@(.nv.constant0._ZN18transformer_engine56_GLOBAL__N__9a404817_23_multi_cast_transpose_cu_26a11c4627multi_cast_transpose_kernelILi4ELi8ELb1Ef6__half13__nv_fp8_e5m2EEvNS0_22MultiCastTransposeArgsE)
        /*00b4*/ 	.short	0x0210
        /*00b6*/ 	.short	0x0f08


	//----- nvinfo : EIATTR_SW_WAR
	.align		4
.L_677:
        /*00b8*/ 	.byte	0x04, 0x36
        /*00ba*/ 	.short	(.L_679 - .L_678)
.L_678:
        /*00bc*/ 	.word	0x00000008
.L_679:


//--------------------- .nv.info._ZN18transformer_engine56_GLOBAL__N__9a404817_23_multi_cast_transpose_cu_26a11c4627multi_cast_transpose_kernelILi4ELi4ELb1Ef6__half13__nv_bfloat16EEvNS0_22MultiCastTransposeArgsE --------------------------
	.section	.nv.info._ZN18transformer_engine56_GLOBAL__N__9a404817_23_multi_cast_transpose_cu_26a11c4627multi_cast_transpose_kernelILi4ELi4ELb1Ef6__half13__nv_bfloat16EEvNS0_22MultiCastTransposeArgsE,"",@"SHT_CUDA_INFO"
	.sectionflags	@""
	.align	4


	//----- nvinfo : EIATTR_CUDA_API_VERSION
	.align		4
        /*0000*/ 	.byte	0x04, 0x37
        /*0002*/ 	.short	(.L_681 - .L_680)
.L_680:
        /*0004*/ 	.word	0x00000082


	//----- nvinfo : EIATTR_KPARAM_INFO
	.align		4
.L_681:
        /*0008*/ 	.byte	0x04, 0x17
        /*000a*/ 	.short	(.L_683 - .L_682)
.L_682:
        /*000c*/ 	.word	0x00000000
        /*0010*/ 	.short	0x0000
        /*0012*/ 	.short	0x0000
        /*0014*/ 	.byte	0x00, 0xf0, 0x21, 0x3c


	//----- nvinfo : EIATTR_SPARSE_MMA_MASK
	.align		4
.L_683:
        /*0018*/ 	.byte	0x03, 0x50
        /*001a*/ 	.short	0x0000


	//----- nvinfo : EIATTR_MAXREG_COUNT
	.align		4
        /*001c*/ 	.byte	0x03, 0x1b
        /*001e*/ 	.short	0x00ff


	//----- nvinfo : EIATTR_NUM_BARRIERS
	.align		4
        /*0020*/ 	.byte	0x02, 0x4c
        /*0022*/ 	.byte	0x01
	.zero		1


	//----- nvinfo : EIATTR_MERCURY_ISA_VERSION
	.align		4
        /*0024*/ 	.byte	0x03, 0x5f
        /*0026*/ 	.short	0x0101


	//----- nvinfo : EIATTR_INT_WARP_WIDE_INSTR_OFFSETS
	.align		4
        /*0028*/ 	.byte	0x04, 0x31
        /*002a*/ 	.short	(.L_685 - .L_684)


	//   ....[0]....
.L_684:
        /*002c*/ 	.word	0x000050e0


	//   ....[1]....
        /*0030*/ 	.word	0x00005100


	//----- nvinfo : EIATTR_COOP_GROUP_MASK_REGIDS
	.align		4
.L_685:
        /*0034*/ 	.byte	0x04, 0x29
        /*0036*/ 	.short	(.L_687 - .L_686)


	//   ....[0]....
.L_686:
        /*0038*/ 	.word	0xffffffff


	//   ....[1]....
        /*003c*/ 	.word	0xffffffff


	//   ....[2]....
        /*0040*/ 	.word	0xffffffff


	//   ....[3]....
        /*0044*/ 	.word	0xffffffff


	//   ....[4]....
        /*0048*/ 	.word	0xffffffff


	//   ....[5]....
        /*004c*/ 	.word	0xffffffff


	//   ....[6]....
        /*0050*/ 	.word	0xffffffff


	//   ....[7]....
        /*0054*/ 	.word	0x05000007


	//   ....[8]....
        /*0058*/ 	.word	0x05000007


	//----- nvinfo : EIATTR_COOP_GROUP_INSTR_OFFSETS
	.align		4
.L_687:
        /*005c*/ 	.byte	0x04, 0x28
        /*005e*/ 	.short	(.L_689 - .L_688)


	//   ....[0]....
.L_688:
        /*0060*/ 	.word	0x000043f0


	//   ....[1]....
        /*0064*/ 	.word	0x00004850


	//   ....[2]....
        /*0068*/ 	.word	0x00004ac0


	//   ....[3]....
        /*006c*/ 	.word	0x00004c30


	//   ....[4]....
        /*0070*/ 	.word	0x00004dc0


	//   ....[5]....
        /*0074*/ 	.word	0x00005000


	//   ....[6]....
        /*0078*/ 	.word	0x00005020


	//   ....[7]....
        /*007c*/ 	.word	0x00005300


	//   ....[8]....
        /*0080*/ 	.word	0x00005370


	//----- nvinfo : EIATTR_EXIT_INSTR_OFFSETS
	.align		4
.L_689:
        /*0084*/ 	.byte	0x04, 0x1c
        /*0086*/ 	.short	(.L_691 - .L_690)


	//   ....[0]....
.L_690:
        /*0088*/ 	.word	0x000051c0


	//   ....[1]....
        /*008c*/ 	.word	0x000052b0


	//----- nvinfo : EIATTR_MAX_THREADS
	.align		4
.L_691:
        /*0090*/ 	.byte	0x04, 0x05
        /*0092*/ 	.short	(.L_693 - .L_692)
.L_692:
        /*0094*/ 	.word	0x00000080
        /*0098*/ 	.word	0x00000001
        /*009c*/ 	.word	0x00000001


	//----- nvinfo : EIATTR_CRS_STACK_SIZE
	.align		4
.L_693:
        /*00a0*/ 	.byte	0x04, 0x1e
        /*00a2*/ 	.short	(.L_695 - .L_694)
.L_694:
        /*00a4*/ 	.word	0x00000000


	//----- nvinfo : EIATTR_CBANK_PARAM_SIZE
	.align		4
.L_695:
        /*00a8*/ 	.byte	0x03, 0x19
        /*00aa*/ 	.short	0x0f08


	//----- nvinfo : EIATTR_PARAM_CBANK
	.align		4
        /*00ac*/ 	.byte	0x04, 0x0a
        /*00ae*/ 	.short	(.L_697 - .L_696)
	.align		4
.L_696:
        /*00b0*/ 	.word	index@(.nv.constant0._ZN18transformer_engine56_GLOBAL__N__9a404817_23_multi_cast_transpose_cu_26a11c4627multi_cast_transpose_kernelILi4ELi4ELb1Ef6__half13__nv_bfloat16EEvNS0_22MultiCastTransposeArgsE)
        /*00b4*/ 	.short	0x0210
        /*00b6*/ 	.short	0x0f08


	//----- nvinfo : EIATTR_SW_WAR
	.align		4
.L_697:
        /*00b8*/ 	.byte	0x04, 0x36
        /*00ba*/ 	.short	(.L_699 - .L_698)
.L_698:
        /*00bc*/ 	.word	0x00000008
.L_699:


//--------------------- .nv.info._ZN18transformer_engine56_GLOBAL__N__9a404817_23_multi_cast_transpose_cu_26a11c4627multi_cast_transpose_kernelILi4ELi4ELb1Ef6__halfS2_EEvNS0_22MultiCastTransposeArgsE --------------------------
	.section	.nv.info._ZN18transformer_engine56_GLOBAL__N__9a404817_23_multi_cast_transpose_cu_26a11c4627multi_cast_transpose_kernelILi4ELi4ELb1Ef6__halfS2_EEvNS0_22MultiCastTransposeArgsE,"",@"SHT_CUDA_INFO"
	.sectionflags	@""
	.align	4


	//----- nvinfo : EIATTR_CUDA_API_VERSION
	.align		4
        /*0000*/ 	.byte	0x04, 0x37
        /*0002*/ 	.short	(.L_701 - .L_700)
.L_700:
        /*0004*/ 	.word	0x00000082


	//----- nvinfo : EIATTR_KPARAM_INFO
	.align		4
.L_701:
        /*0008*/ 	.byte	0x04, 0x17
        /*000a*/ 	.short	(.L_703 - .L_702)
.L_702:
        /*000c*/ 	.word	0x00000000
        /*0010*/ 	.short	0x0000
        /*0012*/ 	.short	0x0000
        /*0014*/ 	.byte	0x00, 0xf0, 0x21, 0x3c


	//----- nvinfo : EIATTR_SPARSE_MMA_MASK
	.align		4
.L_703:
        /*0018*/ 	.byte	0x03, 0x50
        /*001a*/ 	.short	0x0000


	//----- nvinfo : EIATTR_MAXREG_COUNT
	.align		4
        /*001c*/ 	.byte	0x03, 0x1b
        /*001e*/ 	.short	0x00ff


	//----- nvinfo : EIATTR_NUM_BARRIERS
	.align		4
        /*0020*/ 	.byte	0x02, 0x4c
        /*0022*/ 	.byte	0x01
	.zero		1


	//----- nvinfo : EIATTR_MERCURY_ISA_VERSION
	.align		4
        /*0024*/ 	.byte	0x03, 0x5f
        /*0026*/ 	.short	0x0101


	//----- nvinfo : EIATTR_INT_WARP_WIDE_INSTR_OFFSETS
	.align		4
        /*0028*/ 	.byte	0x04, 0x31
        /*002a*/ 	.short	(.L_705 - .L_704)


	//   ....[0]....
.L_704:
        /*002c*/ 	.word	0x000050e0


	//   ....[1]....
        /*0030*/ 	.word	0x00005100


	//----- nvinfo : EIATTR_COOP_GROUP_MASK_REGIDS
	.align		4
.L_705:
        /*0034*/ 	.byte	0x04, 0x29
        /*0036*/ 	.short	(.L_707 - .L_706)


	//   ....[0]....
.L_706:
        /*0038*/ 	.word	0xffffffff


	//   ....[1]....
        /*003c*/ 	.word	0xffffffff


	//   ....[2]....
        /*0040*/ 	.word	0xffffffff


	//   ....[3]....
        /*0044*/ 	.word	0xffffffff


	//   ....[4]....
        /*0048*/ 	.word	0xffffffff


	//   ....[5]....
        /*004c*/ 	.word	0xffffffff


	//   ....[6]....
        /*0050*/ 	.word	0xffffffff


	//   ....[7]....
        /*0054*/ 	.word	0x05000007


	//   ....[8]....
        /*0058*/ 	.word	0x05000007


	//----- nvinfo : EIATTR_COOP_GROUP_INSTR_OFFSETS
	.align		4
.L_707:
        /*005c*/ 	.byte	0x04, 0x28
        /*005e*/ 	.short	(.L_709 - .L_708)


	//   ....[0]....
.L_708:
        /*0060*/ 	.word	0x000043f0


	//   ....[1]....
        /*0064*/ 	.word	0x00004850


	//   ....[2]....
        /*0068*/ 	.word	0x00004ac0


	//   ....[3]....
        /*006c*/ 	.word	0x00004c30


	//   ....[4]....
        /*0070*/ 	.word	0x00004dc0


	//   ....[5]....
        /*0074*/ 	.word	0x00005000


	//   ....[6]....
        /*0078*/ 	.word	0x00005020


	//   ....[7]....
        /*007c*/ 	.word	0x00005300


	//   ....[8]....
        /*0080*/ 	.word	0x00005370


	//----- nvinfo : EIATTR_EXIT_INSTR_OFFSETS
	.align		4
.L_709:
        /*0084*/ 	.byte	0x04, 0x1c
        /*0086*/ 	.short	(.L_711 - .L_710)


	//   ....[0]....
.L_710:
        /*0088*/ 	.word	0x000051c0


	//   ....[1]....
        /*008c*/ 	.word	0x000052b0


	//----- nvinfo : EIATTR_MAX_THREADS
	.align		4
.L_711:
        /*0090*/ 	.byte	0x04, 0x05
        /*0092*/ 	.short	(.L_713 - .L_712)
.L_712:
        /*0094*/ 	.word	0x00000080
        /*0098*/ 	.word	0x00000001
        /*009c*/ 	.word	0x00000001


	//----- nvinfo : EIATTR_CRS_STACK_SIZE
	.align		4
.L_713:
        /*00a0*/ 	.byte	0x04, 0x1e
        /*00a2*/ 	.short	(.L_715 - .L_714)
.L_714:
        /*00a4*/ 	.word	0x00000000


	//----- nvinfo : EIATTR_CBANK_PARAM_SIZE
	.align		4
.L_715:
        /*00a8*/ 	.byte	0x03, 0x19
        /*00aa*/ 	.short	0x0f08


	//----- nvinfo : EIATTR_PARAM_CBANK
	.align		4
        /*00ac*/ 	.byte	0x04, 0x0a
        /*00ae*/ 	.short	(.L_717 - .L_716)
	.align		4
.L_716:
        /*00b0*/ 	.word	index@(.nv.constant0._ZN18transformer_engine56_GLOBAL__N__9a404817_23_multi_cast_transpose_cu_26a11c4627multi_cast_transpose_kernelILi4ELi4ELb1Ef6__halfS2_EEvNS0_22MultiCastTransposeArgsE)
        /*00b4*/ 	.short	0x0210
        /*00b6*/ 	.short	0x0f08


	//----- nvinfo : EIATTR_SW_WAR
	.align		4
.L_717:
        /*00b8*/ 	.byte	0x04, 0x36
        /*00ba*/ 	.short	(.L_719 - .L_718)
.L_718:
        /*00bc*/ 	.word	0x00000008
.L_719:


//--------------------- .nv.info._ZN18transformer_engine56_GLOBAL__N__9a404817_23_multi_cast_transpose_cu_26a11c4627multi_cast_transpose_kernelILi4ELi2ELb1Ef6__halffEEvNS0_22MultiCastTransposeArgsE --------------------------
	.section	.nv.info._ZN18transformer_engine56_GLOBAL__N__9a404817_23_multi_cast_transpose_cu_26a11c4627multi_cast_transpose_kernelILi4ELi2ELb1Ef6__halffEEvNS0_22MultiCastTransposeArgsE,"",@"SHT_CUDA_INFO"
	.sectionflags	@""
	.align	4


	//----- nvinfo : EIATTR_CUDA_API_VERSION
	.align		4
        /*0000*/ 	.byte	0x04, 0x37
        /*0002*/ 	.short	(.L_721 - .L_720)
.L_720:
        /*0004*/ 	.word	0x00000082


	//----- nvinfo : EIATTR_KPARAM_INFO
	.align		4
.L_721:
        /*0008*/ 	.byte	0x04, 0x17
        /*000a*/ 	.short	(.L_723 - .L_722)
.L_722:
        /*000c*/ 	.word	0x00000000
        /*0010*/ 	.short	0x0000
        /*0012*/ 	.short	0x0000
        /*0014*/ 	.byte	0x00, 0xf0, 0x21, 0x3c


	//----- nvinfo : EIATTR_SPARSE_MMA_MASK
	.align		4
.L_723:
        /*0018*/ 	.byte	0x03, 0x50
        /*001a*/ 	.short	0x0000


	//----- nvinfo : EIATTR_MAXREG_COUNT
	.align		4
        /*001c*/ 	.byte	0x03, 0x1b
        /*001e*/ 	.short	0x00ff


	//----- nvinfo : EIATTR_NUM_BARRIERS
	.align		4
        /*0020*/ 	.byte	0x02, 0x4c
        /*0022*/ 	.byte	0x01
	.zero		1


	//----- nvinfo : EIATTR_MERCURY_ISA_VERSION
	.align		4
        /*0024*/ 	.byte	0x03, 0x5f
        /*0026*/ 	.short	0x0101


	//----- nvinfo : EIATTR_INT_WARP_WIDE_INSTR_OFFSETS
	.align		4
        /*0028*/ 	.byte	0x04, 0x31
        /*002a*/ 	.short	(.L_725 - .L_724)


	//   ....[0]....
.L_724:
        /*002c*/ 	.word	0x000025b0


	//   ....[1]....
        /*0030*/ 	.word	0x000025d0


	//----- nvinfo : EIATTR_COOP_GROUP_MASK_REGIDS
	.align		4
.L_725:
        /*0034*/ 	.byte	0x04, 0x29
        /*0036*/ 	.short	(.L_727 - .L_726)


	//   ....[0]....
.L_726:
        /*0038*/ 	.word	0xffffffff


	//   ....[1]....
        /*003c*/ 	.word	0xffffffff


	//   ....[2]....
        /*0040*/ 	.word	0xffffffff


	//   ....[3]....
        /*0044*/ 	.word	0xffffffff


	//   ....[4]....
        /*0048*/ 	.word	0xffffffff


	//   ....[5]....
        /*004c*/ 	.word	0xffffffff


	//   ....[6]....
        /*0050*/ 	.word	0xffffffff


	//   ....[7]....
        /*0054*/ 	.word	0x05000007


	//   ....[8]....
        /*0058*/ 	.word	0x05000007


	//----- nvinfo : EIATTR_COOP_GROUP_INSTR_OFFSETS
	.align		4
.L_727:
        /*005c*/ 	.byte	0x04, 0x28
        /*005e*/ 	.short	(.L_729 - .L_728)


	//   ....[0]....
.L_728:
        /*0060*/ 	.word	0x00001ac0


	//   ....[1]....
        /*0064*/ 	.word	0x00001e80


	//   ....[2]....
        /*0068*/ 	.word	0x00002000


	//   ....[3]....
        /*006c*/ 	.word	0x000020f0


	//   ....[4]....
        /*0070*/ 	.word	0x000021c0


	//   ....[5]....
        /*0074*/ 	.word	0x000024d0


	//   ....[6]....
        /*0078*/ 	.word	0x000024f0


	//   ....[7]....
        /*007c*/ 	.word	0x000027d0


	//   ....[8]....
        /*0080*/ 	.word	0x00002840


	//----- nvinfo : EIATTR_EXIT_INSTR_OFFSETS
	.align		4
.L_729:
        /*0084*/ 	.byte	0x04, 0x1c
        /*0086*/ 	.short	(.L_731 - .L_730)


	//   ....[0]....
.L_730:
        /*0088*/ 	.word	0x00002690


	//   ....[1]....
        /*008c*/ 	.word	0x00002780


	//----- nvinfo : EIATTR_MAX_THREADS
	.align		4
.L_731:
        /*0090*/ 	.byte	0x04, 0x05
        /*0092*/ 	.short	(.L_733 - .L_732)
.L_732:
        /*0094*/ 	.word	0x00000080
        /*0098*/ 	.word	0x00000001
        /*009c*/ 	.word	0x00000001


	//----- nvinfo : EIATTR_CRS_STACK_SIZE
	.align		4
.L_733:
        /*00a0*/ 	.byte	0x04, 0x1e
        /*00a2*/ 	.short	(.L_735 - .L_734)
.L_734:
        /*00a4*/ 	.word	0x00000000


	//----- nvinfo : EIATTR_CBANK_PARAM_SIZE
	.align		4
.L_735:
        /*00a8*/ 	.byte	0x03, 0x19
        /*00aa*/ 	.short	0x0f08


	//----- nvinfo : EIATTR_PARAM_CBANK
	.align		4
        /*00ac*/ 	.byte	0x04, 0x0a
        /*00ae*/ 	.short	(.L_737 - .L_736)
	.align		4
.L_736:
        /*00b0*/ 	.word	index@(.nv.constant0._ZN18transformer_engine56_GLOBAL__N__9a404817_23_multi_cast_transpose_cu_26a11c4627multi_cast_transpose_kernelILi4ELi2ELb1Ef6__halffEEvNS0_22MultiCastTransposeArgsE)
        /*00b4*/ 	.short	0x0210
        /*00b6*/ 	.short	0x0f08


	//----- nvinfo : EIATTR_SW_WAR
	.align		4
.L_737:
        /*00b8*/ 	.byte	0x04, 0x36
        /*00ba*/ 	.short	(.L_739 - .L_738)
.L_738:
        /*00bc*/ 	.word	0x00000008
.L_739:


//--------------------- .nv.info._ZN18transformer_engine56_GLOBAL__N__9a404817_23_multi_cast_transpose_cu_26a11c4627multi_cast_transpose_kernelILi2ELi8ELb1Eff13__nv_fp8_e4m3EEvNS0_22MultiCastTransposeArgsE --------------------------
	.section	.nv.info._ZN18transformer_engine56_GLOBAL__N__9a404817_23_multi_cast_transpose_cu_26a11c4627multi_cast_transpose_kernelILi2ELi8ELb1Eff13__nv_fp8_e4m3EEvNS0_22MultiCastTransposeArgsE,"",@"SHT_CUDA_INFO"
	.sectionflags	@""
	.align	4


	//----- nvinfo : EIATTR_CUDA_API_VERSION
	.align		4
        /*0000*/ 	.byte	0x04, 0x37
        /*0002*/ 	.short	(.L_741 - .L_740)
.L_740:
        /*0004*/ 	.word	0x00000082


	//----- nvinfo : EIATTR_KPARAM_INFO
	.align		4
.L_741:
        /*0008*/ 	.byte	0x04, 0x17
        /*000a*/ 	.short	(.L_743 - .L_742)
.L_742:
        /*000c*/ 	.word	0x00000000
        /*0010*/ 	.short	0x0000
        /*0012*/ 	.short	0x0000
        /*0014*/ 	.byte	0x00, 0xf0, 0x21, 0x3c


	//----- nvinfo : EIATTR_SPARSE_MMA_MASK
	.align		4
.L_743:
        /*0018*/ 	.byte	0x03, 0x50
        /*001a*/ 	.short	0x0000


	//----- nvinfo : EIATTR_MAXREG_COUNT
	.align		4
        /*001c*/ 	.byte	0x03, 0x1b
        /*001e*/ 	.short	0x00ff


	//----- nvinfo : EIATTR_NUM_BARRIERS
	.align		4
        /*0020*/ 	.byte	0x02, 0x4c
        /*0022*/ 	.byte	0x01
	.zero		1


	//----- nvinfo : EIATTR_MERCURY_ISA_VERSION
	.align		4
        /*0024*/ 	.byte	0x03, 0x5f
        /*0026*/ 	.short	0x0101


	//----- nvinfo : EIATTR_INT_WARP_WIDE_INSTR_OFFSETS
	.align		4
        /*0028*/ 	.byte	0x04, 0x31
        /*002a*/ 	.short	(.L_745 - .L_744)


	//   ....[0]....
.L_744:
        /*002c*/ 	.word	0x00005630


	//   ....[1]....
        /*0030*/ 	.word	0x00005650


	//----- nvinfo : EIATTR_COOP_GROUP_MASK_REGIDS
	.align		4
.L_745:
        /*0034*/ 	.byte	0x04, 0x29
        /*0036*/ 	.short	(.L_747 - .L_746)


	//   ....[0]....
.L_746:
        /*0038*/ 	.word	0xffffffff


	//   ....[1]....
        /*003c*/ 	.word	0xffffffff


	//   ....[2]....
        /*0040*/ 	.word	0xffffffff


	//   ....[3]....
        /*0044*/ 	.word	0xffffffff


	//   ....[4]....
        /*0048*/ 	.word	0xffffffff


	//   ....[5]....
        /*004c*/ 	.word	0xffffffff


	//   ....[6]....
        /*0050*/ 	.word	0xffffffff


	//   ....[7]....
        /*0054*/ 	.word	0x05000007


	//   ....[8]....
        /*0058*/ 	.word	0x05000007


	//----- nvinfo : EIATTR_COOP_GROUP_INSTR_OFFSETS
	.align		4
.L_747:
        /*005c*/ 	.byte	0x04, 0x28
        /*005e*/ 	.short	(.L_749 - .L_748)


	//   ....[0]....
.L_748:
        /*0060*/ 	.word	0x00004930


	//   ....[1]....
        /*0064*/ 	.word	0x000049a0


	//   ....[2]....
        /*0068*/ 	.word	0x00004ae0


	//   ....[3]....
        /*006c*/ 	.word	0x00004c50


	//   ....[4]....
        /*0070*/ 	.word	0x00005130


	//   ....[5]....
        /*0074*/ 	.word	0x00005550


	//   ....[6]....
        /*0078*/ 	.word	0x00005570


	//   ....[7]....
        /*007c*/ 	.word	0x00005880


	//   ....[8]....
        /*0080*/ 	.word	0x000058f0


	//----- nvinfo : EIATTR_EXIT_INSTR_OFFSETS
	.align		4
.L_749:
        /*0084*/ 	.byte	0x04, 0x1c
        /*0086*/ 	.short	(.L_751 - .L_750)


	//   ....[0]....
.L_750:
        /*0088*/ 	.word	0x00005710


	//   ....[1]....
        /*008c*/ 	.word	0x00005830


	//----- nvinfo : EIATTR_MAX_THREADS
	.align		4
.L_751:
        /*0090*/ 	.byte	0x04, 0x05
        /*0092*/ 	.short	(.L_753 - .L_752)
.L_752:
        /*0094*/ 	.word	0x00000080
        /*0098*/ 	.word	0x00000001
        /*009c*/ 	.word	0x00000001


	//----- nvinfo : EIATTR_CRS_STACK_SIZE
	.align		4
.L_753:
        /*00a0*/ 	.byte	0x04, 0x1e
        /*00a2*/ 	.short	(.L_755 - .L_754)
.L_754:
        /*00a4*/ 	.word	0x00000000


	//----- nvinfo : EIATTR_CBANK_PARAM_SIZE
	.align		4
.L_755:
        /*00a8*/ 	.byte	0x03, 0x19
        /*00aa*/ 	.short	0x0f08


	//----- nvinfo : EIATTR_PARAM_CBANK
	.align		4
        /*00ac*/ 	.byte	0x04, 0x0a
        /*00ae*/ 	.short	(.L_757 - .L_756)
	.align		4
.L_756:
        /*00b0*/ 	.word	index@(.nv.constant0._ZN18transformer_engine56_GLOBAL__N__9a404817_23_multi_cast_transpose_cu_26a11c4627multi_cast_transpose_kernelILi2ELi8ELb1Eff13__nv_fp8_e4m3EEvNS0_22MultiCastTransposeArgsE)
        /*00b4*/ 	.short	0x0210
        /*00b6*/ 	.short	0x0f08


	//----- nvinfo : EIATTR_SW_WAR
	.align		4
.L_757:
        /*00b8*/ 	.byte	0x04, 0x36
        /*00ba*/ 	.short	(.L_759 - .L_758)
.L_758:
        /*00bc*/ 	.word	0x00000008
.L_759:


//--------------------- .nv.info._ZN18transformer_engine56_GLOBAL__N__9a404817_23_multi_cast_transpose_cu_26a11c4627multi_cast_transpose_kernelILi2ELi8ELb1Eff13__nv_fp8_e5m2EEvNS0_22MultiCastTransposeArgsE --------------------------
	.section	.nv.info._ZN18transformer_engine56_GLOBAL__N__9a404817_23_multi_cast_transpose_cu_26a11c4627multi_cast_transpose_kernelILi2ELi8ELb1Eff13__nv_fp8_e5m2EEvNS0_22MultiCastTransposeArgsE,"",@"SHT_CUDA_INFO"
	.sectionflags	@""
	.align	4


	//----- nvinfo : EIATTR_CUDA_API_VERSION
	.align		4
        /*0000*/ 	.byte	0x04, 0x37
        /*0002*/ 	.short	(.L_761 - .L_760)
.L_760:
        /*0004*/ 	.word	0x00000082


	//----- nvinfo : EIATTR_KPARAM_INFO
	.align		4
.L_761:
        /*0008*/ 	.byte	0x04, 0x17
        /*000a*/ 	.short	(.L_763 - .L_762)
.L_762:
        /*000c*/ 	.word	0x00000000
        /*0010*/ 	.short	0x0000
        /*0012*/ 	.short	0x0000
        /*0014*/ 	.byte	0x00, 0xf0, 0x21, 0x3c


	//----- nvinfo : EIATTR_SPARSE_MMA_MASK
	.align		4
.L_763:
        /*0018*/ 	.byte	0x03, 0x50
        /*001a*/ 	.short	0x0000


	//----- nvinfo : EIATTR_MAXREG_COUNT
	.align		4
        /*001c*/ 	.byte	0x03, 0x1b
        /*001e*/ 	.short	0x00ff


	//----- nvinfo : EIATTR_NUM_BARRIERS
	.align		4
        /*0020*/ 	.byte	0x02, 0x4c
        /*0022*/ 	.byte	0x01
	.zero		1


	//----- nvinfo : EIATTR_MERCURY_ISA_VERSION
	.align		4
        /*0024*/ 	.byte	0x03, 0x5f
        /*0026*/ 	.short	0x0101


	//----- nvinfo : EIATTR_INT_WARP_WIDE_INSTR_OFFSETS
	.align		4
        /*0028*/ 	.byte	0x04, 0x31
        /*002a*/ 	.short	(.L_765 - .L_764)


	//   ....[0]....
.L_764:
        /*002c*/ 	.word	0x00005630


	//   ....[1]....
        /*0030*/ 	.word	0x00005650


	//----- nvinfo : EIATTR_COOP_GROUP_MASK_REGIDS
	.align		4
.L_765:
        /*0034*/ 	.byte	0x04, 0x29
        /*0036*/ 	.short	(.L_767 - .L_766)


	//   ....[0]....
.L_766:
        /*0038*/ 	.word	0xffffffff


	//   ....[1]....
        /*003c*/ 	.word	0xffffffff


	//   ....[2]....
        /*0040*/ 	.word	0xffffffff


	//   ....[3]....
        /*0044*/ 	.word	0xffffffff


	//   ....[4]....
        /*0048*/ 	.word	0xffffffff


	//   ....[5]....
        /*004c*/ 	.word	0xffffffff


	//   ....[6]....
        /*0050*/ 	.word	0xffffffff


	//   ....[7]....
        /*0054*/ 	.word	0x05000007


	//   ....[8]....
        /*0058*/ 	.word	0x05000007


	//----- nvinfo : EIATTR_COOP_GROUP_INSTR_OFFSETS
	.align		4
.L_767:
        /*005c*/ 	.byte	0x04, 0x28
        /*005e*/ 	.short	(.L_769 - .L_768)


	//   ....[0]....
.L_768:
        /*0060*/ 	.word	0x00004930


	//   ....[1]....
        /*0064*/ 	.word	0x000049a0


	//   ....[2]....
        /*0068*/ 	.word	0x00004ae0


	//   ....[3]....
        /*006c*/ 	.word	0x00004c50


	//   ....[4]....
        /*0070*/ 	.word	0x00005130


	//   ....[5]....
        /*0074*/ 	.word	0x00005550


	//   ....[6]....
        /*0078*/ 	.word	0x00005570


	//   ....[7]....
        /*007c*/ 	.word	0x00005880


	//   ....[8]....
        /*0080*/ 	.word	0x000058f0


	//----- nvinfo : EIATTR_EXIT_INSTR_OFFSETS
	.align		4
.L_769:
        /*0084*/ 	.byte	0x04, 0x1c
        /*0086*/ 	.short	(.L_771 - .L_770)


	//   ....[0]....
.L_770:
        /*0088*/ 	.word	0x00005710


	//   ....[1]....
        /*008c*/ 	.word	0x00005830


	//----- nvinfo : EIATTR_MAX_THREADS
	.align		4
.L_771:
        /*0090*/ 	.byte	0x04, 0x05
        /*0092*/ 	.short	(.L_773 - .L_772)
.L_772:
        /*0094*/ 	.word	0x00000080
        /*0098*/ 	.word	0x00000001
        /*009c*/ 	.word	0x00000001


	//----- nvinfo : EIATTR_CRS_STACK_SIZE
	.align		4
.L_773:
        /*00a0*/ 	.byte	0x04, 0x1e
        /*00a2*/ 	.short	(.L_775 - .L_774)
.L_774:
        /*00a4*/ 	.word	0x00000000


	//----- nvinfo : EIATTR_CBANK_PARAM_SIZE
	.align		4
.L_775:
        /*00a8*/ 	.byte	0x03, 0x19
        /*00aa*/ 	.short	0x0f08


	//----- nvinfo : EIATTR_PARAM_CBANK
	.align		4
        /*00ac*/ 	.byte	0x04, 0x0a
        /*00ae*/ 	.short	(.L_777 - .L_776)
	.align		4
.L_776:
        /*00b0*/ 	.word	index@(.nv.constant0._ZN18transformer_engine56_GLOBAL__N__9a404817_23_multi_cast_transpose_cu_26a11c4627multi_cast_transpose_kernelILi2ELi8ELb1Eff13__nv_fp8_e5m2EEvNS0_22MultiCastTransposeArgsE)
        /*00b4*/ 	.short	0x0210
        /*00b6*/ 	.short	0x0f08


	//----- nvinfo : EIATTR_SW_WAR
	.align		4
.L_777:
        /*00b8*/ 	.byte	0x04, 0x36
        /*00ba*/ 	.short	(.L_779 - .L_778)
.L_778:
        /*00bc*/ 	.word	0x00000008
.L_779:


//--------------------- .nv.info._ZN18transformer_engine56_GLOBAL__N__9a404817_23_multi_cast_transpose_cu_26a11c4627multi_cast_transpose_kernelILi2ELi4ELb1Eff13__nv_bfloat16EEvNS0_22MultiCastTransposeArgsE --------------------------
	.section	.nv.info._ZN18transformer_engine56_GLOBAL__N__9a404817_23_multi_cast_transpose_cu_26a11c4627multi_cast_transpose_kernelILi2ELi4ELb1Eff13__nv_bfloat16EEvNS0_22MultiCastTransposeArgsE,"",@"SHT_CUDA_INFO"
	.sectionflags	@""
	.align	4


	//----- nvinfo : EIATTR_CUDA_API_VERSION
	.align		4
        /*0000*/ 	.byte	0x04, 0x37
        /*0002*/ 	.short	(.L_781 - .L_780)
.L_780:
        /*0004*/ 	.word	0x00000082


	//----- nvinfo : EIATTR_KPARAM_INFO
	.align		4
.L_781:
        /*0008*/ 	.byte	0x04, 0x17
        /*000a*/ 	.short	(.L_783 - .L_782)
.L_782:
        /*000c*/ 	.word	0x00000000
        /*0010*/ 	.short	0x0000
        /*0012*/ 	.short	0x0000
        /*0014*/ 	.byte	0x00, 0xf0, 0x21, 0x3c


	//----- nvinfo : EIATTR_SPARSE_MMA_MASK
	.align		4
.L_783:
        /*0018*/ 	.byte	0x03, 0x50
        /*001a*/ 	.short	0x0000


	//----- nvinfo : EIATTR_MAXREG_COUNT
	.align		4
        /*001c*/ 	.byte	0x03, 0x1b
        /*001e*/ 	.short	0x00ff


	//----- nvinfo : EIATTR_NUM_BARRIERS
	.align		4
        /*0020*/ 	.byte	0x02, 0x4c
        /*0022*/ 	.byte	0x01
	.zero		1


	//----- nvinfo : EIATTR_MERCURY_ISA_VERSION
	.align		4
        /*0024*/ 	.byte	0x03, 0x5f
        /*0026*/ 	.short	0x0101


	//----- nvinfo : EIATTR_INT_WARP_WIDE_INSTR_OFFSETS
	.align		4
        /*0028*/ 	.byte	0x04, 0x31
        /*002a*/ 	.short	(.L_785 - .L_784)


	//   ....[0]....
.L_784:
        /*002c*/ 	.word	0x00002ab0


	//   ....[1]....
        /*0030*/ 	.word	0x00002ad0


	//----- nvinfo : EIATTR_COOP_GROUP_MASK_REGIDS
	.align		4
.L_785:
        /*0034*/ 	.byte	0x04, 0x29
        /*0036*/ 	.short	(.L_787 - .L_786)


	//   ....[0]....
.L_786:
        /*0038*/ 	.word	0xffffffff


	//   ....[1]....
        /*003c*/ 	.word	0xffffffff


	//   ....[2]....
        /*0040*/ 	.word	0xffffffff


	//   ....[3]....
        /*0044*/ 	.word	0xffffffff


	//   ....[4]....
        /*0048*/ 	.word	0xffffffff


	//   ....[5]....
        /*004c*/ 	.word	0xffffffff


	//   ....[6]....
        /*0050*/ 	.word	0xffffffff


	//   ....[7]....
        /*0054*/ 	.word	0x05000006


	//   ....[8]....
        /*0058*/ 	.word	0x05000006


	//----- nvinfo : EIATTR_COOP_GROUP_INSTR_OFFSETS
	.align		4
.L_787:
        /*005c*/ 	.byte	0x04, 0x28
        /*005e*/ 	.short	(.L_789 - .L_788)


	//   ....[0]....
.L_788:
        /*0060*/ 	.word	0x00002390


	//   ....[1]....
        /*0064*/ 	.word	0x00002420


	//   ....[2]....
        /*0068*/ 	.word	0x00002510


	//   ....[3]....
        /*006c*/ 	.word	0x000025a0


	//   ....[4]....
        /*0070*/ 	.word	0x000026e0


	//   ....[5]....
        /*0074*/ 	.word	0x000029d0


	//   ....[6]....
        /*0078*/ 	.word	0x000029f0


	//   ....[7]....
        /*007c*/ 	.word	0x00002cd0


	//   ....[8]....
        /*0080*/ 	.word	0x00002d40


	//----- nvinfo : EIATTR_EXIT_INSTR_OFFSETS
	.align		4
.L_789:
        /*0084*/ 	.byte	0x04, 0x1c
        /*0086*/ 	.short	(.L_791 - .L_790)


	//   ....[0]....
.L_790:
        /*0088*/ 	.word	0x00002b90


	//   ....[1]....
        /*008c*/ 	.word	0x00002c80


	//----- nvinfo : EIATTR_MAX_THREADS
	.align		4
.L_791:
        /*0090*/ 	.byte	0x04, 0x05
        /*0092*/ 	.short	(.L_793 - .L_792)
.L_792:
        /*0094*/ 	.word	0x00000080
        /*0098*/ 	.word	0x00000001
        /*009c*/ 	.word	0x00000001


	//----- nvinfo : EIATTR_CRS_STACK_SIZE
	.align		4
.L_793:
        /*00a0*/ 	.byte	0x04, 0x1e
        /*00a2*/ 	.short	(.L_795 - .L_794)
.L_794:
        /*00a4*/ 	.word	0x00000000


	//----- nvinfo : EIATTR_CBANK_PARAM_SIZE
	.align		4
.L_795:
        /*00a8*/ 	.byte	0x03, 0x19
        /*00aa*/ 	.short	0x0f08


	//----- nvinfo : EIATTR_PARAM_CBANK
	.align		4
        /*00ac*/ 	.byte	0x04, 0x0a
        /*00ae*/ 	.short	(.L_797 - .L_796)
	.align		4
.L_796:
        /*00b0*/ 	.word	index@(.nv.constant0._ZN18transformer_engine56_GLOBAL__N__9a404817_23_multi_cast_transpose_cu_26a11c4627multi_cast_transpose_kernelILi2ELi4ELb1Eff13__nv_bfloat16EEvNS0_22MultiCastTransposeArgsE)
        /*00b4*/ 	.short	0x0210
        /*00b6*/ 	.short	0x0f08


	//----- nvinfo : EIATTR_SW_WAR
	.align		4
.L_797:
        /*00b8*/ 	.byte	0x04, 0x36
        /*00ba*/ 	.short	(.L_799 - .L_798)
.L_798:
        /*00bc*/ 	.word	0x00000008
.L_799:


//--------------------- .nv.info._ZN18transformer_engine56_GLOBAL__N__9a404817_23_multi_cast_transpose_cu_26a11c4627multi_cast_transpose_kernelILi2ELi4ELb1Eff6__halfEEvNS0_22MultiCastTransposeArgsE --------------------------
	.section	.nv.info._ZN18transformer_engine56_GLOBAL__N__9a404817_23_multi_cast_transpose_cu_26a11c4627multi_cast_transpose_kernelILi2ELi4ELb1Eff6__halfEEvNS0_22MultiCastTransposeArgsE,"",@"SHT_CUDA_INFO"
	.sectionflags	@""
	.align	4


	//----- nvinfo : EIATTR_CUDA_API_VERSION
	.align		4
        /*0000*/ 	.byte	0x04, 0x37
        /*0002*/ 	.short	(.L_801 - .L_800)
.L_800:
        /*0004*/ 	.word	0x00000082


	//----- nvinfo : EIATTR_KPARAM_INFO
	.align		4
.L_801:
        /*0008*/ 	.byte	0x04, 0x17
        /*000a*/ 	.short	(.L_803 - .L_802)
.L_802:
        /*000c*/ 	.word	0x00000000
        /*0010*/ 	.short	0x0000
        /*0012*/ 	.short	0x0000
        /*0014*/ 	.byte	0x00, 0xf0, 0x21, 0x3c


	//----- nvinfo : EIATTR_SPARSE_MMA_MASK
	.align		4
.L_803:
        /*0018*/ 	.byte	0x03, 0x50
        /*001a*/ 	.short	0x0000


	//----- nvinfo : EIATTR_MAXREG_COUNT
	.align		4
        /*001c*/ 	.byte	0x03, 0x1b
        /*001e*/ 	.short	0x00ff


	//----- nvinfo : EIATTR_NUM_BARRIERS
	.align		4
        /*0020*/ 	.byte	0x02, 0x4c
        /*0022*/ 	.byte	0x01
	.zero		1


	//----- nvinfo : EIATTR_MERCURY_ISA_VERSION
	.align		4
        /*0024*/ 	.byte	0x03, 0x5f
        /*0026*/ 	.short	0x0101


	//----- nvinfo : EIATTR_INT_WARP_WIDE_INSTR_OFFSETS
	.align		4
        /*0028*/ 	.byte	0x04, 0x31
        /*002a*/ 	.short	(.L_805 - .L_804)


	//   ....[0]....
.L_804:
        /*002c*/ 	.word	0x00002ab0


	//   ....[1]....
        /*0030*/ 	.word	0x00002ad0


	//----- nvinfo : EIATTR_COOP_GROUP_MASK_REGIDS
	.align		4
.L_805:
        /*0034*/ 	.byte	0x04, 0x29
        /*0036*/ 	.short	(.L_807 - .L_806)


	//   ....[0]....
.L_806:
        /*0038*/ 	.word	0xffffffff


	//   ....[1]....
        /*003c*/ 	.word	0xffffffff


	//   ....[2]....
        /*0040*/ 	.word	0xffffffff


	//   ....[3]....
        /*0044*/ 	.word	0xffffffff


	//   ....[4]....
        /*0048*/ 	.word	0xffffffff


	//   ....[5]....
        /*004c*/ 	.word	0xffffffff


	//   ....[6]....
        /*0050*/ 	.word	0xffffffff


	//   ....[7]....
        /*0054*/ 	.word	0x05000006


	//   ....[8]....
        /*0058*/ 	.word	0x05000006


	//----- nvinfo : EIATTR_COOP_GROUP_INSTR_OFFSETS
	.align		4
.L_807:
        /*005c*/ 	.byte	0x04, 0x28
        /*005e*/ 	.short	(.L_809 - .L_808)


	//   ....[0]....
.L_808:
        /*0060*/ 	.word	0x00002390


	//   ....[1]....
        /*0064*/ 	.word	0x00002420


	//   ....[2]....
        /*0068*/ 	.word	0x00002510


	//   ....[3]....
        /*006c*/ 	.word	0x000025a0


	//   ....[4]....
        /*0070*/ 	.word	0x000026e0


	//   ....[5]....
        /*0074*/ 	.word	0x000029d0


	//   ....[6]....
        /*0078*/ 	.word	0x000029f0


	//   ....[7]....
        /*007c*/ 	.word	0x00002cd0


	//   ....[8]....
        /*0080*/ 	.word	0x00002d40


	//----- nvinfo : EIATTR_EXIT_INSTR_OFFSETS
	.align		4
.L_809:
        /*0084*/ 	.byte	0x04, 0x1c
        /*0086*/ 	.short	(.L_811 - .L_810)


	//   ....[0]....
.L_810:
        /*0088*/ 	.word	0x00002b90


	//   ....[1]....
        /*008c*/ 	.word	0x00002c80


	//----- nvinfo : EIATTR_MAX_THREADS
	.align		4
.L_811:
        /*0090*/ 	.byte	0x04, 0x05
        /*0092*/ 	.short	(.L_813 - .L_812)
.L_812:
        /*0094*/ 	.word	0x00000080
        /*0098*/ 	.word	0x00000001
        /*009c*/ 	.word	0x00000001


	//----- nvinfo : EIATTR_CRS_STACK_SIZE
	.align		4
.L_813:
        /*00a0*/ 	.byte	0x04, 0x1e
        /*00a2*/ 	.short	(.L_815 - .L_814)
.L_814:
        /*00a4*/ 	.word	0x00000000


	//----- nvinfo : EIATTR_CBANK_PARAM_SIZE
	.align		4
.L_815:
        /*00a8*/ 	.byte	0x03, 0x19
        /*00aa*/ 	.short	0x0f08


	//----- nvinfo : EIATTR_PARAM_CBANK
	.align		4
        /*00ac*/ 	.byte	0x04, 0x0a
        /*00ae*/ 	.short	(.L_817 - .L_816)
	.align		4
.L_816:
        /*00b0*/ 	.word	index@(.nv.constant0._ZN18transformer_engine56_GLOBAL__N__9a404817_23_multi_cast_transpose_cu_26a11c4627multi_cast_transpose_kernelILi2ELi4ELb1Eff6__halfEEvNS0_22MultiCastTransposeArgsE)
        /*00b4*/ 	.short	0x0210
        /*00b6*/ 	.short	0x0f08


	//----- nvinfo : EIATTR_SW_WAR
	.align		4
.L_817:
        /*00b8*/ 	.byte	0x04, 0x36
        /*00ba*/ 	.short	(.L_819 - .L_818)
.L_818:
        /*00bc*/ 	.word	0x00000008
.L_819:


//--------------------- .nv.info._ZN18transformer_engine56_GLOBAL__N__9a404817_23_multi_cast_transpose_cu_26a11c4627multi_cast_transpose_kernelILi2ELi2ELb1EfffEEvNS0_22MultiCastTransposeArgsE --------------------------
	.section	.nv.info._ZN18transformer_engine56_GLOBAL__N__9a404817_23_multi_cast_transpose_cu_26a11c4627multi_cast_transpose_kernelILi2ELi2ELb1EfffEEvNS0_22MultiCastTransposeArgsE,"",@"SHT_CUDA_INFO"
	.sectionflags	@""
	.align	4


	//----- nvinfo : EIATTR_CUDA_API_VERSION
	.align		4
        /*0000*/ 	.byte	0x04, 0x37
        /*0002*/ 	.short	(.L_821 - .L_820)
.L_820:
        /*0004*/ 	.word	0x00000082


	//----- nvinfo : EIATTR_KPARAM_INFO
	.align		4
.L_821:
        /*0008*/ 	.byte	0x04, 0x17
        /*000a*/ 	.short	(.L_823 - .L_822)
.L_822:
        /*000c*/ 	.word	0x00000000
        /*0010*/ 	.short	0x0000
        /*0012*/ 	.short	0x0000
        /*0014*/ 	.byte	0x00, 0xf0, 0x21, 0x3c


	//----- nvinfo : EIATTR_SPARSE_MMA_MASK
	.align		4
.L_823:
        /*0018*/ 	.byte	0x03, 0x50
        /*001a*/ 	.short	0x0000


	//----- nvinfo : EIATTR_MAXREG_COUNT
	.align		4
        /*001c*/ 	.byte	0x03, 0x1b
        /*001e*/ 	.short	0x00ff


	//----- nvinfo : EIATTR_NUM_BARRIERS
	.align		4
        /*0020*/ 	.byte	0x02, 0x4c
        /*0022*/ 	.byte	0x01
	.zero		1


	//----- nvinfo : EIATTR_MERCURY_ISA_VERSION
	.align		4
        /*0024*/ 	.byte	0x03, 0x5f
        /*0026*/ 	.short	0x0101


	//----- nvinfo : EIATTR_INT_WARP_WIDE_INSTR_OFFSETS
	.align		4
        /*0028*/ 	.byte	0x04, 0x31
        /*002a*/ 	.short	(.L_825 - .L_824)


	//   ....[0]....
.L_824:
        /*002c*/ 	.word	0x00001630


	//   ....[1]....
        /*0030*/ 	.word	0x00001650


	//----- nvinfo : EIATTR_COOP_GROUP_MASK_REGIDS
	.align		4
.L_825:
        /*0034*/ 	.byte	0x04, 0x29
        /*0036*/ 	.short	(.L_827 - .L_826)


	//   ....[0]....
.L_826:
        /*0038*/ 	.word	0xffffffff


	//   ....[1]....
        /*003c*/ 	.word	0xffffffff


	//   ....[2]....
        /*0040*/ 	.word	0xffffffff


	//   ....[3]....
        /*0044*/ 	.word	0xffffffff


	//   ....[4]....
        /*0048*/ 	.word	0xffffffff


	//   ....[5]....
        /*004c*/ 	.word	0xffffffff


	//   ....[6]....
        /*0050*/ 	.word	0xffffffff


	//   ....[7]....
        /*0054*/ 	.word	0x05000006


	//   ....[8]....
        /*0058*/ 	.word	0x05000006


	//----- nvinfo : EIATTR_COOP_GROUP_INSTR_OFFSETS
	.align		4
.L_827:
        /*005c*/ 	.byte	0x04, 0x28
        /*005e*/ 	.short	(.L_829 - .L_828)


	//   ....[0]....
.L_828:
        /*0060*/ 	.word	0x00000f70


	//   ....[1]....
        /*0064*/ 	.word	0x00001050


	//   ....[2]....
        /*0068*/ 	.word	0x000010e0


	//   ....[3]....
        /*006c*/ 	.word	0x00001280


	//   ....[4]....
        /*0070*/ 	.word	0x00001340


	//   ....[5]....
        /*0074*/ 	.word	0x00001550


	//   ....[6]....
        /*0078*/ 	.word	0x00001570


	//   ....[7]....
        /*007c*/ 	.word	0x00001850


	//   ....[8]....
        /*0080*/ 	.word	0x000018c0


	//----- nvinfo : EIATTR_EXIT_INSTR_OFFSETS
	.align		4
.L_829:
        /*0084*/ 	.byte	0x04, 0x1c
        /*0086*/ 	.short	(.L_831 - .L_830)


	//   ....[0]....
.L_830:
        /*0088*/ 	.word	0x00001710


	//   ....[1]....
        /*008c*/ 	.word	0x00001800


	//----- nvinfo : EIATTR_MAX_THREADS
	.align		4
.L_831:
        /*0090*/ 	.byte	0x04, 0x05
        /*0092*/ 	.short	(.L_833 - .L_832)
.L_832:
        /*0094*/ 	.word	0x00000080
        /*0098*/ 	.word	0x00000001
        /*009c*/ 	.word	0x00000001


	//----- nvinfo : EIATTR_CRS_STACK_SIZE
	.align		4
.L_833:
        /*00a0*/ 	.byte	0x04, 0x1e
        /*00a2*/ 	.short	(.L_835 - .L_834)
.L_834:
        /*00a4*/ 	.word	0x00000000


	//----- nvinfo : EIATTR_CBANK_PARAM_SIZE
	.align		4
.L_835:
        /*00a8*/ 	.byte	0x03, 0x19
        /*00aa*/ 	.short	0x0f08


	//----- nvinfo : EIATTR_PARAM_CBANK
	.align		4
        /*00ac*/ 	.byte	0x04, 0x0a
        /*00ae*/ 	.short	(.L_837 - .L_836)
	.align		4
.L_836:
        /*00b0*/ 	.word	index@(.nv.constant0._ZN18transformer_engine56_GLOBAL__N__9a404817_23_multi_cast_transpose_cu_26a11c4627multi_cast_transpose_kernelILi2ELi2ELb1EfffEEvNS0_22MultiCastTransposeArgsE)
        /*00b4*/ 	.short	0x0210
        /*00b6*/ 	.short	0x0f08


	//----- nvinfo : EIATTR_SW_WAR
	.align		4
.L_837:
        /*00b8*/ 	.byte	0x04, 0x36
        /*00ba*/ 	.short	(.L_839 - .L_838)
.L_838:
        /*00bc*/ 	.word	0x00000008
.L_839:


//--------------------- .nv.callgraph             --------------------------
	.section	.nv.callgraph,"",@"SHT_CUDA_CALLGRAPH"
	.align	4
	.sectionentsize	8
	.align		4
        /*0000*/ 	.word	0x00000000
	.align		4
        /*0004*/ 	.word	0xffffffff
	.align		4
        /*0008*/ 	.word	0x00000000
	.align		4
        /*000c*/ 	.word	0xfffffffe
	.align		4
        /*0010*/ 	.word	0x00000000
	.align		4
        /*0014*/ 	.word	0xfffffffd
	.align		4
        /*0018*/ 	.word	0x00000000
	.align		4
        /*001c*/ 	.word	0xfffffffc


//--------------------- .text._ZN18transformer_engine56_GLOBAL__N__9a404817_23_multi_cast_transpose_cu_26a11c4627multi_cast_transpose_kernelILi4ELi8ELb0Ef13__nv_bfloat1613__nv_fp8_e4m3EEvNS0_22MultiCastTransposeArgsE --------------------------
	.section	.text._ZN18transformer_engine56_GLOBAL__N__9a404817_23_multi_cast_transpose_cu_26a11c4627multi_cast_transpose_kernelILi4ELi8ELb0Ef13__nv_bfloat1613__nv_fp8_e4m3EEvNS0_22MultiCastTransposeArgsE,"ax",@progbits
	.align	128
.text._ZN18transformer_engine56_GLOBAL__N__9a404817_23_multi_cast_transpose_cu_26a11c4627multi_cast_transpose_kernelILi4ELi8ELb0Ef13__nv_bfloat1613__nv_fp8_e4m3EEvNS0_22MultiCastTransposeArgsE:
        .type           _ZN18transformer_engine56_GLOBAL__N__9a404817_23_multi_cast_transpose_cu_26a11c4627multi_cast_transpose_kernelILi4ELi8ELb0Ef13__nv_bfloat1613__nv_fp8_e4m3EEvNS0_22MultiCastTransposeArgsE,@function
        .size           _ZN18transformer_engine56_GLOBAL__N__9a404817_23_multi_cast_transpose_cu_26a11c4627multi_cast_transpose_kernelILi4ELi8ELb0Ef13__nv_bfloat1613__nv_fp8_e4m3EEvNS0_22MultiCastTransposeArgsE,(.L_x_3746 - _ZN18transformer_engine56_GLOBAL__N__9a404817_23_multi_cast_transpose_cu_26a11c4627multi_cast_transpose_kernelILi4ELi8ELb0Ef13__nv_bfloat1613__nv_fp8_e4m3EEvNS0_22MultiCastTransposeArgsE)
        .other          _ZN18transformer_engine56_GLOBAL__N__9a404817_23_multi_cast_transpose_cu_26a11c4627multi_cast_transpose_kernelILi4ELi8ELb0Ef13__nv_bfloat1613__nv_fp8_e4m3EEvNS0_22MultiCastTransposeArgsE,@"STO_CUDA_ENTRY STV_DEFAULT"
_ZN18transformer_engine56_GLOBAL__N__9a404817_23_multi_cast_transpose_cu_26a11c4627multi_cast_transpose_kernelILi4ELi8ELb0Ef13__nv_bfloat1613__nv_fp8_e4m3EEvNS0_22MultiCastTransposeArgsE:
[----:B------:R-:W-:Y:S01]  /*0000*/  LDC R1, c[0x0][0x28] ;  /* 0x00000a00ff017b82 */ /* 0x000fe20000000800 */
[----:B------:R-:W0:Y:S07]  /*0010*/  S2R R5, SR_TID.X ;  /* 0x0000000000057919 */ /* 0x000e2e0000002100 */
[----:B------:R-:W1:Y:S01]  /*0020*/  S2UR UR6, SR_CTAID.X ;  /* 0x00000000000679c3 */ /* 0x000e620000002500 */
[----:B------:R-:W-:Y:S01]  /*0030*/  IMAD.MOV.U32 R3, RZ, RZ, RZ ;  /* 0x000000ffff037224 */ /* 0x000fe200078e00ff */
[----:B0-----:R-:W-:-:S04]  /*0040*/  SHF.R.S32.HI R0, RZ, 0x1f, R5 ;  /* 0x0000001fff007819 */ /* 0x001fc80000011405 */
[----:B------:R-:W-:-:S04]  /*0050*/  LEA.HI R0, R0, R5, RZ, 0x5 ;  /* 0x0000000500007211 */ /* 0x000fc800078f28ff */
[----:B------:R-:W-:Y:S02]  /*0060*/  LOP3.LUT R80, R0, 0xffffffe0, RZ, 0xc0, !PT ;  /* 0xffffffe000507812 */ /* 0x000fe400078ec0ff */
[----:B------:R-:W-:-:S03]  /*0070*/  SHF.R.S32.HI R0, RZ, 0x5, R0 ;  /* 0x00000005ff007819 */ /* 0x000fc60000011400 */
[----:B-1----:R-:W-:-:S07]  /*0080*/  IMAD.IADD R80, R5, 0x1, -R80 ;  /* 0x0000000105507824 */ /* 0x002fce00078e0a50 */
.L_x_0:
[----:B------:R-:W-:-:S04]  /*0090*/  VIADD R2, R3, 0x1 ;  /* 0x0000000103027836 */ /* 0x000fc80000000000 */
[----:B------:R-:W-:-:S04]  /*00a0*/  IMAD.SHL.U32 R5, R2, 0x4, RZ ;  /* 0x0000000402057824 */ /* 0x000fc800078e00ff */
[----:B------:R-:W0:Y:S02]  /*00b0*/  LDC R4, c[0x0][R5+0x1010] ;  /* 0x0004040005047b82 */ /* 0x000e240000000800 */
[----:B0-----:R-:W-:Y:S01]  /*00c0*/  ISETP.GT.AND P0, PT, R4, UR6, PT ;  /* 0x0000000604007c0c */ /* 0x001fe2000bf04270 */
[----:B------:R-:W-:Y:S02]  /*00d0*/  IMAD.MOV.U32 R4, RZ, RZ, R3 ;  /* 0x000000ffff047224 */ /* 0x000fe400078e0003 */
[----:B------:R-:W-:-:S10]  /*00e0*/  IMAD.MOV.U32 R3, RZ, RZ, R2 ;  /* 0x000000ffff037224 */ /* 0x000fd400078e0002 */
[----:B------:R-:W-:Y:S05]  /*00f0*/  @!P0 BRA `(.L_x_0) ;  /* 0xfffffffc00e48947 */ /* 0x000fea000383ffff */
[----:B------:R-:W-:Y:S01]  /*0100*/  IMAD.SHL.U32 R3, R4, 0x8, RZ ;  /* 0x0000000804037824 */ /* 0x000fe200078e00ff */
[----:B------:R-:W-:-:S03]  /*0110*/  ULDC.64 UR8, c[0x0][0x208] ;  /* 0x0000820000087ab9 */ /* 0x000fc60000000a00 */
[----:B------:R-:W0:Y:S02]  /*0120*/  LDC.64 R6, c[0x0][R3+0x810] ;  /* 0x0002040003067b82 */ /* 0x000e240000000a00 */
[----:B0-----:R-:W-:-:S04]  /*0130*/  ISETP.NE.U32.AND P0, PT, R6, RZ, PT ;  /* 0x000000ff0600720c */ /* 0x001fc80003f05070 */
[----:B------:R-:W-:-:S13]  /*0140*/  ISETP.NE.AND.EX P0, PT, R7, RZ, PT, P0 ;  /* 0x000000ff0700720c */ /* 0x000fda0003f05300 */
[----:B------:R0:W2:Y:S01]  /*0150*/  @P0 LDG.E R8, desc[UR8][R6.64] ;  /* 0x0000000806080981 */ /* 0x0000a2000c1e1900 */
[----:B------:R1:W3:Y:S01]  /*0160*/  LDC R4, c[0x0][R5+0xf0c] ;  /* 0x0003c30005047b82 */ /* 0x0002e20000000800 */
[----:B------:R-:W-:Y:S01]  /*0170*/  UMOV UR5, 0x3f800000 ;  /* 0x3f80000000057882 */ /* 0x000fe20000000000 */
[----:B------:R-:W-:Y:S06]  /*0180*/  BSSY B0, `(.L_x_1) ;  /* 0x000003c000007945 */ /* 0x000fec0003800000 */
[----:B0-----:R1:W0:Y:S08]  /*0190*/  LDC R6, c[0x0][R5+0x100c] ;  /* 0x0004030005067b82 */ /* 0x0012300000000800 */
[----:B-1----:R-:W1:Y:S01]  /*01a0*/  LDC R5, c[0x0][R5+0xe0c] ;  /* 0x0003830005057b82 */ /* 0x002e620000000800 */
[----:B---3--:R-:W-:-:S05]  /*01b0*/  VIADD R9, R4, 0x7f ;  /* 0x0000007f04097836 */ /* 0x008fca0000000000 */
[----:B------:R-:W-:-:S04]  /*01c0*/  SHF.R.S32.HI R10, RZ, 0x1f, R9 ;  /* 0x0000001fff0a7819 */ /* 0x000fc80000011409 */
[----:B------:R-:W-:Y:S02]  /*01d0*/  LEA.HI R10, R10, R9, RZ, 0x7 ;  /* 0x000000090a0a7211 */ /* 0x000fe400078f38ff */
[----:B0-----:R-:W-:Y:S01]  /*01e0*/  IADD3 R15, -R6, UR6, RZ ;  /* 0x00000006060f7c10 */ /* 0x001fe2000fffe1ff */
[----:B------:R-:W-:Y:S01]  /*01f0*/  IMAD.MOV.U32 R6, RZ, RZ, RZ ;  /* 0x000000ffff067224 */ /* 0x000fe200078e00ff */
[----:B------:R-:W-:-:S04]  /*0200*/  SHF.R.S32.HI R12, RZ, 0x7, R10 ;  /* 0x00000007ff0c7819 */ /* 0x000fc8000001140a */
[-C--:B------:R-:W-:Y:S02]  /*0210*/  IABS R11, R12.reuse ;  /* 0x0000000c000b7213 */ /* 0x080fe40000000000 */
[----:B------:R-:W-:Y:S02]  /*0220*/  IABS R16, R12 ;  /* 0x0000000c00107213 */ /* 0x000fe40000000000 */
[----:B------:R-:W0:Y:S08]  /*0230*/  I2F.RP R9, R11 ;  /* 0x0000000b00097306 */ /* 0x000e300000209400 */
[----:B0-----:R-:W0:Y:S02]  /*0240*/  MUFU.RCP R9, R9 ;  /* 0x0000000900097308 */ /* 0x001e240000001000 */
[----:B0-----:R-:W-:-:S06]  /*0250*/  VIADD R10, R9, 0xffffffe ;  /* 0x0ffffffe090a7836 */ /* 0x001fcc0000000000 */
[----:B------:R0:W3:Y:S02]  /*0260*/  F2I.FTZ.U32.TRUNC.NTZ R7, R10 ;  /* 0x0000000a00077305 */ /* 0x0000e4000021f000 */
[--C-:B0-----:R-:W-:Y:S01]  /*0270*/  IMAD.MOV R10, RZ, RZ, -R16.reuse ;  /* 0x000000ffff0a7224 */ /* 0x101fe200078e0a10 */
[----:B------:R-:W-:Y:S01]  /*0280*/  PRMT R16, RZ, 0x7610, R16 ;  /* 0x00007610ff107816 */ /* 0x000fe20000000010 */
[----:B---3--:R-:W-:-:S04]  /*0290*/  IMAD.MOV R14, RZ, RZ, -R7 ;  /* 0x000000ffff0e7224 */ /* 0x008fc800078e0a07 */
[----:B------:R-:W-:Y:S01]  /*02a0*/  IMAD R13, R14, R11, RZ ;  /* 0x0000000b0e0d7224 */ /* 0x000fe200078e02ff */
[----:B------:R-:W-:-:S03]  /*02b0*/  IABS R14, R15 ;  /* 0x0000000f000e7213 */ /* 0x000fc60000000000 */
[----:B------:R-:W-:-:S04]  /*02c0*/  IMAD.HI.U32 R6, R7, R13, R6 ;  /* 0x0000000d07067227 */ /* 0x000fc800078e0006 */
[----:B------:R-:W-:-:S04]  /*02d0*/  IMAD.MOV.U32 R7, RZ, RZ, R14 ;  /* 0x000000ffff077224 */ /* 0x000fc800078e000e */
[----:B------:R-:W-:-:S04]  /*02e0*/  IMAD.HI.U32 R19, R6, R7, RZ ;  /* 0x0000000706137227 */ /* 0x000fc800078e00ff */
[----:B------:R-:W-:-:S05]  /*02f0*/  IMAD R6, R19, R10, R7 ;  /* 0x0000000a13067224 */ /* 0x000fca00078e0207 */
[----:B------:R-:W-:-:S13]  /*0300*/  ISETP.GT.U32.AND P2, PT, R11, R6, PT ;  /* 0x000000060b00720c */ /* 0x000fda0003f44070 */
[----:B------:R-:W-:Y:S02]  /*0310*/  @!P2 IMAD.IADD R6, R6, 0x1, -R11 ;  /* 0x000000010606a824 */ /* 0x000fe400078e0a0b */
[----:B------:R-:W-:Y:S01]  /*0320*/  @!P2 VIADD R19, R19, 0x1 ;  /* 0x000000011313a836 */ /* 0x000fe20000000000 */
[----:B------:R-:W-:Y:S02]  /*0330*/  ISETP.NE.AND P2, PT, R12, RZ, PT ;  /* 0x000000ff0c00720c */ /* 0x000fe40003f45270 */
[----:B------:R-:W-:Y:S02]  /*0340*/  ISETP.GE.U32.AND P1, PT, R6, R11, PT ;  /* 0x0000000b0600720c */ /* 0x000fe40003f26070 */
[----:B------:R-:W-:Y:S01]  /*0350*/  LOP3.LUT R6, R15, R12, RZ, 0x3c, !PT ;  /* 0x0000000c0f067212 */ /* 0x000fe200078e3cff */
[----:B------:R0:W3:Y:S03]  /*0360*/  LDC.64 R10, c[0x0][R3+0x210] ;  /* 0x00008400030a7b82 */ /* 0x0000e60000000a00 */
[----:B------:R-:W-:-:S02]  /*0370*/  ISETP.GE.AND P3, PT, R6, RZ, PT ;  /* 0x000000ff0600720c */ /* 0x000fc40003f66270 */
[----:B------:R-:W-:-:S05]  /*0380*/  PRMT R6, RZ, 0x7610, R6 ;  /* 0x00007610ff067816 */ /* 0x000fca0000000006 */
[----:B------:R-:W-:-:S06]  /*0390*/  @P1 VIADD R19, R19, 0x1 ;  /* 0x0000000113131836 */ /* 0x000fcc0000000000 */
[----:B------:R-:W-:Y:S01]  /*03a0*/  @!P3 IMAD.MOV R19, RZ, RZ, -R19 ;  /* 0x000000ffff13b224 */ /* 0x000fe200078e0a13 */
[----:B------:R-:W-:-:S05]  /*03b0*/  @!P2 LOP3.LUT R19, RZ, R12, RZ, 0x33, !PT ;  /* 0x0000000cff13a212 */ /* 0x000fca00078e33ff */
[----:B------:R-:W-:Y:S02]  /*03c0*/  IMAD R9, R19, 0x20, R0 ;  /* 0x0000002013097824 */ /* 0x000fe400078e0200 */
[----:B------:R-:W-:Y:S02]  /*03d0*/  IMAD.MOV R7, RZ, RZ, -R19 ;  /* 0x000000ffff077224 */ /* 0x000fe400078e0a13 */
[----:B------:R-:W-:Y:S02]  /*03e0*/  IMAD.SHL.U32 R9, R9, 0x8, RZ ;  /* 0x0000000809097824 */ /* 0x000fe400078e00ff */
[----:B------:R-:W-:Y:S01]  /*03f0*/  IMAD R7, R12, R7, R15 ;  /* 0x000000070c077224 */ /* 0x000fe200078e020f */
[----:B------:R-:W-:Y:S02]  /*0400*/  PRMT R12, RZ, 0x7610, R12 ;  /* 0x00007610ff0c7816 */ /* 0x000fe4000000000c */
[----:B-1----:R-:W-:Y:S01]  /*0410*/  ISETP.GE.AND P4, PT, R9, R5, PT ;  /* 0x000000050900720c */ /* 0x002fe20003f86270 */
[----:B------:R-:W-:-:S04]  /*0420*/  IMAD.SHL.U32 R7, R7, 0x80, RZ ;  /* 0x0000008007077824 */ /* 0x000fc800078e00ff */
[----:B------:R-:W-:Y:S01]  /*0430*/  IMAD R13, R80, 0x4, R7 ;  /* 0x00000004500d7824 */ /* 0x000fe200078e0207 */
[----:B--2---:R-:W-:Y:S02]  /*0440*/  @P0 R2UR UR5, R8 ;  /* 0x00000000080502ca */ /* 0x004fe400000e0000 */
[----:B------:R-:W-:-:S05]  /*0450*/  PRMT R8, RZ, 0x7610, R8 ;  /* 0x00007610ff087816 */ /* 0x000fca0000000008 */
[----:B0--3--:R-:W-:Y:S08]  /*0460*/  @P4 BRA `(.L_x_2) ;  /* 0x0000000000344947 */ /* 0x009ff00003800000 */
[C---:B------:R-:W-:Y:S01]  /*0470*/  VIADD R15, R13.reuse, 0x1 ;  /* 0x000000010d0f7836 */ /* 0x040fe20000000000 */
[CC--:B------:R-:W-:Y:S01]  /*0480*/  ISETP.GE.AND P0, PT, R13.reuse, R4.reuse, PT ;  /* 0x000000040d00720c */ /* 0x0c0fe20003f06270 */
[C---:B------:R-:W-:Y:S02]  /*0490*/  VIADD R17, R13.reuse, 0x2 ;  /* 0x000000020d117836 */ /* 0x040fe40000000000 */
[----:B------:R-:W-:Y:S01]  /*04a0*/  VIADD R21, R13, 0x3 ;  /* 0x000000030d157836 */ /* 0x000fe20000000000 */
[-C--:B------:R-:W-:Y:S01]  /*04b0*/  ISETP.GE.AND P1, PT, R15, R4.reuse, PT ;  /* 0x000000040f00720c */ /* 0x080fe20003f26270 */
[----:B------:R-:W-:Y:S01]  /*04c0*/  IMAD R15, R4, R9, R13 ;  /* 0x00000009040f7224 */ /* 0x000fe200078e020d */
[-C--:B------:R-:W-:Y:S02]  /*04d0*/  ISETP.GE.AND P2, PT, R17, R4.reuse, PT ;  /* 0x000000041100720c */ /* 0x080fe40003f46270 */
[----:B------:R-:W-:Y:S01]  /*04e0*/  ISETP.GE.AND P3, PT, R21, R4, PT ;  /* 0x000000041500720c */ /* 0x000fe20003f66270 */
[----:B------:R-:W-:-:S05]  /*04f0*/  IMAD.WIDE R14, R15, 0x2, R10 ;  /* 0x000000020f0e7825 */ /* 0x000fca00078e020a */
[----:B------:R0:W5:Y:S04]  /*0500*/  @!P0 LDG.E.U16 R6, desc[UR8][R14.64] ;  /* 0x000000080e068981 */ /* 0x000168000c1e1500 */
[----:B------:R0:W5:Y:S04]  /*0510*/  @!P1 LDG.E.U16 R8, desc[UR8][R14.64+0x2] ;  /* 0x000002080e089981 */ /* 0x000168000c1e1500 */
[----:B------:R0:W5:Y:S04]  /*0520*/  @!P2 LDG.E.U16 R12, desc[UR8][R14.64+0x4] ;  /* 0x000004080e0ca981 */ /* 0x000168000c1e1500 */
[----:B------:R0:W5:Y:S02]  /*0530*/  @!P3 LDG.E.U16 R16, desc[UR8][R14.64+0x6] ;  /* 0x000006080e10b981 */ /* 0x000164000c1e1500 */
.L_x_2:
[----:B------:R-:W-:Y:S05]  /*0540*/  BSYNC B0 ;  /* 0x0000000000007941 */ /* 0x000fea0003800000 */
.L_x_1:
[----:B-----5:R-:W-:Y:S01]  /*0550*/  IMAD.U32 R6, R6, 0x10000, RZ ;  /* 0x0001000006067824 */ /* 0x020fe200078e00ff */
[----:B------:R1:W2:Y:S01]  /*0560*/  LDC.64 R78, c[0x0][R3+0x410] ;  /* 0x00010400034e7b82 */ /* 0x0002a20000000a00 */
[----:B0-----:R-:W-:Y:S01]  /*0570*/  IMAD.U32 R15, R8, 0x10000, RZ ;  /* 0x00010000080f7824 */ /* 0x001fe200078e00ff */
[----:B------:R-:W-:Y:S01]  /*0580*/  BSSY B0, `(.L_x_3) ;  /* 0x0000024000007945 */ /* 0x000fe20003800000 */
[----:B------:R-:W-:Y:S01]  /*0590*/  IMAD.U32 R17, R12, 0x10000, RZ ;  /* 0x000100000c117824 */ /* 0x000fe200078e00ff */
[----:B------:R-:W-:Y:S01]  /*05a0*/  FMNMX R8, RZ, |R6|, !PT ;  /* 0x40000006ff087209 */ /* 0x000fe20007800000 */
[----:B------:R-:W-:Y:S02]  /*05b0*/  IMAD.U32 R21, R16, 0x10000, RZ ;  /* 0x0001000010157824 */ /* 0x000fe400078e00ff */
[----:B------:R-:W-:Y:S01]  /*05c0*/  FMUL R6, R6, UR5 ;  /* 0x0000000506067c20 */ /* 0x000fe20008400000 */
[----:B------:R-:W-:Y:S01]  /*05d0*/  VIADD R18, R9, 0x1 ;  /* 0x0000000109127836 */ /* 0x000fe20000000000 */
[----:B------:R-:W-:Y:S01]  /*05e0*/  FMNMX R8, R8, |R15|, !PT ;  /* 0x4000000f08087209 */ /* 0x000fe20007800000 */
[----:B------:R-:W-:Y:S01]  /*05f0*/  FMUL R15, R15, UR5 ;  /* 0x000000050f0f7c20 */ /* 0x000fe20008400000 */
[----:B------:R-:W-:-:S02]  /*0600*/  PRMT R20, RZ, 0x7610, R20 ;  /* 0x00007610ff147816 */ /* 0x000fc40000000014 */
[----:B------:R-:W-:Y:S01]  /*0610*/  FMNMX R8, R8, |R17|, !PT ;  /* 0x4000001108087209 */ /* 0x000fe20007800000 */
[----:B------:R-:W-:Y:S01]  /*0620*/  FMUL R17, R17, UR5 ;  /* 0x0000000511117c20 */ /* 0x000fe20008400000 */
[----:B------:R-:W-:Y:S02]  /*0630*/  PRMT R22, RZ, 0x7610, R22 ;  /* 0x00007610ff167816 */ /* 0x000fe40000000016 */
[----:B------:R-:W-:Y:S01]  /*0640*/  FMNMX R33, R8, |R21|, !PT ;  /* 0x4000001508217209 */ /* 0x000fe20007800000 */
[----:B------:R-:W-:Y:S01]  /*0650*/  FMUL R21, R21, UR5 ;  /* 0x0000000515157c20 */ /* 0x000fe20008400000 */
[----:B------:R-:W-:Y:S02]  /*0660*/  PRMT R23, RZ, 0x7610, R23 ;  /* 0x00007610ff177816 */ /* 0x000fe40000000017 */
[----:B------:R-:W-:Y:S02]  /*0670*/  PRMT R12, RZ, 0x7610, R12 ;  /* 0x00007610ff0c7816 */ /* 0x000fe4000000000c */
[----:B------:R-:W-:-:S02]  /*0680*/  ISETP.GE.AND P0, PT, R18, R5, PT ;  /* 0x000000051200720c */ /* 0x000fc40003f06270 */
[----:B------:R-:W-:Y:S02]  /*0690*/  F2FP.SATFINITE.E4M3.F32.PACK_AB_MERGE_C R25, RZ, R6, RZ ;  /* 0x00000006ff19723e */ /* 0x000fe400048070ff */
[----:B------:R-:W-:Y:S02]  /*06a0*/  F2FP.SATFINITE.E4M3.F32.PACK_AB_MERGE_C R27, RZ, R15, RZ ;  /* 0x0000000fff1b723e */ /* 0x000fe400048070ff */
[----:B------:R-:W-:Y:S02]  /*06b0*/  F2FP.SATFINITE.E4M3.F32.PACK_AB_MERGE_C R29, RZ, R17, RZ ;  /* 0x00000011ff1d723e */ /* 0x000fe400048070ff */
[----:B------:R-:W-:Y:S01]  /*06c0*/  F2FP.SATFINITE.E4M3.F32.PACK_AB_MERGE_C R31, RZ, R21, RZ ;  /* 0x00000015ff1f723e */ /* 0x000fe200048070ff */
[----:B-1----:R-:W-:Y:S06]  /*06d0*/  @P4 BRA `(.L_x_4) ;  /* 0x0000000000384947 */ /* 0x002fec0003800000 */
[C---:B------:R-:W-:Y:S01]  /*06e0*/  VIADD R17, R13.reuse, 0x1 ;  /* 0x000000010d117836 */ /* 0x040fe20000000000 */
[CC--:B------:R-:W-:Y:S01]  /*06f0*/  ISETP.GE.AND P2, PT, R13.reuse, R4.reuse, PT ;  /* 0x000000040d00720c */ /* 0x0c0fe20003f46270 */
[C---:B------:R-:W-:Y:S02]  /*0700*/  VIADD R21, R13.reuse, 0x2 ;  /* 0x000000020d157836 */ /* 0x040fe40000000000 */
[----:B------:R-:W-:Y:S01]  /*0710*/  VIADD R35, R13, 0x3 ;  /* 0x000000030d237836 */ /* 0x000fe20000000000 */
[-C--:B------:R-:W-:Y:S01]  /*0720*/  ISETP.GE.AND P3, PT, R17, R4.reuse, PT ;  /* 0x000000041100720c */ /* 0x080fe20003f66270 */
[----:B------:R-:W-:Y:S01]  /*0730*/  IMAD R15, R4, R9, R13 ;  /* 0x00000009040f7224 */ /* 0x000fe200078e020d */
[-C--:B------:R-:W-:Y:S02]  /*0740*/  ISETP.GE.AND P4, PT, R21, R4.reuse, PT ;  /* 0x000000041500720c */ /* 0x080fe40003f86270 */
[----:B------:R-:W-:Y:S02]  /*0750*/  ISETP.GE.AND P5, PT, R35, R4, PT ;  /* 0x000000042300720c */ /* 0x000fe40003fa6270 */
[----:B--2---:R-:W-:-:S04]  /*0760*/  IADD3 R14, P1, R78, R15, RZ ;  /* 0x0000000f4e0e7210 */ /* 0x004fc80007f3e0ff */
[----:B------:R-:W-:-:S05]  /*0770*/  LEA.HI.X.SX32 R15, R15, R79, 0x1, P1 ;  /* 0x0000004f0f0f7211 */ /* 0x000fca00008f0eff */
[----:B------:R0:W-:Y:S04]  /*0780*/  @!P2 STG.E.U8 desc[UR8][R14.64], R25 ;  /* 0x000000190e00a986 */ /* 0x0001e8000c101108 */
[----:B------:R0:W-:Y:S04]  /*0790*/  @!P3 STG.E.U8 desc[UR8][R14.64+0x1], R27 ;  /* 0x0000011b0e00b986 */ /* 0x0001e8000c101108 */
[----:B------:R0:W-:Y:S04]  /*07a0*/  @!P4 STG.E.U8 desc[UR8][R14.64+0x2], R29 ;  /* 0x0000021d0e00c986 */ /* 0x0001e8000c101108 */
[----:B------:R0:W-:Y:S02]  /*07b0*/  @!P5 STG.E.U8 desc[UR8][R14.64+0x3], R31 ;  /* 0x0000031f0e00d986 */ /* 0x0001e4000c101108 */
.L_x_4:
[----:B------:R-:W-:Y:S05]  /*07c0*/  BSYNC B0 ;  /* 0x0000000000007941 */ /* 0x000fea0003800000 */
.L_x_3:
[----:B------:R-:W-:Y:S04]  /*07d0*/  BSSY B0, `(.L_x_5) ;  /* 0x000000f000007945 */ /* 0x000fe80003800000 */
[----:B------:R-:W-:Y:S05]  /*07e0*/  @P0 BRA `(.L_x_6) ;  /* 0x0000000000340947 */ /* 0x000fea0003800000 */
[C---:B0-----:R-:W-:Y:S01]  /*07f0*/  VIADD R15, R13.reuse, 0x1 ;  /* 0x000000010d0f7836 */ /* 0x041fe20000000000 */
[CC--:B------:R-:W-:Y:S01]  /*0800*/  ISETP.GE.AND P1, PT, R13.reuse, R4.reuse, PT ;  /* 0x000000040d00720c */ /* 0x0c0fe20003f26270 */
[C---:B------:R-:W-:Y:S02]  /*0810*/  VIADD R17, R13.reuse, 0x2 ;  /* 0x000000020d117836 */ /* 0x040fe40000000000 */
[----:B------:R-:W-:Y:S01]  /*0820*/  VIADD R21, R13, 0x3 ;  /* 0x000000030d157836 */ /* 0x000fe20000000000 */
[----:B------:R-:W-:Y:S01]  /*0830*/  ISETP.GE.AND P2, PT, R15, R4, PT ;  /* 0x000000040f00720c */ /* 0x000fe20003f46270 */
        /* <DEDUP_REMOVED lines=8> */
.L_x_6:
[----:B------:R-:W-:Y:S05]  /*08c0*/  BSYNC B0 ;  /* 0x0000000000007941 */ /* 0x000fea0003800000 */
.L_x_5:
[----:B-----5:R-:W-:Y:S01]  /*08d0*/  IMAD.U32 R20, R20, 0x10000, RZ ;  /* 0x0001000014147824 */ /* 0x020fe200078e00ff */
[----:B------:R-:W-:Y:S01]  /*08e0*/  LOP3.LUT R6, R25, 0xff, RZ, 0xc0, !PT ;  /* 0x000000ff19067812 */ /* 0x000fe200078ec0ff */
[----:B01----:R-:W-:Y:S01]  /*08f0*/  IMAD.U32 R15, R22, 0x10000, RZ ;  /* 0x00010000160f7824 */ /* 0x003fe200078e00ff */
[----:B------:R-:W-:Y:S01]  /*0900*/  BSSY B0, `(.L_x_7) ;  /* 0x0000021000007945 */ /* 0x000fe20003800000 */
[----:B------:R-:W-:Y:S01]  /*0910*/  IMAD.U32 R23, R23, 0x10000, RZ ;  /* 0x0001000017177824 */ /* 0x000fe200078e00ff */
[----:B------:R-:W-:Y:S01]  /*0920*/  FMNMX R8, R33, |R20|, !PT ;  /* 0x4000001421087209 */ /* 0x000fe20007800000 */
[----:B------:R-:W-:Y:S02]  /*0930*/  IMAD.U32 R25, R12, 0x10000, RZ ;  /* 0x000100000c197824 */ /* 0x000fe400078e00ff */
[----:B------:R-:W-:Y:S01]  /*0940*/  FMUL R20, R20, UR5 ;  /* 0x0000000514147c20 */ /* 0x000fe20008400000 */
[----:B------:R-:W-:Y:S01]  /*0950*/  VIADD R22, R9, 0x2 ;  /* 0x0000000209167836 */ /* 0x000fe20000000000 */
[----:B------:R-:W-:Y:S01]  /*0960*/  FMNMX R8, R8, |R15|, !PT ;  /* 0x4000000f08087209 */ /* 0x000fe20007800000 */
[----:B------:R-:W-:Y:S01]  /*0970*/  FMUL R15, R15, UR5 ;  /* 0x000000050f0f7c20 */ /* 0x000fe20008400000 */
[----:B------:R-:W-:Y:S01]  /*0980*/  FMUL R14, R25, UR5 ;  /* 0x00000005190e7c20 */ /* 0x000fe20008400000 */
[----:B------:R-:W-:-:S02]  /*0990*/  F2FP.SATFINITE.E4M3.F32.PACK_AB_MERGE_C R33, RZ, R20, RZ ;  /* 0x00000014ff21723e */ /* 0x000fc400048070ff */
[----:B------:R-:W-:Y:S01]  /*09a0*/  FMNMX R12, R8, |R23|, !PT ;  /* 0x40000017080c7209 */ /* 0x000fe20007800000 */
[----:B------:R-:W-:Y:S01]  /*09b0*/  FMUL R23, R23, UR5 ;  /* 0x0000000517177c20 */ /* 0x000fe20008400000 */
[----:B------:R-:W-:Y:S02]  /*09c0*/  F2FP.SATFINITE.E4M3.F32.PACK_AB_MERGE_C R35, RZ, R15, RZ ;  /* 0x0000000fff23723e */ /* 0x000fe400048070ff */
[----:B------:R-:W-:Y:S02]  /*09d0*/  LOP3.LUT R8, R27, 0xff, RZ, 0xc0, !PT ;  /* 0x000000ff1b087812 */ /* 0x000fe400078ec0ff */
[----:B------:R-:W-:Y:S02]  /*09e0*/  F2FP.SATFINITE.E4M3.F32.PACK_AB_MERGE_C R23, RZ, R23, RZ ;  /* 0x00000017ff17723e */ /* 0x000fe400048070ff */
[----:B------:R-:W-:Y:S02]  /*09f0*/  LOP3.LUT R17, R33, 0xffff, RZ, 0xc0, !PT ;  /* 0x0000ffff21117812 */ /* 0x000fe400078ec0ff */
[----:B------:R-:W-:-:S02]  /*0a00*/  LOP3.LUT R21, R35, 0xffff, RZ, 0xc0, !PT ;  /* 0x0000ffff23157812 */ /* 0x000fc400078ec0ff */
[----:B------:R-:W-:Y:S01]  /*0a10*/  F2FP.SATFINITE.E4M3.F32.PACK_AB_MERGE_C R27, RZ, R14, RZ ;  /* 0x0000000eff1b723e */ /* 0x000fe200048070ff */
[----:B------:R-:W-:Y:S06]  /*0a20*/  @P0 BRA `(.L_x_8) ;  /* 0x0000000000380947 */ /* 0x000fec0003800000 */
[C---:B------:R-:W-:Y:S01]  /*0a30*/  VIADD R37, R13.reuse, 0x1 ;  /* 0x000000010d257836 */ /* 0x040fe20000000000 */
[CC--:B------:R-:W-:Y:S01]  /*0a40*/  ISETP.GE.AND P1, PT, R13.reuse, R4.reuse, PT ;  /* 0x000000040d00720c */ /* 0x0c0fe20003f26270 */
[C---:B------:R-:W-:Y:S02]  /*0a50*/  VIADD R39, R13.reuse, 0x2 ;  /* 0x000000020d277836 */ /* 0x040fe40000000000 */
[----:B------:R-:W-:Y:S01]  /*0a60*/  VIADD R41, R13, 0x3 ;  /* 0x000000030d297836 */ /* 0x000fe20000000000 */
[----:B------:R-:W-:Y:S01]  /*0a70*/  ISETP.GE.AND P2, PT, R37, R4, PT ;  /* 0x000000042500720c */ /* 0x000fe20003f46270 */
        /* <DEDUP_REMOVED lines=9> */
.L_x_8:
[----:B------:R-:W-:Y:S05]  /*0b10*/  BSYNC B0 ;  /* 0x0000000000007941 */ /* 0x000fea0003800000 */
.L_x_7:
[----:B------:R-:W-:Y:S01]  /*0b20*/  ISETP.GE.AND P0, PT, R22, R5, PT ;  /* 0x000000051600720c */ /* 0x000fe20003f06270 */
[----:B------:R-:W-:Y:S01]  /*0b30*/  BSSY B0, `(.L_x_9) ;  /* 0x0000018000007945 */ /* 0x000fe20003800000 */
[----:B------:R-:W-:Y:S02]  /*0b40*/  PRMT R6, R17, 0x7604, R6 ;  /* 0x0000760411067816 */ /* 0x000fe40000000006 */
[----:B------:R-:W-:Y:S02]  /*0b50*/  PRMT R8, R21, 0x7604, R8 ;  /* 0x0000760415087816 */ /* 0x000fe40000000008 */
[----:B------:R-:W-:Y:S02]  /*0b60*/  FMNMX R25, R12, |R25|, !PT ;  /* 0x400000190c197209 */ /* 0x000fe40007800000 */
[----:B------:R-:W-:Y:S02]  /*0b70*/  PRMT R17, RZ, 0x7610, R17 ;  /* 0x00007610ff117816 */ /* 0x000fe40000000011 */
[----:B------:R-:W-:-:S02]  /*0b80*/  PRMT R18, RZ, 0x7610, R18 ;  /* 0x00007610ff127816 */ /* 0x000fc40000000012 */
[----:B------:R-:W-:Y:S02]  /*0b90*/  PRMT R20, RZ, 0x7610, R20 ;  /* 0x00007610ff147816 */ /* 0x000fe40000000014 */
[----:B------:R-:W-:Y:S02]  /*0ba0*/  LOP3.LUT R12, R29, 0xff, RZ, 0xc0, !PT ;  /* 0x000000ff1d0c7812 */ /* 0x000fe400078ec0ff */
[----:B------:R-:W-:Y:S02]  /*0bb0*/  LOP3.LUT R16, R31, 0xff, RZ, 0xc0, !PT ;  /* 0x000000ff1f107812 */ /* 0x000fe400078ec0ff */
[----:B------:R-:W-:Y:S01]  /*0bc0*/  PRMT R21, RZ, 0x7610, R21 ;  /* 0x00007610ff157816 */ /* 0x000fe20000000015 */
[----:B------:R-:W-:Y:S06]  /*0bd0*/  @P0 BRA `(.L_x_10) ;  /* 0x0000000000340947 */ /* 0x000fec0003800000 */
        /* <DEDUP_REMOVED lines=13> */
.L_x_10:
[----:B------:R-:W-:Y:S05]  /*0cb0*/  BSYNC B0 ;  /* 0x0000000000007941 */ /* 0x000fea0003800000 */
.L_x_9:
[----:B01---5:R-:W-:Y:S01]  /*0cc0*/  IMAD.U32 R14, R17, 0x10000, RZ ;  /* 0x00010000110e7824 */ /* 0x023fe200078e00ff */
[----:B------:R-:W-:Y:S01]  /*0cd0*/  LOP3.LUT R15, R23, 0xffff, RZ, 0xc0, !PT ;  /* 0x0000ffff170f7812 */ /* 0x000fe200078ec0ff */
[----:B------:R-:W-:Y:S01]  /*0ce0*/  IMAD.U32 R23, R18, 0x10000, RZ ;  /* 0x0001000012177824 */ /* 0x000fe200078e00ff */
[----:B------:R-:W-:Y:S01]  /*0cf0*/  LOP3.LUT R17, R27, 0xffff, RZ, 0xc0, !PT ;  /* 0x0000ffff1b117812 */ /* 0x000fe200078ec0ff */
[----:B------:R-:W-:Y:S01]  /*0d00*/  IMAD.U32 R29, R21, 0x10000, RZ ;  /* 0x00010000151d7824 */ /* 0x000fe200078e00ff */
[----:B------:R-:W-:Y:S01]  /*0d10*/  FMNMX R18, R25, |R14|, !PT ;  /* 0x4000000e19127209 */ /* 0x000fe20007800000 */
[----:B------:R-:W-:Y:S01]  /*0d20*/  FMUL R14, R14, UR5 ;  /* 0x000000050e0e7c20 */ /* 0x000fe20008400000 */
[----:B------:R-:W-:Y:S01]  /*0d30*/  PRMT R12, R15, 0x7604, R12 ;  /* 0x000076040f0c7816 */ /* 0x000fe2000000000c */
[----:B------:R-:W-:Y:S01]  /*0d40*/  IMAD.U32 R15, R20, 0x10000, RZ ;  /* 0x00010000140f7824 */ /* 0x000fe200078e00ff */
[----:B------:R-:W-:Y:S01]  /*0d50*/  FMNMX R18, R18, |R23|, !PT ;  /* 0x4000001712127209 */ /* 0x000fe20007800000 */
[----:B------:R-:W-:Y:S01]  /*0d60*/  FMUL R23, R23, UR5 ;  /* 0x0000000517177c20 */ /* 0x000fe20008400000 */
[----:B------:R-:W-:Y:S01]  /*0d70*/  PRMT R16, R17, 0x7604, R16 ;  /* 0x0000760411107816 */ /* 0x000fe20000000010 */
[----:B------:R-:W-:Y:S01]  /*0d80*/  FMUL R17, R29, UR5 ;  /* 0x000000051d117c20 */ /* 0x000fe20008400000 */
[----:B------:R-:W-:Y:S01]  /*0d90*/  FMNMX R20, R18, |R15|, !PT ;  /* 0x4000000f12147209 */ /* 0x000fe20007800000 */
[----:B------:R-:W-:Y:S01]  /*0da0*/  FMUL R15, R15, UR5 ;  /* 0x000000050f0f7c20 */ /* 0x000fe20008400000 */
[----:B------:R-:W-:Y:S01]  /*0db0*/  BSSY B0, `(.L_x_11) ;  /* 0x0000015000007945 */ /* 0x000fe20003800000 */
[----:B------:R-:W-:Y:S01]  /*0dc0*/  VIADD R18, R9, 0x3 ;  /* 0x0000000309127836 */ /* 0x000fe20000000000 */
[----:B------:R-:W-:-:S02]  /*0dd0*/  F2FP.SATFINITE.E4M3.F32.PACK_AB_MERGE_C R25, RZ, R14, RZ ;  /* 0x0000000eff19723e */ /* 0x000fc400048070ff */
[----:B------:R-:W-:Y:S02]  /*0de0*/  F2FP.SATFINITE.E4M3.F32.PACK_AB_MERGE_C R23, RZ, R23, RZ ;  /* 0x00000017ff17723e */ /* 0x000fe400048070ff */
[----:B------:R-:W-:Y:S02]  /*0df0*/  F2FP.SATFINITE.E4M3.F32.PACK_AB_MERGE_C R27, RZ, R15, RZ ;  /* 0x0000000fff1b723e */ /* 0x000fe400048070ff */
        /* <DEDUP_REMOVED lines=16> */
.L_x_12:
[----:B------:R-:W-:Y:S05]  /*0f00*/  BSYNC B0 ;  /* 0x0000000000007941 */ /* 0x000fea0003800000 */
.L_x_11:
[----:B------:R-:W-:Y:S01]  /*0f10*/  ISETP.GE.AND P1, PT, R18, R5, PT ;  /* 0x000000051200720c */ /* 0x000fe20003f26270 */
[----:B------:R-:W-:Y:S01]  /*0f20*/  IMAD.U32 R74, R27, 0x10000, RZ ;  /* 0x000100001b4a7824 */ /* 0x000fe200078e00ff */
[----:B0-----:R-:W-:Y:S01]  /*0f30*/  LOP3.LUT R15, R6, 0xffff, RZ, 0xc0, !PT ;  /* 0x0000ffff060f7812 */ /* 0x001fe200078ec0ff */
[----:B------:R-:W-:Y:S01]  /*0f40*/  IMAD.U32 R6, R25, 0x10000, RZ ;  /* 0x0001000019067824 */ /* 0x000fe200078e00ff */
[----:B------:R-:W-:Y:S01]  /*0f50*/  LOP3.LUT R17, R8, 0xffff, RZ, 0xc0, !PT ;  /* 0x0000ffff08117812 */ /* 0x000fe200078ec0ff */
[----:B------:R-:W-:Y:S01]  /*0f60*/  IMAD.U32 R8, R23, 0x10000, RZ ;  /* 0x0001000017087824 */ /* 0x000fe200078e00ff */
[----:B------:R-:W-:Y:S01]  /*0f70*/  LOP3.LUT R21, R12, 0xffff, RZ, 0xc0, !PT ;  /* 0x0000ffff0c157812 */ /* 0x000fe200078ec0ff */
[----:B------:R-:W-:Y:S01]  /*0f80*/  BSSY B0, `(.L_x_13) ;  /* 0x0000017000007945 */ /* 0x000fe20003800000 */
[----:B------:R-:W-:Y:S02]  /*0f90*/  LOP3.LUT R87, R15, 0xff0000, R6, 0xf8, !PT ;  /* 0x00ff00000f577812 */ /* 0x000fe400078ef806 */
[----:B------:R-:W-:-:S02]  /*0fa0*/  LOP3.LUT R77, R17, 0xff0000, R8, 0xf8, !PT ;  /* 0x00ff0000114d7812 */ /* 0x000fc400078ef808 */
[----:B------:R-:W-:Y:S02]  /*0fb0*/  FMNMX R29, R20, |R29|, !PT ;  /* 0x4000001d141d7209 */ /* 0x000fe40007800000 */
[----:B------:R-:W-:Y:S02]  /*0fc0*/  LOP3.LUT R74, R21, 0xff0000, R74, 0xf8, !PT ;  /* 0x00ff0000154a7812 */ /* 0x000fe400078ef84a */
[----:B------:R-:W-:Y:S02]  /*0fd0*/  PRMT R6, RZ, 0x7610, R6 ;  /* 0x00007610ff067816 */ /* 0x000fe40000000006 */
[----:B------:R-:W-:Y:S02]  /*0fe0*/  PRMT R8, RZ, 0x7610, R8 ;  /* 0x00007610ff087816 */ /* 0x000fe40000000008 */
[----:B------:R-:W-:Y:S02]  /*0ff0*/  PRMT R12, RZ, 0x7610, R12 ;  /* 0x00007610ff0c7816 */ /* 0x000fe4000000000c */
[----:B------:R-:W-:Y:S01]  /*1000*/  PRMT R17, RZ, 0x7610, R17 ;  /* 0x00007610ff117816 */ /* 0x000fe20000000011 */
        /* <DEDUP_REMOVED lines=14> */
.L_x_14:
[----:B------:R-:W-:Y:S05]  /*10f0*/  BSYNC B0 ;  /* 0x0000000000007941 */ /* 0x000fea0003800000 */
.L_x_13:
[----:B-----5:R-:W-:Y:S01]  /*1100*/  IMAD.U32 R6, R6, 0x10000, RZ ;  /* 0x0001000006067824 */ /* 0x020fe200078e00ff */
[----:B------:R-:W-:Y:S01]  /*1110*/  LOP3.LUT R21, R16, 0xffff, RZ, 0xc0, !PT ;  /* 0x0000ffff10157812 */ /* 0x000fe200078ec0ff */
[----:B------:R-:W-:Y:S01]  /*1120*/  IMAD.U32 R72, R31, 0x10000, RZ ;  /* 0x000100001f487824 */ /* 0x000fe200078e00ff */
[----:B------:R-:W-:Y:S01]  /*1130*/  BSSY B0, `(.L_x_15) ;  /* 0x0000022000007945 */ /* 0x000fe20003800000 */
[----:B0-----:R-:W-:Y:S01]  /*1140*/  IMAD.U32 R15, R8, 0x10000, RZ ;  /* 0x00010000080f7824 */ /* 0x001fe200078e00ff */
[----:B------:R-:W-:Y:S01]  /*1150*/  FMNMX R8, R29, |R6|, !PT ;  /* 0x400000061d087209 */ /* 0x000fe20007800000 */
[----:B------:R-:W-:Y:S01]  /*1160*/  IMAD.U32 R17, R17, 0x10000, RZ ;  /* 0x0001000011117824 */ /* 0x000fe200078e00ff */
[----:B------:R-:W-:Y:S01]  /*1170*/  LOP3.LUT R72, R21, 0xff0000, R72, 0xf8, !PT ;  /* 0x00ff000015487812 */ /* 0x000fe200078ef848 */
[----:B------:R-:W-:Y:S01]  /*1180*/  IMAD.U32 R21, R12, 0x10000, RZ ;  /* 0x000100000c157824 */ /* 0x000fe200078e00ff */
[----:B------:R-:W-:Y:S01]  /*1190*/  FMNMX R8, R8, |R15|, !PT ;  /* 0x4000000f08087209 */ /* 0x000fe20007800000 */
[----:B------:R-:W-:-:S02]  /*11a0*/  VIADD R16, R9, 0x4 ;  /* 0x0000000409107836 */ /* 0x000fc40000000000 */
[----:B------:R-:W-:Y:S01]  /*11b0*/  FMUL R6, R6, UR5 ;  /* 0x0000000506067c20 */ /* 0x000fe20008400000 */
[----:B------:R-:W-:Y:S01]  /*11c0*/  FMUL R15, R15, UR5 ;  /* 0x000000050f0f7c20 */ /* 0x000fe20008400000 */
[----:B------:R-:W-:Y:S01]  /*11d0*/  FMNMX R8, R8, |R21|, !PT ;  /* 0x4000001508087209 */ /* 0x000fe20007800000 */
[----:B------:R-:W-:Y:S01]  /*11e0*/  FMUL R21, R21, UR5 ;  /* 0x0000000515157c20 */ /* 0x000fe20008400000 */
[----:B------:R-:W-:Y:S01]  /*11f0*/  FMUL R12, R17, UR5 ;  /* 0x00000005110c7c20 */ /* 0x000fe20008400000 */
[----:B------:R-:W-:Y:S02]  /*1200*/  ISETP.GE.AND P0, PT, R16, R5, PT ;  /* 0x000000051000720c */ /* 0x000fe40003f06270 */
[----:B------:R-:W-:Y:S02]  /*1210*/  FMNMX R20, R8, |R17|, !PT ;  /* 0x4000001108147209 */ /* 0x000fe40007800000 */
[----:B------:R-:W-:Y:S02]  /*1220*/  F2FP.SATFINITE.E4M3.F32.PACK_AB_MERGE_C R23, RZ, R6, RZ ;  /* 0x00000006ff17723e */ /* 0x000fe400048070ff */
[----:B------:R-:W-:-:S02]  /*1230*/  F2FP.SATFINITE.E4M3.F32.PACK_AB_MERGE_C R25, RZ, R15, RZ ;  /* 0x0000000fff19723e */ /* 0x000fc400048070ff */
        /* <DEDUP_REMOVED lines=17> */
.L_x_16:
[----:B------:R-:W-:Y:S05]  /*1350*/  BSYNC B0 ;  /* 0x0000000000007941 */ /* 0x000fea0003800000 */
.L_x_15:
[----:B------:R-:W-:Y:S01]  /*1360*/  BSSY B0, `(.L_x_17) ;  /* 0x0000013000007945 */ /* 0x000fe20003800000 */
[----:B------:R-:W-:Y:S02]  /*1370*/  PRMT R6, RZ, 0x7610, R6 ;  /* 0x00007610ff067816 */ /* 0x000fe40000000006 */
[----:B------:R-:W-:Y:S02]  /*1380*/  PRMT R8, RZ, 0x7610, R8 ;  /* 0x00007610ff087816 */ /* 0x000fe40000000008 */
[----:B------:R-:W-:Y:S02]  /*1390*/  PRMT R12, RZ, 0x7610, R12 ;  /* 0x00007610ff0c7816 */ /* 0x000fe4000000000c */
        /* <DEDUP_REMOVED lines=15> */
.L_x_18:
[----:B------:R-:W-:Y:S05]  /*1490*/  BSYNC B0 ;  /* 0x0000000000007941 */ /* 0x000fea0003800000 */
.L_x_17:
[----:B01---5:R-:W-:Y:S01]  /*14a0*/  IMAD.U32 R15, R6, 0x10000, RZ ;  /* 0x00010000060f7824 */ /* 0x023fe200078e00ff */
[----:B------:R-:W-:Y:S01]  /*14b0*/  LOP3.LUT R14, R23, 0xffff, RZ, 0xc0, !PT ;  /* 0x0000ffff170e7812 */ /* 0x000fe200078ec0ff */
[----:B------:R-:W-:Y:S01]  /*14c0*/  IMAD.U32 R21, R8, 0x10000, RZ ;  /* 0x0001000008157824 */ /* 0x000fe200078e00ff */
[----:B------:R-:W-:Y:S01]  /*14d0*/  LOP3.LUT R6, R25, 0xffff, RZ, 0xc0, !PT ;  /* 0x0000ffff19067812 */ /* 0x000fe200078ec0ff */
[----:B------:R-:W-:Y:S01]  /*14e0*/  IMAD.U32 R23, R12, 0x10000, RZ ;  /* 0x000100000c177824 */ /* 0x000fe200078e00ff */
[----:B------:R-:W-:Y:S01]  /*14f0*/  FMNMX R8, R20, |R15|, !PT ;  /* 0x4000000f14087209 */ /* 0x000fe20007800000 */
[----:B------:R-:W-:Y:S02]  /*1500*/  IMAD.U32 R17, R17, 0x10000, RZ ;  /* 0x0001000011117824 */ /* 0x000fe400078e00ff */
[----:B------:R-:W-:Y:S01]  /*1510*/  FMUL R15, R15, UR5 ;  /* 0x000000050f0f7c20 */ /* 0x000fe20008400000 */
[----:B------:R-:W-:Y:S01]  /*1520*/  IMAD.SHL.U32 R14, R14, 0x1000000, RZ ;  /* 0x010000000e0e7824 */ /* 0x000fe200078e00ff */
[----:B------:R-:W-:Y:S01]  /*1530*/  FMNMX R8, R8, |R21|, !PT ;  /* 0x4000001508087209 */ /* 0x000fe20007800000 */
[----:B------:R-:W-:-:S02]  /*1540*/  IMAD.SHL.U32 R6, R6, 0x1000000, RZ ;  /* 0x0100000006067824 */ /* 0x000fc400078e00ff */
[----:B------:R-:W-:Y:S01]  /*1550*/  FMUL R21, R21, UR5 ;  /* 0x0000000515157c20 */ /* 0x000fe20008400000 */
[----:B------:R-:W-:Y:S01]  /*1560*/  BSSY B0, `(.L_x_19) ;  /* 0x000001b000007945 */ /* 0x000fe20003800000 */
[----:B------:R-:W-:Y:S01]  /*1570*/  FMNMX R8, R8, |R23|, !PT ;  /* 0x4000001708087209 */ /* 0x000fe20007800000 */
[----:B------:R-:W-:Y:S01]  /*1580*/  FMUL R23, R23, UR5 ;  /* 0x0000000517177c20 */ /* 0x000fe20008400000 */
[----:B------:R-:W-:Y:S01]  /*1590*/  LOP3.LUT R86, R87, 0xff000000, R14, 0xf8, !PT ;  /* 0xff00000057567812 */ /* 0x000fe200078ef80e */
[----:B------:R-:W-:Y:S01]  /*15a0*/  VIADD R12, R9, 0x5 ;  /* 0x00000005090c7836 */ /* 0x000fe20000000000 */
[----:B------:R-:W-:Y:S01]  /*15b0*/  FMNMX R35, R8, |R17|, !PT ;  /* 0x4000001108237209 */ /* 0x000fe20007800000 */
[----:B------:R-:W-:Y:S01]  /*15c0*/  FMUL R17, R17, UR5 ;  /* 0x0000000511117c20 */ /* 0x000fe20008400000 */
[----:B------:R-:W-:Y:S02]  /*15d0*/  LOP3.LUT R76, R77, 0xff000000, R6, 0xf8, !PT ;  /* 0xff0000004d4c7812 */ /* 0x000fe400078ef806 */
        /* <DEDUP_REMOVED lines=19> */
.L_x_20:
[----:B------:R-:W-:Y:S05]  /*1710*/  BSYNC B0 ;  /* 0x0000000000007941 */ /* 0x000fea0003800000 */
.L_x_19:
[----:B------:R-:W-:Y:S01]  /*1720*/  ISETP.GE.AND P0, PT, R12, R5, PT ;  /* 0x000000050c00720c */ /* 0x000fe20003f06270 */
[----:B------:R-:W-:Y:S01]  /*1730*/  BSSY B0, `(.L_x_21) ;  /* 0x0000017000007945 */ /* 0x000fe20003800000 */
[----:B------:R-:W-:Y:S02]  /*1740*/  LOP3.LUT R6, R29, 0xffff, RZ, 0xc0, !PT ;  /* 0x0000ffff1d067812 */ /* 0x000fe400078ec0ff */
[----:B------:R-:W-:Y:S02]  /*1750*/  LOP3.LUT R8, R27, 0xffff, RZ, 0xc0, !PT ;  /* 0x0000ffff1b087812 */ /* 0x000fe400078ec0ff */
[----:B------:R-:W-:Y:S01]  /*1760*/  PRMT R16, RZ, 0x7610, R16 ;  /* 0x00007610ff107816 */ /* 0x000fe20000000010 */
[----:B------:R-:W-:Y:S01]  /*1770*/  IMAD.SHL.U32 R73, R6, 0x1000000, RZ ;  /* 0x0100000006497824 */ /* 0x000fe200078e00ff */
[----:B------:R-:W-:Y:S01]  /*1780*/  PRMT R17, RZ, 0x7610, R17 ;  /* 0x00007610ff117816 */ /* 0x000fe20000000011 */
[----:B------:R-:W-:Y:S01]  /*1790*/  IMAD.SHL.U32 R75, R8, 0x1000000, RZ ;  /* 0x01000000084b7824 */ /* 0x000fe200078e00ff */
[----:B------:R-:W-:-:S02]  /*17a0*/  PRMT R18, RZ, 0x7610, R18 ;  /* 0x00007610ff127816 */ /* 0x000fc40000000012 */
        /* <DEDUP_REMOVED lines=15> */
.L_x_22:
[----:B------:R-:W-:Y:S05]  /*18a0*/  BSYNC B0 ;  /* 0x0000000000007941 */ /* 0x000fea0003800000 */
.L_x_21:
[----:B-----5:R-:W-:Y:S01]  /*18b0*/  IMAD.U32 R16, R16, 0x10000, RZ ;  /* 0x0001000010107824 */ /* 0x020fe200078e00ff */
[----:B------:R-:W-:Y:S01]  /*18c0*/  BSSY B0, `(.L_x_23) ;  /* 0x0000020000007945 */ /* 0x000fe20003800000 */
[----:B------:R-:W-:Y:S01]  /*18d0*/  IMAD.U32 R17, R17, 0x10000, RZ ;  /* 0x0001000011117824 */ /* 0x000fe200078e00ff */
[----:B------:R-:W-:Y:S01]  /*18e0*/  LOP3.LUT R74, R74, 0xff000000, R75, 0xf8, !PT ;  /* 0xff0000004a4a7812 */ /* 0x000fe200078ef84b */
[----:B01----:R-:W-:Y:S01]  /*18f0*/  IMAD.U32 R15, R18, 0x10000, RZ ;  /* 0x00010000120f7824 */ /* 0x003fe200078e00ff */
[----:B------:R-:W-:Y:S01]  /*1900*/  FMNMX R8, R35, |R16|, !PT ;  /* 0x4000001023087209 */ /* 0x000fe20007800000 */
[----:B------:R-:W-:Y:S02]  /*1910*/  IMAD.U32 R21, R6, 0x10000, RZ ;  /* 0x0001000006157824 */ /* 0x000fe400078e00ff */
[----:B------:R-:W-:Y:S01]  /*1920*/  FMUL R16, R16, UR5 ;  /* 0x0000000510107c20 */ /* 0x000fe20008400000 */
[----:B------:R-:W-:Y:S01]  /*1930*/  FMUL R6, R15, UR5 ;  /* 0x000000050f067c20 */ /* 0x000fe20008400000 */
[----:B------:R-:W-:Y:S01]  /*1940*/  FMNMX R8, R8, |R17|, !PT ;  /* 0x4000001108087209 */ /* 0x000fe20007800000 */
[----:B------:R-:W-:Y:S01]  /*1950*/  FMUL R17, R17, UR5 ;  /* 0x0000000511117c20 */ /* 0x000fe20008400000 */
[----:B------:R-:W-:Y:S01]  /*1960*/  FMUL R14, R21, UR5 ;  /* 0x00000005150e7c20 */ /* 0x000fe20008400000 */
[----:B------:R-:W-:-:S02]  /*1970*/  LOP3.LUT R72, R72, 0xff000000, R73, 0xf8, !PT ;  /* 0xff00000048487812 */ /* 0x000fc400078ef849 */
[----:B------:R-:W-:Y:S02]  /*1980*/  FMNMX R8, R8, |R15|, !PT ;  /* 0x4000000f08087209 */ /* 0x000fe40007800000 */
[----:B------:R-:W-:Y:S02]  /*1990*/  F2FP.SATFINITE.E4M3.F32.PACK_AB_MERGE_C R27, RZ, R16, RZ ;  /* 0x00000010ff1b723e */ /* 0x000fe400048070ff */
        /* <DEDUP_REMOVED lines=18> */
.L_x_24:
[----:B------:R-:W-:Y:S05]  /*1ac0*/  BSYNC B0 ;  /* 0x0000000000007941 */ /* 0x000fea0003800000 */
.L_x_23:
[----:B------:R-:W-:Y:S01]  /*1ad0*/  VIADD R6, R9, 0x6 ;  /* 0x0000000609067836 */ /* 0x000fe20000000000 */
[----:B------:R-:W-:Y:S01]  /*1ae0*/  LOP3.LUT R31, R31, 0xff, RZ, 0xc0, !PT ;  /* 0x000000ff1f1f7812 */ /* 0x000fe200078ec0ff */
[----:B------:R-:W-:Y:S01]  /*1af0*/  BSSY B0, `(.L_x_25) ;  /* 0x000001c000007945 */ /* 0x000fe20003800000 */
[----:B------:R-:W-:Y:S02]  /*1b00*/  PRMT R12, R17, 0x7104, RZ ;  /* 0x00007104110c7816 */ /* 0x000fe400000000ff */
[----:B------:R-:W-:Y:S02]  /*1b10*/  ISETP.GE.AND P0, PT, R6, R5, PT ;  /* 0x000000050600720c */ /* 0x000fe40003f06270 */
[----:B------:R-:W-:Y:S02]  /*1b20*/  LOP3.LUT R25, R25, 0xff, RZ, 0xc0, !PT ;  /* 0x000000ff19197812 */ /* 0x000fe400078ec0ff */
[----:B0-----:R-:W-:Y:S02]  /*1b30*/  PRMT R14, R27, 0x7104, RZ ;  /* 0x000071041b0e7816 */ /* 0x001fe400000000ff */
[----:B------:R-:W-:-:S02]  /*1b40*/  FMNMX R21, R8, |R21|, !PT ;  /* 0x4000001508157209 */ /* 0x000fc40007800000 */
[----:B------:R-:W-:Y:S02]  /*1b50*/  LOP3.LUT R31, R31, 0xff00, R12, 0xf8, !PT ;  /* 0x0000ff001f1f7812 */ /* 0x000fe400078ef80c */
[----:B------:R-:W-:Y:S02]  /*1b60*/  LOP3.LUT R25, R25, 0xff00, R14, 0xf8, !PT ;  /* 0x0000ff0019197812 */ /* 0x000fe400078ef80e */
[----:B------:R-:W-:Y:S02]  /*1b70*/  PRMT R8, RZ, 0x7610, R8 ;  /* 0x00007610ff087816 */ /* 0x000fe40000000008 */
[----:B------:R-:W-:Y:S02]  /*1b80*/  PRMT R12, RZ, 0x7610, R12 ;  /* 0x00007610ff0c7816 */ /* 0x000fe4000000000c */
[----:B------:R-:W-:Y:S02]  /*1b90*/  PRMT R16, RZ, 0x7610, R16 ;  /* 0x00007610ff107816 */ /* 0x000fe40000000010 */
[----:B------:R-:W-:-:S02]  /*1ba0*/  LOP3.LUT R23, R23, 0xff, RZ, 0xc0, !PT ;  /* 0x000000ff17177812 */ /* 0x000fc400078ec0ff */
[----:B------:R-:W-:Y:S02]  /*1bb0*/  LOP3.LUT R33, R33, 0xff, RZ, 0xc0, !PT ;  /* 0x000000ff21217812 */ /* 0x000fe400078ec0ff */
        /* <DEDUP_REMOVED lines=15> */
.L_x_26:
[----:B------:R-:W-:Y:S05]  /*1cb0*/  BSYNC B0 ;  /* 0x0000000000007941 */ /* 0x000fea0003800000 */
.L_x_25:
[----:B-----5:R-:W-:Y:S01]  /*1cc0*/  IMAD.U32 R8, R8, 0x10000, RZ ;  /* 0x0001000008087824 */ /* 0x020fe200078e00ff */
[----:B0-----:R-:W-:Y:S01]  /*1cd0*/  PRMT R14, R35, 0x7104, RZ ;  /* 0x00007104230e7816 */ /* 0x001fe200000000ff */
[----:B------:R-:W-:Y:S01]  /*1ce0*/  IMAD.U32 R15, R12, 0x10000, RZ ;  /* 0x000100000c0f7824 */ /* 0x000fe200078e00ff */
[----:B------:R-:W-:Y:S01]  /*1cf0*/  PRMT R18, R29, 0x7104, RZ ;  /* 0x000071041d127816 */ /* 0x000fe200000000ff */
[----:B------:R-:W-:Y:S01]  /*1d00*/  IMAD.U32 R17, R17, 0x10000, RZ ;  /* 0x0001000011117824 */ /* 0x000fe200078e00ff */
[----:B------:R-:W-:Y:S01]  /*1d10*/  FMNMX R12, R21, |R8|, !PT ;  /* 0x40000008150c7209 */ /* 0x000fe20007800000 */
[----:B------:R-:W-:Y:S01]  /*1d20*/  IMAD.U32 R21, R16, 0x10000, RZ ;  /* 0x0001000010157824 */ /* 0x000fe200078e00ff */
[----:B------:R-:W-:Y:S01]  /*1d30*/  LOP3.LUT R35, R33, 0xff00, R14, 0xf8, !PT ;  /* 0x0000ff0021237812 */ /* 0x000fe200078ef80e */
[----:B------:R-:W-:Y:S01]  /*1d40*/  FMUL R8, R8, UR5 ;  /* 0x0000000508087c20 */ /* 0x000fe20008400000 */
[----:B------:R-:W-:Y:S01]  /*1d50*/  FMNMX R12, R12, |R15|, !PT ;  /* 0x4000000f0c0c7209 */ /* 0x000fe20007800000 */
[----:B------:R-:W-:Y:S01]  /*1d60*/  FMUL R15, R15, UR5 ;  /* 0x000000050f0f7c20 */ /* 0x000fe20008400000 */
[----:B------:R-:W-:Y:S01]  /*1d70*/  FMUL R14, R17, UR5 ;  /* 0x00000005110e7c20 */ /* 0x000fe20008400000 */
[----:B------:R-:W-:Y:S01]  /*1d80*/  BSSY B0, `(.L_x_27) ;  /* 0x0000018000007945 */ /* 0x000fe20003800000 */
[----:B------:R-:W-:Y:S01]  /*1d90*/  FMNMX R12, R12, |R21|, !PT ;  /* 0x400000150c0c7209 */ /* 0x000fe20007800000 */
[----:B------:R-:W-:Y:S01]  /*1da0*/  FMUL R21, R21, UR5 ;  /* 0x0000000515157c20 */ /* 0x000fe20008400000 */
[----:B------:R-:W-:Y:S01]  /*1db0*/  LOP3.LUT R29, R23, 0xff00, R18, 0xf8, !PT ;  /* 0x0000ff00171d7812 */ /* 0x000fe200078ef812 */
        /* <DEDUP_REMOVED lines=20> */
.L_x_28:
[----:B------:R-:W-:Y:S05]  /*1f00*/  BSYNC B0 ;  /* 0x0000000000007941 */ /* 0x000fea0003800000 */
.L_x_27:
[----:B------:R-:W-:Y:S01]  /*1f10*/  ISETP.GE.AND P1, PT, R16, R5, PT ;  /* 0x000000051000720c */ /* 0x000fe20003f26270 */
[----:B------:R-:W-:Y:S01]  /*1f20*/  IMAD.U32 R8, R23, 0x10000, RZ ;  /* 0x0001000017087824 */ /* 0x000fe200078e00ff */
[----:B------:R-:W-:Y:S01]  /*1f30*/  BSSY B0, `(.L_x_29) ;  /* 0x0000018000007945 */ /* 0x000fe20003800000 */
[----:B------:R-:W-:Y:S01]  /*1f40*/  IMAD.U32 R6, R27, 0x10000, RZ ;  /* 0x000100001b067824 */ /* 0x000fe200078e00ff */
[----:B0-----:R-:W-:Y:S01]  /*1f50*/  FMNMX R27, R12, |R17|, !PT ;  /* 0x400000110c1b7209 */ /* 0x001fe20007800000 */
[----:B------:R-:W-:Y:S01]  /*1f60*/  IMAD.U32 R18, R21, 0x10000, RZ ;  /* 0x0001000015127824 */ /* 0x000fe200078e00ff */
[----:B------:R-:W-:Y:S02]  /*1f70*/  LOP3.LUT R23, R25, 0xff0000, R8, 0xf8, !PT ;  /* 0x00ff000019177812 */ /* 0x000fe400078ef808 */
[--C-:B------:R-:W-:Y:S02]  /*1f80*/  LOP3.LUT R22, R31, 0xff0000, R6.reuse, 0xf8, !PT ;  /* 0x00ff00001f167812 */ /* 0x100fe400078ef806 */
[----:B------:R-:W-:-:S02]  /*1f90*/  PRMT R6, RZ, 0x7610, R6 ;  /* 0x00007610ff067816 */ /* 0x000fc40000000006 */
        /* <DEDUP_REMOVED lines=17> */
.L_x_30:
[----:B------:R-:W-:Y:S05]  /*20b0*/  BSYNC B0 ;  /* 0x0000000000007941 */ /* 0x000fea0003800000 */
.L_x_29:
[----:B0----5:R-:W-:Y:S01]  /*20c0*/  IMAD.U32 R14, R6, 0x10000, RZ ;  /* 0x00010000060e7824 */ /* 0x021fe200078e00ff */
[----:B------:R-:W-:Y:S01]  /*20d0*/  LOP3.LUT R6, R29, 0xff0000, R18, 0xf8, !PT ;  /* 0x00ff00001d067812 */ /* 0x000fe200078ef812 */
[----:B------:R-:W-:Y:S01]  /*20e0*/  IMAD.U32 R20, R33, 0x10000, RZ ;  /* 0x0001000021147824 */ /* 0x000fe200078e00ff */
[----:B------:R-:W-:Y:S01]  /*20f0*/  BSSY B0, `(.L_x_31) ;  /* 0x0000022000007945 */ /* 0x000fe20003800000 */
[----:B------:R-:W-:Y:S01]  /*2100*/  IMAD.U32 R18, R8, 0x10000, RZ ;  /* 0x0001000008127824 */ /* 0x000fe200078e00ff */
        /* <DEDUP_REMOVED lines=32> */
.L_x_32:
[----:B------:R-:W-:Y:S05]  /*2310*/  BSYNC B0 ;  /* 0x0000000000007941 */ /* 0x000fea0003800000 */
.L_x_31:
        /* <DEDUP_REMOVED lines=19> */
.L_x_34:
[----:B------:R-:W-:Y:S05]  /*2450*/  BSYNC B0 ;  /* 0x0000000000007941 */ /* 0x000fea0003800000 */
.L_x_33:
[----:B-----5:R-:W-:Y:S01]  /*2460*/  IMAD.U32 R12, R12, 0x10000, RZ ;  /* 0x000100000c0c7824 */ /* 0x020fe200078e00ff */
[----:B------:R-:W-:Y:S01]  /*2470*/  LOP3.LUT R20, R21, 0xffff, RZ, 0xc0, !PT ;  /* 0x0000ffff15147812 */ /* 0x000fe200078ec0ff */
[----:B01----:R-:W-:Y:S01]  /*2480*/  IMAD.U32 R15, R16, 0x10000, RZ ;  /* 0x00010000100f7824 */ /* 0x003fe200078e00ff */
[----:B------:R-:W-:Y:S01]  /*2490*/  LOP3.LUT R21, R25, 0xffff, RZ, 0xc0, !PT ;  /* 0x0000ffff19157812 */ /* 0x000fe200078ec0ff */
[----:B------:R-:W-:Y:S01]  /*24a0*/  IMAD.U32 R17, R17, 0x10000, RZ ;  /* 0x0001000011117824 */ /* 0x000fe200078e00ff */
[----:B------:R-:W-:Y:S01]  /*24b0*/  FMNMX R14, R31, |R12|, !PT ;  /* 0x4000000c1f0e7209 */ /* 0x000fe20007800000 */
[----:B------:R-:W-:Y:S02]  /*24c0*/  IMAD.SHL.U32 R20, R20, 0x1000000, RZ ;  /* 0x0100000014147824 */ /* 0x000fe400078e00ff */
[----:B------:R-:W-:Y:S01]  /*24d0*/  FMUL R12, R12, UR5 ;  /* 0x000000050c0c7c20 */ /* 0x000fe20008400000 */
[----:B------:R-:W-:Y:S01]  /*24e0*/  IMAD.SHL.U32 R21, R21, 0x1000000, RZ ;  /* 0x0100000015157824 */ /* 0x000fe200078e00ff */
[----:B------:R-:W-:Y:S01]  /*24f0*/  FMNMX R14, R14, |R15|, !PT ;  /* 0x4000000f0e0e7209 */ /* 0x000fe20007800000 */
[----:B------:R-:W-:Y:S01]  /*2500*/  FMUL R15, R15, UR5 ;  /* 0x000000050f0f7c20 */ /* 0x000fe20008400000 */
[----:B------:R-:W-:Y:S01]  /*2510*/  BSSY B0, `(.L_x_35) ;  /* 0x000001c000007945 */ /* 0x000fe20003800000 */
[----:B------:R-:W-:Y:S01]  /*2520*/  LOP3.LUT R87, R23, R20, RZ, 0xfc, !PT ;  /* 0x0000001417577212 */ /* 0x000fe200078efcff */
[----:B------:R-:W-:Y:S01]  /*2530*/  VIADD R16, R9, 0x21 ;  /* 0x0000002109107836 */ /* 0x000fe20000000000 */
[----:B------:R-:W-:Y:S01]  /*2540*/  LOP3.LUT R77, R22, R21, RZ, 0xfc, !PT ;  /* 0x00000015164d7212 */ /* 0x000fe200078efcff */
[----:B------:R-:W-:Y:S01]  /*2550*/  IMAD.U32 R21, R18, 0x10000, RZ ;  /* 0x0001000012157824 */ /* 0x000fe200078e00ff */
[----:B------:R-:W-:Y:S01]  /*2560*/  FMNMX R14, R14, |R17|, !PT ;  /* 0x400000110e0e7209 */ /* 0x000fe20007800000 */
[----:B------:R-:W-:Y:S01]  /*2570*/  FMUL R17, R17, UR5 ;  /* 0x0000000511117c20 */ /* 0x000fe20008400000 */
[----:B------:R-:W-:-:S02]  /*2580*/  F2FP.SATFINITE.E4M3.F32.PACK_AB_MERGE_C R25, RZ, R12, RZ ;  /* 0x0000000cff19723e */ /* 0x000fc400048070ff */
[----:B------:R-:W-:Y:S01]  /*2590*/  FMNMX R37, R14, |R21|, !PT ;  /* 0x400000150e257209 */ /* 0x000fe20007800000 */
[----:B------:R-:W-:Y:S01]  /*25a0*/  FMUL R21, R21, UR5 ;  /* 0x0000000515157c20 */ /* 0x000fe20008400000 */
        /* <DEDUP_REMOVED lines=18> */
.L_x_36:
[----:B------:R-:W-:Y:S05]  /*26d0*/  BSYNC B0 ;  /* 0x0000000000007941 */ /* 0x000fea0003800000 */
.L_x_35:
[----:B------:R-:W-:Y:S01]  /*26e0*/  ISETP.GE.AND P0, PT, R16, R5, PT ;  /* 0x000000051000720c */ /* 0x000fe20003f06270 */
[----:B------:R-:W-:Y:S01]  /*26f0*/  BSSY B0, `(.L_x_37) ;  /* 0x0000017000007945 */ /* 0x000fe20003800000 */
[----:B0-----:R-:W-:Y:S02]  /*2700*/  LOP3.LUT R14, R27, 0xffff, RZ, 0xc0, !PT ;  /* 0x0000ffff1b0e7812 */ /* 0x001fe400078ec0ff */
        /* <DEDUP_REMOVED lines=21> */
.L_x_38:
[----:B------:R-:W-:Y:S05]  /*2860*/  BSYNC B0 ;  /* 0x0000000000007941 */ /* 0x000fea0003800000 */
.L_x_37:
[----:B-----5:R-:W-:Y:S01]  /*2870*/  IMAD.U32 R12, R12, 0x10000, RZ ;  /* 0x000100000c0c7824 */ /* 0x020fe200078e00ff */
[----:B------:R-:W-:Y:S01]  /*2880*/  LOP3.LUT R73, R8, R23, RZ, 0xfc, !PT ;  /* 0x0000001708497212 */ /* 0x000fe200078efcff */
[----:B------:R-:W-:Y:S01]  /*2890*/  IMAD.U32 R17, R17, 0x10000, RZ ;  /* 0x0001000011117824 */ /* 0x000fe200078e00ff */
[----:B------:R-:W-:Y:S01]  /*28a0*/  LOP3.LUT R75, R6, R21, RZ, 0xfc, !PT ;  /* 0x00000015064b7212 */ /* 0x000fe200078efcff */
[----:B0-----:R-:W-:Y:S01]  /*28b0*/  IMAD.U32 R15, R18, 0x10000, RZ ;  /* 0x00010000120f7824 */ /* 0x001fe200078e00ff */
[----:B------:R-:W-:Y:S01]  /*28c0*/  FMNMX R8, R37, |R12|, !PT ;  /* 0x4000000c25087209 */ /* 0x000fe20007800000 */
[----:B------:R-:W-:Y:S02]  /*28d0*/  IMAD.U32 R23, R20, 0x10000, RZ ;  /* 0x0001000014177824 */ /* 0x000fe400078e00ff */
[----:B------:R-:W-:Y:S01]  /*28e0*/  FMUL R12, R12, UR5 ;  /* 0x000000050c0c7c20 */ /* 0x000fe20008400000 */
[----:B------:R-:W-:Y:S01]  /*28f0*/  LOP3.LUT R6, R25, 0xff, RZ, 0xc0, !PT ;  /* 0x000000ff19067812 */ /* 0x000fe200078ec0ff */
[----:B------:R-:W-:Y:S01]  /*2900*/  BSSY B0, `(.L_x_39) ;  /* 0x000001d000007945 */ /* 0x000fe20003800000 */
[----:B------:R-:W-:Y:S01]  /*2910*/  FMNMX R8, R8, |R17|, !PT ;  /* 0x4000001108087209 */ /* 0x000fe20007800000 */
[----:B------:R-:W-:Y:S01]  /*2920*/  FMUL R17, R17, UR5 ;  /* 0x0000000511117c20 */ /* 0x000fe20008400000 */
[----:B------:R-:W-:Y:S01]  /*2930*/  FMUL R14, R23, UR5 ;  /* 0x00000005170e7c20 */ /* 0x000fe20008400000 */
[----:B------:R-:W-:Y:S01]  /*2940*/  F2FP.SATFINITE.E4M3.F32.PACK_AB_MERGE_C R25, RZ, R12, RZ ;  /* 0x0000000cff19723e */ /* 0x000fe200048070ff */
[----:B------:R-:W-:Y:S01]  /*2950*/  VIADD R22, R9, 0x22 ;  /* 0x0000002209167836 */ /* 0x000fe20000000000 */
[----:B------:R-:W-:Y:S01]  /*2960*/  FMNMX R18, R8, |R15|, !PT ;  /* 0x4000000f08127209 */ /* 0x000fe20007800000 */
[----:B------:R-:W-:Y:S01]  /*2970*/  FMUL R15, R15, UR5 ;  /* 0x000000050f0f7c20 */ /* 0x000fe20008400000 */
[----:B------:R-:W-:-:S02]  /*2980*/  F2FP.SATFINITE.E4M3.F32.PACK_AB_MERGE_C R27, RZ, R17, RZ ;  /* 0x00000011ff1b723e */ /* 0x000fc400048070ff */
[----:B------:R-:W-:Y:S02]  /*2990*/  LOP3.LUT R8, R31, 0xff, RZ, 0xc0, !PT ;  /* 0x000000ff1f087812 */ /* 0x000fe400078ec0ff */
[----:B------:R-:W-:Y:S02]  /*29a0*/  F2FP.SATFINITE.E4M3.F32.PACK_AB_MERGE_C R29, RZ, R15, RZ ;  /* 0x0000000fff1d723e */ /* 0x000fe400048070ff */
[----:B------:R-:W-:Y:S02]  /*29b0*/  LOP3.LUT R17, R25, 0xffff, RZ, 0xc0, !PT ;  /* 0x0000ffff19117812 */ /* 0x000fe400078ec0ff */
[----:B------:R-:W-:Y:S02]  /*29c0*/  LOP3.LUT R21, R27, 0xffff, RZ, 0xc0, !PT ;  /* 0x0000ffff1b157812 */ /* 0x000fe400078ec0ff */
        /* <DEDUP_REMOVED lines=16> */
.L_x_40:
[----:B------:R-:W-:Y:S05]  /*2ad0*/  BSYNC B0 ;  /* 0x0000000000007941 */ /* 0x000fea0003800000 */
.L_x_39:
[----:B------:R-:W-:Y:S01]  /*2ae0*/  ISETP.GE.AND P0, PT, R22, R5, PT ;  /* 0x000000051600720c */ /* 0x000fe20003f06270 */
[----:B------:R-:W-:Y:S01]  /*2af0*/  BSSY B0, `(.L_x_41) ;  /* 0x0000018000007945 */ /* 0x000fe20003800000 */
[----:B------:R-:W-:Y:S02]  /*2b00*/  PRMT R6, R17, 0x7604, R6 ;  /* 0x0000760411067816 */ /* 0x000fe40000000006 */
[----:B------:R-:W-:Y:S02]  /*2b10*/  PRMT R8, R21, 0x7604, R8 ;  /* 0x0000760415087816 */ /* 0x000fe40000000008 */
[----:B0-----:R-:W-:Y:S02]  /*2b20*/  FMNMX R25, R18, |R23|, !PT ;  /* 0x4000001712197209 */ /* 0x001fe40007800000 */
[----:B------:R-:W-:Y:S02]  /*2b30*/  PRMT R17, RZ, 0x7610, R17 ;  /* 0x00007610ff117816 */ /* 0x000fe40000000011 */
[----:B------:R-:W-:-:S02]  /*2b40*/  PRMT R18, RZ, 0x7610, R18 ;  /* 0x00007610ff127816 */ /* 0x000fc40000000012 */
[----:B------:R-:W-:Y:S02]  /*2b50*/  PRMT R20, RZ, 0x7610, R20 ;  /* 0x00007610ff147816 */ /* 0x000fe40000000014 */
[----:B------:R-:W-:Y:S02]  /*2b60*/  LOP3.LUT R12, R33, 0xff, RZ, 0xc0, !PT ;  /* 0x000000ff210c7812 */ /* 0x000fe400078ec0ff */
        /* <DEDUP_REMOVED lines=16> */
.L_x_42:
[----:B------:R-:W-:Y:S05]  /*2c70*/  BSYNC B0 ;  /* 0x0000000000007941 */ /* 0x000fea0003800000 */
.L_x_41:
[----:B0----5:R-:W-:Y:S01]  /*2c80*/  IMAD.U32 R14, R17, 0x10000, RZ ;  /* 0x00010000110e7824 */ /* 0x021fe200078e00ff */
        /* <DEDUP_REMOVED lines=35> */
.L_x_44:
[----:B------:R-:W-:Y:S05]  /*2ec0*/  BSYNC B0 ;  /* 0x0000000000007941 */ /* 0x000fea0003800000 */
.L_x_43:
        /* <DEDUP_REMOVED lines=30> */
.L_x_46:
[----:B------:R-:W-:Y:S05]  /*30b0*/  BSYNC B0 ;  /* 0x0000000000007941 */ /* 0x000fea0003800000 */
.L_x_45:
        /* <DEDUP_REMOVED lines=37> */
.L_x_48:
[----:B------:R-:W-:Y:S05]  /*3310*/  BSYNC B0 ;  /* 0x0000000000007941 */ /* 0x000fea0003800000 */
.L_x_47:
        /* <DEDUP_REMOVED lines=19> */
.L_x_50:
[----:B------:R-:W-:Y:S05]  /*3450*/  BSYNC B0 ;  /* 0x0000000000007941 */ /* 0x000fea0003800000 */
.L_x_49:
        /* <DEDUP_REMOVED lines=14> */
[----:B------:R-:W-:Y:S01]  /*3540*/  VIADD R16, R9, 0x25 ;  /* 0x0000002509107836 */ /* 0x000fe20000000000 */
[----:B------:R-:W-:Y:S01]  /*3550*/  LOP3.LUT R70, R71, 0xff000000, R6, 0xf8, !PT ;  /* 0xff00000047467812 */ /* 0x000fe200078ef806 */
[----:B------:R-:W-:Y:S01]  /*3560*/  FMUL R6, R21, UR5 ;  /* 0x0000000515067c20 */ /* 0x000fe20008400000 */
        /* <DEDUP_REMOVED lines=22> */
.L_x_52:
[----:B------:R-:W-:Y:S05]  /*36d0*/  BSYNC B0 ;  /* 0x0000000000007941 */ /* 0x000fea0003800000 */
.L_x_51:
[----:B------:R-:W-:Y:S01]  /*36e0*/  ISETP.GE.AND P0, PT, R16, R5, PT ;  /* 0x000000051000720c */ /* 0x000fe20003f06270 */
[----:B------:R-:W-:Y:S01]  /*36f0*/  BSSY B0, `(.L_x_53) ;  /* 0x0000017000007945 */ /* 0x000fe20003800000 */
[----:B------:R-:W-:Y:S02]  /*3700*/  LOP3.LUT R12, R27, 0xffff, RZ, 0xc0, !PT ;  /* 0x0000ffff1b0c7812 */ /* 0x000fe400078ec0ff */
[----:B0-----:R-:W-:Y:S02]  /*3710*/  LOP3.LUT R14, R25, 0xffff, RZ, 0xc0, !PT ;  /* 0x0000ffff190e7812 */ /* 0x001fe400078ec0ff */
        /* <DEDUP_REMOVED lines=20> */
.L_x_54:
[----:B------:R-:W-:Y:S05]  /*3860*/  BSYNC B0 ;  /* 0x0000000000007941 */ /* 0x000fea0003800000 */
.L_x_53:
[----:B-----5:R-:W-:Y:S01]  /*3870*/  IMAD.U32 R17, R17, 0x10000, RZ ;  /* 0x0001000011117824 */ /* 0x020fe200078e00ff */
[----:B------:R-:W-:Y:S01]  /*3880*/  BSSY B0, `(.L_x_55) ;  /* 0x0000020000007945 */ /* 0x000fe20003800000 */
[----:B0-----:R-:W-:Y:S01]  /*3890*/  IMAD.U32 R15, R18, 0x10000, RZ ;  /* 0x00010000120f7824 */ /* 0x001fe200078e00ff */
[----:B------:R-:W-:Y:S01]  /*38a0*/  LOP3.LUT R68, R68, 0xff000000, R69, 0xf8, !PT ;  /* 0xff00000044447812 */ /* 0x000fe200078ef845 */
[----:B------:R-:W-:Y:S01]  /*38b0*/  IMAD.U32 R21, R20, 0x10000, RZ ;  /* 0x0001000014157824 */ /* 0x000fe200078e00ff */
        /* <DEDUP_REMOVED lines=28> */
.L_x_56:
[----:B------:R-:W-:Y:S05]  /*3a80*/  BSYNC B0 ;  /* 0x0000000000007941 */ /* 0x000fea0003800000 */
.L_x_55:
[----:B------:R-:W-:Y:S01]  /*3a90*/  VIADD R12, R9, 0x26 ;  /* 0x00000026090c7836 */ /* 0x000fe20000000000 */
[----:B------:R-:W-:Y:S01]  /*3aa0*/  LOP3.LUT R16, R23, 0xff, RZ, 0xc0, !PT ;  /* 0x000000ff17107812 */ /* 0x000fe200078ec0ff */
[----:B------:R-:W-:Y:S01]  /*3ab0*/  BSSY B0, `(.L_x_57) ;  /* 0x000001c000007945 */ /* 0x000fe20003800000 */
[----:B0-----:R-:W-:Y:S02]  /*3ac0*/  PRMT R15, R17, 0x7104, RZ ;  /* 0x00007104110f7816 */ /* 0x001fe400000000ff */
[----:B------:R-:W-:Y:S02]  /*3ad0*/  ISETP.GE.AND P0, PT, R12, R5, PT ;  /* 0x000000050c00720c */ /* 0x000fe40003f06270 */
[----:B------:R-:W-:Y:S02]  /*3ae0*/  LOP3.LUT R29, R29, 0xff, RZ, 0xc0, !PT ;  /* 0x000000ff1d1d7812 */ /* 0x000fe400078ec0ff */
[----:B------:R-:W-:Y:S02]  /*3af0*/  PRMT R14, R25, 0x7104, RZ ;  /* 0x00007104190e7816 */ /* 0x000fe400000000ff */
[----:B------:R-:W-:-:S02]  /*3b00*/  FMNMX R23, R21, |R18|, !PT ;  /* 0x4000001215177209 */ /* 0x000fc40007800000 */
[----:B------:R-:W-:Y:S02]  /*3b10*/  LOP3.LUT R25, R16, 0xff00, R15, 0xf8, !PT ;  /* 0x0000ff0010197812 */ /* 0x000fe400078ef80f */
[----:B------:R-:W-:Y:S02]  /*3b20*/  LOP3.LUT R20, R6, 0xff, RZ, 0xc0, !PT ;  /* 0x000000ff06147812 */ /* 0x000fe400078ec0ff */
[----:B------:R-:W-:Y:S02]  /*3b30*/  LOP3.LUT R29, R29, 0xff00, R14, 0xf8, !PT ;  /* 0x0000ff001d1d7812 */ /* 0x000fe400078ef80e */
[----:B------:R-:W-:Y:S02]  /*3b40*/  PRMT R16, RZ, 0x7610, R16 ;  /* 0x00007610ff107816 */ /* 0x000fe40000000010 */
[----:B------:R-:W-:Y:S02]  /*3b50*/  PRMT R17, RZ, 0x7610, R17 ;  /* 0x00007610ff117816 */ /* 0x000fe40000000011 */
[----:B------:R-:W-:-:S02]  /*3b60*/  PRMT R18, RZ, 0x7610, R18 ;  /* 0x00007610ff127816 */ /* 0x000fc40000000012 */
        /* <DEDUP_REMOVED lines=16> */
.L_x_58:
[----:B------:R-:W-:Y:S05]  /*3c70*/  BSYNC B0 ;  /* 0x0000000000007941 */ /* 0x000fea0003800000 */
.L_x_57:
[----:B-----5:R-:W-:Y:S01]  /*3c80*/  IMAD.U32 R16, R16, 0x10000, RZ ;  /* 0x0001000010107824 */ /* 0x020fe200078e00ff */
[----:B0-----:R-:W-:Y:S01]  /*3c90*/  PRMT R15, R27, 0x7104, RZ ;  /* 0x000071041b0f7816 */ /* 0x001fe200000000ff */
[----:B------:R-:W-:Y:S01]  /*3ca0*/  IMAD.U32 R17, R17, 0x10000, RZ ;  /* 0x0001000011117824 */ /* 0x000fe200078e00ff */
[----:B------:R-:W-:Y:S01]  /*3cb0*/  PRMT R14, R31, 0x7104, RZ ;  /* 0x000071041f0e7816 */ /* 0x000fe200000000ff */
[----:B------:R-:W-:Y:S01]  /*3cc0*/  BSSY B0, `(.L_x_59) ;  /* 0x0000020000007945 */ /* 0x000fe20003800000 */
[----:B------:R-:W-:Y:S01]  /*3cd0*/  FMNMX R8, R23, |R16|, !PT ;  /* 0x4000001017087209 */ /* 0x000fe20007800000 */
[----:B------:R-:W-:Y:S01]  /*3ce0*/  FMUL R16, R16, UR5 ;  /* 0x0000000510107c20 */ /* 0x000fe20008400000 */
[----:B------:R-:W-:Y:S01]  /*3cf0*/  LOP3.LUT R22, R20, 0xff00, R15, 0xf8, !PT ;  /* 0x0000ff0014167812 */ /* 0x000fe200078ef80f */
[----:B------:R-:W-:Y:S01]  /*3d00*/  IMAD.U32 R15, R18, 0x10000, RZ ;  /* 0x00010000120f7824 */ /* 0x000fe200078e00ff */
[----:B------:R-:W-:Y:S01]  /*3d10*/  LOP3.LUT R24, R21, 0xff00, R14, 0xf8, !PT ;  /* 0x0000ff0015187812 */ /* 0x000fe200078ef80e */
[----:B------:R-:W-:Y:S01]  /*3d20*/  IMAD.U32 R21, R6, 0x10000, RZ ;  /* 0x0001000006157824 */ /* 0x000fe200078e00ff */
[----:B------:R-:W-:Y:S01]  /*3d30*/  FMNMX R8, R8, |R17|, !PT ;  /* 0x4000001108087209 */ /* 0x000fe20007800000 */
[----:B------:R-:W-:Y:S01]  /*3d40*/  FMUL R17, R17, UR5 ;  /* 0x0000000511117c20 */ /* 0x000fe20008400000 */
[----:B------:R-:W-:-:S02]  /*3d50*/  VIADD R18, R9, 0x27 ;  /* 0x0000002709127836 */ /* 0x000fc40000000000 */
[----:B------:R-:W-:Y:S01]  /*3d60*/  FMUL R6, R21, UR5 ;  /* 0x0000000515067c20 */ /* 0x000fe20008400000 */
[----:B------:R-:W-:Y:S01]  /*3d70*/  FMNMX R8, R8, |R15|, !PT ;  /* 0x4000000f08087209 */ /* 0x000fe20007800000 */
[----:B------:R-:W-:Y:S01]  /*3d80*/  FMUL R15, R15, UR5 ;  /* 0x000000050f0f7c20 */ /* 0x000fe20008400000 */
        /* <DEDUP_REMOVED lines=19> */
.L_x_60:
[----:B------:R-:W-:Y:S05]  /*3ec0*/  BSYNC B0 ;  /* 0x0000000000007941 */ /* 0x000fea0003800000 */
.L_x_59:
[----:B------:R-:W-:Y:S01]  /*3ed0*/  ISETP.GE.AND P1, PT, R18, R5, PT ;  /* 0x000000051200720c */ /* 0x000fe20003f26270 */
[----:B------:R-:W-:Y:S01]  /*3ee0*/  IMAD.U32 R12, R23, 0x10000, RZ ;  /* 0x00010000170c7824 */ /* 0x000fe200078e00ff */
[----:B------:R-:W-:Y:S01]  /*3ef0*/  BSSY B0, `(.L_x_61) ;  /* 0x0000018000007945 */ /* 0x000fe20003800000 */
[----:B0-----:R-:W-:Y:S01]  /*3f00*/  IMAD.U32 R14, R17, 0x10000, RZ ;  /* 0x00010000110e7824 */ /* 0x001fe200078e00ff */
[----:B------:R-:W-:Y:S01]  /*3f10*/  FMNMX R26, R8, |R21|, !PT ;  /* 0x40000015081a7209 */ /* 0x000fe20007800000 */
[----:B------:R-:W-:Y:S01]  /*3f20*/  IMAD.U32 R21, R27, 0x10000, RZ ;  /* 0x000100001b157824 */ /* 0x000fe200078e00ff */
[----:B------:R-:W-:Y:S02]  /*3f30*/  LOP3.LUT R12, R25, 0xff0000, R12, 0xf8, !PT ;  /* 0x00ff0000190c7812 */ /* 0x000fe400078ef80c */
[----:B------:R-:W-:Y:S02]  /*3f40*/  LOP3.LUT R14, R29, 0xff0000, R14, 0xf8, !PT ;  /* 0x00ff00001d0e7812 */ /* 0x000fe400078ef80e */
        /* <DEDUP_REMOVED lines=18> */
.L_x_62:
[----:B------:R-:W-:Y:S05]  /*4070*/  BSYNC B0 ;  /* 0x0000000000007941 */ /* 0x000fea0003800000 */
.L_x_61:
        /* <DEDUP_REMOVED lines=37> */
.L_x_64:
[----:B------:R-:W-:Y:S05]  /*42d0*/  BSYNC B0 ;  /* 0x0000000000007941 */ /* 0x000fea0003800000 */
.L_x_63:
        /* <DEDUP_REMOVED lines=19> */
.L_x_66:
[----:B------:R-:W-:Y:S05]  /*4410*/  BSYNC B0 ;  /* 0x0000000000007941 */ /* 0x000fea0003800000 */
.L_x_65:
[----:B-----5:R-:W-:Y:S01]  /*4420*/  IMAD.U32 R15, R15, 0x10000, RZ ;  /* 0x000100000f0f7824 */ /* 0x020fe200078e00ff */
[----:B01----:R-:W-:Y:S01]  /*4430*/  LOP3.LUT R21, R23, 0xffff, RZ, 0xc0, !PT ;  /* 0x0000ffff17157812 */ /* 0x003fe200078ec0ff */
[----:B------:R-:W-:Y:S01]  /*4440*/  IMAD.U32 R20, R17, 0x10000, RZ ;  /* 0x0001000011147824 */ /* 0x000fe200078e00ff */
[----:B------:R-:W-:Y:S01]  /*4450*/  LOP3.LUT R23, R25, 0xffff, RZ, 0xc0, !PT ;  /* 0x0000ffff19177812 */ /* 0x000fe200078ec0ff */
[----:B------:R-:W-:Y:S01]  /*4460*/  IMAD.U32 R18, R18, 0x10000, RZ ;  /* 0x0001000012127824 */ /* 0x000fe200078e00ff */
[----:B------:R-:W-:Y:S01]  /*4470*/  FMNMX R17, R26, |R15|, !PT ;  /* 0x4000000f1a117209 */ /* 0x000fe20007800000 */
[----:B------:R-:W-:Y:S02]  /*4480*/  IMAD.SHL.U32 R21, R21, 0x1000000, RZ ;  /* 0x0100000015157824 */ /* 0x000fe400078e00ff */
[----:B------:R-:W-:Y:S01]  /*4490*/  FMUL R15, R15, UR5 ;  /* 0x000000050f0f7c20 */ /* 0x000fe20008400000 */
[----:B------:R-:W-:Y:S01]  /*44a0*/  IMAD.SHL.U32 R23, R23, 0x1000000, RZ ;  /* 0x0100000017177824 */ /* 0x000fe200078e00ff */
[----:B------:R-:W-:Y:S01]  /*44b0*/  FMNMX R17, R17, |R20|, !PT ;  /* 0x4000001411117209 */ /* 0x000fe20007800000 */
[----:B------:R-:W-:Y:S01]  /*44c0*/  IMAD.U32 R22, R22, 0x10000, RZ ;  /* 0x0001000016167824 */ /* 0x000fe200078e00ff */
[----:B------:R-:W-:Y:S01]  /*44d0*/  LOP3.LUT R83, R12, R21, RZ, 0xfc, !PT ;  /* 0x000000150c537212 */ /* 0x000fe200078efcff */
[----:B------:R-:W-:Y:S01]  /*44e0*/  FMUL R20, R20, UR5 ;  /* 0x0000000514147c20 */ /* 0x000fe20008400000 */
[----:B------:R-:W-:Y:S01]  /*44f0*/  LOP3.LUT R71, R14, R23, RZ, 0xfc, !PT ;  /* 0x000000170e477212 */ /* 0x000fe200078efcff */
[----:B------:R-:W-:Y:S01]  /*4500*/  FMUL R12, R18, UR5 ;  /* 0x00000005120c7c20 */ /* 0x000fe20008400000 */
[----:B------:R-:W-:Y:S01]  /*4510*/  FMUL R14, R22, UR5 ;  /* 0x00000005160e7c20 */ /* 0x000fe20008400000 */
[----:B------:R-:W-:Y:S01]  /*4520*/  FMNMX R17, R17, |R18|, !PT ;  /* 0x4000001211117209 */ /* 0x000fe20007800000 */
[----:B------:R-:W-:Y:S01]  /*4530*/  BSSY B0, `(.L_x_67) ;  /* 0x0000016000007945 */ /* 0x000fe20003800000 */
[----:B------:R-:W-:Y:S01]  /*4540*/  VIADD R18, R9, 0x41 ;  /* 0x0000004109127836 */ /* 0x000fe20000000000 */
[----:B------:R-:W-:-:S02]  /*4550*/  F2FP.SATFINITE.E4M3.F32.PACK_AB_MERGE_C R31, RZ, R15, RZ ;  /* 0x0000000fff1f723e */ /* 0x000fc400048070ff */
[----:B------:R-:W-:Y:S02]  /*4560*/  FMNMX R24, R17, |R22|, !PT ;  /* 0x4000001611187209 */ /* 0x000fe40007800000 */
        /* <DEDUP_REMOVED lines=18> */
.L_x_68:
[----:B------:R-:W-:Y:S05]  /*4690*/  BSYNC B0 ;  /* 0x0000000000007941 */ /* 0x000fea0003800000 */
.L_x_67:
        /* <DEDUP_REMOVED lines=24> */
.L_x_70:
[----:B------:R-:W-:Y:S05]  /*4820*/  BSYNC B0 ;  /* 0x0000000000007941 */ /* 0x000fea0003800000 */
.L_x_69:
[----:B-----5:R-:W-:Y:S01]  /*4830*/  IMAD.U32 R15, R15, 0x10000, RZ ;  /* 0x000100000f0f7824 */ /* 0x020fe200078e00ff */
[----:B------:R-:W-:Y:S01]  /*4840*/  LOP3.LUT R69, R6, R23, RZ, 0xfc, !PT ;  /* 0x0000001706457212 */ /* 0x000fe200078efcff */
[----:B0-----:R-:W-:Y:S01]  /*4850*/  IMAD.U32 R17, R20, 0x10000, RZ ;  /* 0x0001000014117824 */ /* 0x001fe200078e00ff */
[----:B------:R-:W-:Y:S01]  /*4860*/  LOP3.LUT R67, R8, R25, RZ, 0xfc, !PT ;  /* 0x0000001908437212 */ /* 0x000fe200078efcff */
[----:B------:R-:W-:Y:S01]  /*4870*/  IMAD.U32 R21, R21, 0x10000, RZ ;  /* 0x0001000015157824 */ /* 0x000fe200078e00ff */
[----:B------:R-:W-:Y:S01]  /*4880*/  FMNMX R16, R24, |R15|, !PT ;  /* 0x4000000f18107209 */ /* 0x000fe20007800000 */
[----:B------:R-:W-:Y:S02]  /*4890*/  IMAD.U32 R23, R22, 0x10000, RZ ;  /* 0x0001000016177824 */ /* 0x000fe400078e00ff */
[----:B------:R-:W-:Y:S01]  /*48a0*/  FMUL R15, R15, UR5 ;  /* 0x000000050f0f7c20 */ /* 0x000fe20008400000 */
[----:B------:R-:W-:Y:S01]  /*48b0*/  BSSY B0, `(.L_x_71) ;  /* 0x000001e000007945 */ /* 0x000fe20003800000 */
[----:B------:R-:W-:Y:S01]  /*48c0*/  FMNMX R16, R16, |R17|, !PT ;  /* 0x4000001110107209 */ /* 0x000fe20007800000 */
[----:B------:R-:W-:Y:S01]  /*48d0*/  FMUL R17, R17, UR5 ;  /* 0x0000000511117c20 */ /* 0x000fe20008400000 */
[----:B------:R-:W-:Y:S01]  /*48e0*/  LOP3.LUT R8, R31, 0xff, RZ, 0xc0, !PT ;  /* 0x000000ff1f087812 */ /* 0x000fe200078ec0ff */
[----:B------:R-:W-:Y:S01]  /*48f0*/  VIADD R6, R9, 0x42 ;  /* 0x0000004209067836 */ /* 0x000fe20000000000 */
[----:B------:R-:W-:Y:S01]  /*4900*/  FMNMX R22, R16, |R21|, !PT ;  /* 0x4000001510167209 */ /* 0x000fe20007800000 */
[----:B------:R-:W-:Y:S01]  /*4910*/  FMUL R21, R21, UR5 ;  /* 0x0000000515157c20 */ /* 0x000fe20008400000 */
[----:B------:R-:W-:Y:S01]  /*4920*/  FMUL R16, R23, UR5 ;  /* 0x0000000517107c20 */ /* 0x000fe20008400000 */
[----:B------:R-:W-:-:S02]  /*4930*/  F2FP.SATFINITE.E4M3.F32.PACK_AB_MERGE_C R25, RZ, R15, RZ ;  /* 0x0000000fff19723e */ /* 0x000fc400048070ff */
[----:B------:R-:W-:Y:S02]  /*4940*/  F2FP.SATFINITE.E4M3.F32.PACK_AB_MERGE_C R27, RZ, R17, RZ ;  /* 0x00000011ff1b723e */ /* 0x000fe400048070ff */
[----:B------:R-:W-:Y:S02]  /*4950*/  F2FP.SATFINITE.E4M3.F32.PACK_AB_MERGE_C R29, RZ, R21, RZ ;  /* 0x00000015ff1d723e */ /* 0x000fe400048070ff */
[----:B------:R-:W-:Y:S02]  /*4960*/  LOP3.LUT R20, R33, 0xff, RZ, 0xc0, !PT ;  /* 0x000000ff21147812 */ /* 0x000fe400078ec0ff */
        /* <DEDUP_REMOVED lines=18> */
.L_x_72:
[----:B------:R-:W-:Y:S05]  /*4a90*/  BSYNC B0 ;  /* 0x0000000000007941 */ /* 0x000fea0003800000 */
.L_x_71:
[----:B------:R-:W-:Y:S01]  /*4aa0*/  ISETP.GE.AND P0, PT, R6, R5, PT ;  /* 0x000000050600720c */ /* 0x000fe20003f06270 */
[----:B------:R-:W-:Y:S01]  /*4ab0*/  BSSY B0, `(.L_x_73) ;  /* 0x0000018000007945 */ /* 0x000fe20003800000 */
[----:B------:R-:W-:Y:S02]  /*4ac0*/  PRMT R20, R21, 0x7604, R20 ;  /* 0x0000760415147816 */ /* 0x000fe40000000014 */
[----:B0-----:R-:W-:Y:S02]  /*4ad0*/  FMNMX R25, R22, |R23|, !PT ;  /* 0x4000001716197209 */ /* 0x001fe40007800000 */
[----:B------:R-:W-:Y:S02]  /*4ae0*/  PRMT R8, R15, 0x7604, R8 ;  /* 0x000076040f087816 */ /* 0x000fe40000000008 */
        /* <DEDUP_REMOVED lines=20> */
.L_x_74:
[----:B------:R-:W-:Y:S05]  /*4c30*/  BSYNC B0 ;  /* 0x0000000000007941 */ /* 0x000fea0003800000 */
.L_x_73:
[----:B0----5:R-:W-:Y:S01]  /*4c40*/  IMAD.U32 R14, R17, 0x10000, RZ ;  /* 0x00010000110e7824 */ /* 0x021fe200078e00ff */
[----:B------:R-:W-:Y:S01]  /*4c50*/  LOP3.LUT R15, R29, 0xffff, RZ, 0xc0, !PT ;  /* 0x0000ffff1d0f7812 */ /* 0x000fe200078ec0ff */
[----:B------:R-:W-:Y:S01]  /*4c60*/  IMAD.U32 R23, R18, 0x10000, RZ ;  /* 0x0001000012177824 */ /* 0x000fe200078e00ff */
[----:B------:R-:W-:Y:S01]  /*4c70*/  LOP3.LUT R17, R31, 0xffff, RZ, 0xc0, !PT ;  /* 0x0000ffff1f117812 */ /* 0x000fe200078ec0ff */
[----:B------:R-:W-:Y:S01]  /*4c80*/  IMAD.U32 R21, R21, 0x10000, RZ ;  /* 0x0001000015157824 */ /* 0x000fe200078e00ff */
[----:B------:R-:W-:Y:S01]  /*4c90*/  FMNMX R18, R25, |R14|, !PT ;  /* 0x4000000e19127209 */ /* 0x000fe20007800000 */
[----:B------:R-:W-:Y:S01]  /*4ca0*/  IMAD.U32 R29, R22, 0x10000, RZ ;  /* 0x00010000161d7824 */ /* 0x000fe200078e00ff */
[----:B------:R-:W-:Y:S01]  /*4cb0*/  PRMT R12, R15, 0x7604, R12 ;  /* 0x000076040f0c7816 */ /* 0x000fe2000000000c */
[----:B------:R-:W-:Y:S01]  /*4cc0*/  FMUL R14, R14, UR5 ;  /* 0x000000050e0e7c20 */ /* 0x000fe20008400000 */
[----:B------:R-:W-:Y:S01]  /*4cd0*/  FMNMX R18, R18, |R23|, !PT ;  /* 0x4000001712127209 */ /* 0x000fe20007800000 */
[----:B------:R-:W-:Y:S01]  /*4ce0*/  FMUL R23, R23, UR5 ;  /* 0x0000000517177c20 */ /* 0x000fe20008400000 */
[----:B------:R-:W-:Y:S01]  /*4cf0*/  FMUL R15, R29, UR5 ;  /* 0x000000051d0f7c20 */ /* 0x000fe20008400000 */
[----:B------:R-:W-:Y:S01]  /*4d00*/  BSSY B0, `(.L_x_75) ;  /* 0x0000018000007945 */ /* 0x000fe20003800000 */
[----:B------:R-:W-:Y:S01]  /*4d10*/  FMNMX R22, R18, |R21|, !PT ;  /* 0x4000001512167209 */ /* 0x000fe20007800000 */
[----:B------:R-:W-:Y:S01]  /*4d20*/  FMUL R21, R21, UR5 ;  /* 0x0000000515157c20 */ /* 0x000fe20008400000 */
[----:B------:R-:W-:Y:S01]  /*4d30*/  PRMT R16, R17, 0x7604, R16 ;  /* 0x0000760411107816 */ /* 0x000fe20000000010 */
        /* <DEDUP_REMOVED lines=20> */
.L_x_76:
[----:B------:R-:W-:Y:S05]  /*4e80*/  BSYNC B0 ;  /* 0x0000000000007941 */ /* 0x000fea0003800000 */
.L_x_75:
[----:B------:R-:W-:Y:S01]  /*4e90*/  ISETP.GE.AND P1, PT, R18, R5, PT ;  /* 0x000000051200720c */ /* 0x000fe20003f26270 */
[----:B------:R-:W-:Y:S01]  /*4ea0*/  IMAD.U32 R62, R23, 0x10000, RZ ;  /* 0x00010000173e7824 */ /* 0x000fe200078e00ff */
[----:B------:R-:W-:Y:S01]  /*4eb0*/  LOP3.LUT R17, R20, 0xffff, RZ, 0xc0, !PT ;  /* 0x0000ffff14117812 */ /* 0x000fe200078ec0ff */
[----:B------:R-:W-:Y:S01]  /*4ec0*/  IMAD.U32 R64, R25, 0x10000, RZ ;  /* 0x0001000019407824 */ /* 0x000fe200078e00ff */
[----:B0-----:R-:W-:Y:S01]  /*4ed0*/  LOP3.LUT R15, R8, 0xffff, RZ, 0xc0, !PT ;  /* 0x0000ffff080f7812 */ /* 0x001fe200078ec0ff */
[----:B------:R-:W-:Y:S01]  /*4ee0*/  IMAD.U32 R60, R27, 0x10000, RZ ;  /* 0x000100001b3c7824 */ /* 0x000fe200078e00ff */
[----:B------:R-:W-:Y:S01]  /*4ef0*/  LOP3.LUT R21, R12, 0xffff, RZ, 0xc0, !PT ;  /* 0x0000ffff0c157812 */ /* 0x000fe200078ec0ff */
[----:B------:R-:W-:Y:S01]  /*4f00*/  BSSY B0, `(.L_x_77) ;  /* 0x0000017000007945 */ /* 0x000fe20003800000 */
[----:B------:R-:W-:Y:S02]  /*4f10*/  LOP3.LUT R62, R17, 0xff0000, R62, 0xf8, !PT ;  /* 0x00ff0000113e7812 */ /* 0x000fe400078ef83e */
[----:B------:R-:W-:-:S02]  /*4f20*/  FMNMX R29, R22, |R29|, !PT ;  /* 0x4000001d161d7209 */ /* 0x000fc40007800000 */
[----:B------:R-:W-:Y:S02]  /*4f30*/  LOP3.LUT R64, R15, 0xff0000, R64, 0xf8, !PT ;  /* 0x00ff00000f407812 */ /* 0x000fe400078ef840 */
        /* <DEDUP_REMOVED lines=19> */
.L_x_78:
[----:B------:R-:W-:Y:S05]  /*5070*/  BSYNC B0 ;  /* 0x0000000000007941 */ /* 0x000fea0003800000 */
.L_x_77:
[----:B0----5:R-:W-:Y:S01]  /*5080*/  IMAD.U32 R14, R6, 0x10000, RZ ;  /* 0x00010000060e7824 */ /* 0x021fe200078e00ff */
[----:B------:R-:W-:Y:S01]  /*5090*/  LOP3.LUT R21, R16, 0xffff, RZ, 0xc0, !PT ;  /* 0x0000ffff10157812 */ /* 0x000fe200078ec0ff */
        /* <DEDUP_REMOVED lines=35> */
.L_x_80:
[----:B------:R-:W-:Y:S05]  /*52d0*/  BSYNC B0 ;  /* 0x0000000000007941 */ /* 0x000fea0003800000 */
.L_x_79:
        /* <DEDUP_REMOVED lines=19> */
.L_x_82:
[----:B------:R-:W-:Y:S05]  /*5410*/  BSYNC B0 ;  /* 0x0000000000007941 */ /* 0x000fea0003800000 */
.L_x_81:
[----:B01---5:R-:W-:Y:S01]  /*5420*/  IMAD.U32 R15, R8, 0x10000, RZ ;  /* 0x00010000080f7824 */ /* 0x023fe200078e00ff */
[----:B------:R-:W-:Y:S01]  /*5430*/  LOP3.LUT R14, R23, 0xffff, RZ, 0xc0, !PT ;  /* 0x0000ffff170e7812 */ /* 0x000fe200078ec0ff */
[----:B------:R-:W-:Y:S01]  /*5440*/  IMAD.U32 R21, R12, 0x10000, RZ ;  /* 0x000100000c157824 */ /* 0x000fe200078e00ff */
[----:B------:R-:W-:Y:S01]  /*5450*/  LOP3.LUT R8, R25, 0xffff, RZ, 0xc0, !PT ;  /* 0x0000ffff19087812 */ /* 0x000fe200078ec0ff */
[----:B------:R-:W-:Y:S01]  /*5460*/  IMAD.U32 R23, R16, 0x10000, RZ ;  /* 0x0001000010177824 */ /* 0x000fe200078e00ff */
[----:B------:R-:W-:Y:S01]  /*5470*/  FMNMX R12, R20, |R15|, !PT ;  /* 0x4000000f140c7209 */ /* 0x000fe20007800000 */
[----:B------:R-:W-:Y:S01]  /*5480*/  IMAD.U32 R17, R17, 0x10000, RZ ;  /* 0x0001000011117824 */ /* 0x000fe200078e00ff */
[----:B------:R-:W-:Y:S01]  /*5490*/  BSSY B0, `(.L_x_83) ;  /* 0x0000020000007945 */ /* 0x000fe20003800000 */
[----:B------:R-:W-:Y:S01]  /*54a0*/  IMAD.SHL.U32 R63, R8, 0x1000000, RZ ;  /* 0x01000000083f7824 */ /* 0x000fe200078e00ff */
[----:B------:R-:W-:Y:S01]  /*54b0*/  FMNMX R12, R12, |R21|, !PT ;  /* 0x400000150c0c7209 */ /* 0x000fe20007800000 */
[----:B------:R-:W-:-:S02]  /*54c0*/  IMAD.SHL.U32 R65, R14, 0x1000000, RZ ;  /* 0x010000000e417824 */ /* 0x000fc400078e00ff */
[----:B------:R-:W-:Y:S01]  /*54d0*/  FMUL R8, R23, UR5 ;  /* 0x0000000517087c20 */ /* 0x000fe20008400000 */
[----:B------:R-:W-:Y:S01]  /*54e0*/  FMUL R14, R15, UR5 ;  /* 0x000000050f0e7c20 */ /* 0x000fe20008400000 */
        /* <DEDUP_REMOVED lines=26> */
.L_x_84:
[----:B------:R-:W-:Y:S05]  /*5690*/  BSYNC B0 ;  /* 0x0000000000007941 */ /* 0x000fea0003800000 */
.L_x_83:
        /* <DEDUP_REMOVED lines=24> */
.L_x_86:
[----:B------:R-:W-:Y:S05]  /*5820*/  BSYNC B0 ;  /* 0x0000000000007941 */ /* 0x000fea0003800000 */
.L_x_85:
[----:B-----5:R-:W-:Y:S01]  /*5830*/  IMAD.U32 R20, R20, 0x10000, RZ ;  /* 0x0001000014147824 */ /* 0x020fe200078e00ff */
[----:B------:R-:W-:Y:S01]  /*5840*/  BSSY B0, `(.L_x_87) ;  /* 0x0000020000007945 */ /* 0x000fe20003800000 */
[----:B------:R-:W-:Y:S01]  /*5850*/  IMAD.U32 R21, R21, 0x10000, RZ ;  /* 0x0001000015157824 */ /* 0x000fe200078e00ff */
[----:B------:R-:W-:Y:S01]  /*5860*/  LOP3.LUT R60, R60, 0xff000000, R61, 0xf8, !PT ;  /* 0xff0000003c3c7812 */ /* 0x000fe200078ef83d */
[----:B0-----:R-:W-:Y:S01]  /*5870*/  IMAD.U32 R17, R22, 0x10000, RZ ;  /* 0x0001000016117824 */ /* 0x001fe200078e00ff */
        /* <DEDUP_REMOVED lines=28> */
.L_x_88:
[----:B------:R-:W-:Y:S05]  /*5a40*/  BSYNC B0 ;  /* 0x0000000000007941 */ /* 0x000fea0003800000 */
.L_x_87:
[----:B------:R-:W-:Y:S01]  /*5a50*/  VIADD R6, R9, 0x46 ;  /* 0x0000004609067836 */ /* 0x000fe20000000000 */
[----:B0-----:R-:W-:Y:S01]  /*5a60*/  LOP3.LUT R16, R14, 0xff, RZ, 0xc0, !PT ;  /* 0x000000ff0e107812 */ /* 0x001fe200078ec0ff */
[----:B------:R-:W-:Y:S01]  /*5a70*/  BSSY B0, `(.L_x_89) ;  /* 0x000001c000007945 */ /* 0x000fe20003800000 */
[----:B------:R-:W-:Y:S02]  /*5a80*/  LOP3.LUT R17, R15, 0xff, RZ, 0xc0, !PT ;  /* 0x000000ff0f117812 */ /* 0x000fe400078ec0ff */
[----:B------:R-:W-:Y:S02]  /*5a90*/  ISETP.GE.AND P0, PT, R6, R5, PT ;  /* 0x000000050600720c */ /* 0x000fe40003f06270 */
[----:B------:R-:W-:Y:S02]  /*5aa0*/  PRMT R15, R25, 0x7104, RZ ;  /* 0x00007104190f7816 */ /* 0x000fe400000000ff */
[----:B------:R-:W-:Y:S02]  /*5ab0*/  PRMT R14, R21, 0x7104, RZ ;  /* 0x00007104150e7816 */ /* 0x000fe400000000ff */
[----:B------:R-:W-:-:S02]  /*5ac0*/  FMNMX R23, R22, |R23|, !PT ;  /* 0x4000001716177209 */ /* 0x000fc40007800000 */
[----:B------:R-:W-:Y:S02]  /*5ad0*/  LOP3.LUT R25, R16, 0xff00, R15, 0xf8, !PT ;  /* 0x0000ff0010197812 */ /* 0x000fe400078ef80f */
[----:B------:R-:W-:Y:S02]  /*5ae0*/  LOP3.LUT R22, R17, 0xff00, R14, 0xf8, !PT ;  /* 0x0000ff0011167812 */ /* 0x000fe400078ef80e */
[----:B------:R-:W-:Y:S02]  /*5af0*/  LOP3.LUT R20, R8, 0xff, RZ, 0xc0, !PT ;  /* 0x000000ff08147812 */ /* 0x000fe400078ec0ff */
        /* <DEDUP_REMOVED lines=19> */
.L_x_90:
[----:B------:R-:W-:Y:S05]  /*5c30*/  BSYNC B0 ;  /* 0x0000000000007941 */ /* 0x000fea0003800000 */
.L_x_89:
[----:B-----5:R-:W-:Y:S01]  /*5c40*/  IMAD.U32 R16, R16, 0x10000, RZ ;  /* 0x0001000010107824 */ /* 0x020fe200078e00ff */
[----:B0-----:R-:W-:Y:S01]  /*5c50*/  PRMT R15, R27, 0x7104, RZ ;  /* 0x000071041b0f7816 */ /* 0x001fe200000000ff */
[----:B------:R-:W-:Y:S01]  /*5c60*/  IMAD.U32 R17, R17, 0x10000, RZ ;  /* 0x0001000011117824 */ /* 0x000fe200078e00ff */
[----:B------:R-:W-:Y:S01]  /*5c70*/  PRMT R14, R29, 0x7104, RZ ;  /* 0x000071041d0e7816 */ /* 0x000fe200000000ff */
[----:B------:R-:W-:Y:S01]  /*5c80*/  BSSY B0, `(.L_x_91) ;  /* 0x0000020000007945 */ /* 0x000fe20003800000 */
[----:B------:R-:W-:Y:S02]  /*5c90*/  FMNMX R12, R23, |R16|, !PT ;  /* 0x40000010170c7209 */ /* 0x000fe40007800000 */
[----:B------:R-:W-:Y:S01]  /*5ca0*/  LOP3.LUT R29, R20, 0xff00, R15, 0xf8, !PT ;  /* 0x0000ff00141d7812 */ /* 0x000fe200078ef80f */
[----:B------:R-:W-:Y:S01]  /*5cb0*/  IMAD.U32 R15, R18, 0x10000, RZ ;  /* 0x00010000120f7824 */ /* 0x000fe200078e00ff */
[----:B------:R-:W-:Y:S01]  /*5cc0*/  LOP3.LUT R24, R21, 0xff00, R14, 0xf8, !PT ;  /* 0x0000ff0015187812 */ /* 0x000fe200078ef80e */
[----:B------:R-:W-:Y:S01]  /*5cd0*/  IMAD.U32 R21, R8, 0x10000, RZ ;  /* 0x0001000008157824 */ /* 0x000fe200078e00ff */
[----:B------:R-:W-:Y:S01]  /*5ce0*/  FMNMX R12, R12, |R17|, !PT ;  /* 0x400000110c0c7209 */ /* 0x000fe20007800000 */
[----:B------:R-:W-:Y:S01]  /*5cf0*/  FMUL R8, R16, UR5 ;  /* 0x0000000510087c20 */ /* 0x000fe20008400000 */
[----:B------:R-:W-:Y:S01]  /*5d00*/  FMUL R17, R17, UR5 ;  /* 0x0000000511117c20 */ /* 0x000fe20008400000 */
[----:B------:R-:W-:Y:S01]  /*5d10*/  FMUL R14, R21, UR5 ;  /* 0x00000005150e7c20 */ /* 0x000fe20008400000 */
[----:B------:R-:W-:Y:S01]  /*5d20*/  FMNMX R12, R12, |R15|, !PT ;  /* 0x4000000f0c0c7209 */ /* 0x000fe20007800000 */
[----:B------:R-:W-:Y:S01]  /*5d30*/  FMUL R15, R15, UR5 ;  /* 0x000000050f0f7c20 */ /* 0x000fe20008400000 */
        /* <DEDUP_REMOVED lines=20> */
.L_x_92:
[----:B------:R-:W-:Y:S05]  /*5e80*/  BSYNC B0 ;  /* 0x0000000000007941 */ /* 0x000fea0003800000 */
.L_x_91:
[----:B------:R-:W-:Y:S01]  /*5e90*/  ISETP.GE.AND P1, PT, R16, R5, PT ;  /* 0x000000051000720c */ /* 0x000fe20003f26270 */
[----:B------:R-:W-:Y:S01]  /*5ea0*/  IMAD.U32 R6, R23, 0x10000, RZ ;  /* 0x0001000017067824 */ /* 0x000fe200078e00ff */
[----:B------:R-:W-:Y:S01]  /*5eb0*/  BSSY B0, `(.L_x_93) ;  /* 0x0000018000007945 */ /* 0x000fe20003800000 */
[----:B0-----:R-:W-:Y:S01]  /*5ec0*/  IMAD.U32 R15, R17, 0x10000, RZ ;  /* 0x00010000110f7824 */ /* 0x001fe200078e00ff */
[----:B------:R-:W-:Y:S01]  /*5ed0*/  FMNMX R33, R12, |R21|, !PT ;  /* 0x400000150c217209 */ /* 0x000fe20007800000 */
[----:B------:R-:W-:Y:S01]  /*5ee0*/  IMAD.U32 R14, R27, 0x10000, RZ ;  /* 0x000100001b0e7824 */ /* 0x000fe200078e00ff */
[--C-:B------:R-:W-:Y:S02]  /*5ef0*/  LOP3.LUT R12, R25, 0xff0000, R6.reuse, 0xf8, !PT ;  /* 0x00ff0000190c7812 */ /* 0x100fe400078ef806 */
        /* <DEDUP_REMOVED lines=19> */
.L_x_94:
[----:B------:R-:W-:Y:S05]  /*6030*/  BSYNC B0 ;  /* 0x0000000000007941 */ /* 0x000fea0003800000 */
.L_x_93:
        /* <DEDUP_REMOVED lines=37> */
.L_x_96:
[----:B------:R-:W-:Y:S05]  /*6290*/  BSYNC B0 ;  /* 0x0000000000007941 */ /* 0x000fea0003800000 */
.L_x_95:
        /* <DEDUP_REMOVED lines=19> */
.L_x_98:
[----:B------:R-:W-:Y:S05]  /*63d0*/  BSYNC B0 ;  /* 0x0000000000007941 */ /* 0x000fea0003800000 */
.L_x_97:
[----:B-----5:R-:W-:Y:S01]  /*63e0*/  IMAD.U32 R16, R16, 0x10000, RZ ;  /* 0x0001000010107824 */ /* 0x020fe200078e00ff */
[----:B------:R-:W-:Y:S01]  /*63f0*/  LOP3.LUT R26, R27, 0xffff, RZ, 0xc0, !PT ;  /* 0x0000ffff1b1a7812 */ /* 0x000fe200078ec0ff */
[----:B01----:R-:W-:Y:S01]  /*6400*/  IMAD.U32 R21, R22, 0x10000, RZ ;  /* 0x0001000016157824 */ /* 0x003fe200078e00ff */
[----:B------:R-:W-:Y:S01]  /*6410*/  LOP3.LUT R25, R25, 0xffff, RZ, 0xc0, !PT ;  /* 0x0000ffff19197812 */ /* 0x000fe200078ec0ff */
[----:B------:R-:W-:Y:S01]  /*6420*/  IMAD.U32 R23, R23, 0x10000, RZ ;  /* 0x0001000017177824 */ /* 0x000fe200078e00ff */
[----:B------:R-:W-:Y:S01]  /*6430*/  FMNMX R20, R29, |R16|, !PT ;  /* 0x400000101d147209 */ /* 0x000fe20007800000 */
[----:B------:R-:W-:Y:S01]  /*6440*/  IMAD.SHL.U32 R26, R26, 0x1000000, RZ ;  /* 0x010000001a1a7824 */ /* 0x000fe200078e00ff */
[----:B------:R-:W-:Y:S01]  /*6450*/  BSSY B0, `(.L_x_99) ;  /* 0x0000020000007945 */ /* 0x000fe20003800000 */
[----:B------:R-:W-:Y:S01]  /*6460*/  IMAD.SHL.U32 R25, R25, 0x1000000, RZ ;  /* 0x0100000019197824 */ /* 0x000fe200078e00ff */
[----:B------:R-:W-:Y:S01]  /*6470*/  FMNMX R20, R20, |R21|, !PT ;  /* 0x4000001514147209 */ /* 0x000fe20007800000 */
[----:B------:R-:W-:Y:S01]  /*6480*/  FMUL R21, R21, UR5 ;  /* 0x0000000515157c20 */ /* 0x000fe20008400000 */
[----:B------:R-:W-:Y:S01]  /*6490*/  LOP3.LUT R63, R15, R26, RZ, 0xfc, !PT ;  /* 0x0000001a0f3f7212 */ /* 0x000fe200078efcff */
[----:B------:R-:W-:Y:S01]  /*64a0*/  IMAD.U32 R15, R24, 0x10000, RZ ;  /* 0x00010000180f7824 */ /* 0x000fe200078e00ff */
[----:B------:R-:W-:Y:S01]  /*64b0*/  FMNMX R20, R20, |R23|, !PT ;  /* 0x4000001714147209 */ /* 0x000fe20007800000 */
[----:B------:R-:W-:Y:S01]  /*64c0*/  FMUL R23, R23, UR5 ;  /* 0x0000000517177c20 */ /* 0x000fe20008400000 */
[----:B------:R-:W-:Y:S01]  /*64d0*/  LOP3.LUT R65, R12, R25, RZ, 0xfc, !PT ;  /* 0x000000190c417212 */ /* 0x000fe200078efcff */
        /* <DEDUP_REMOVED lines=23> */
.L_x_100:
[----:B------:R-:W-:Y:S05]  /*6650*/  BSYNC B0 ;  /* 0x0000000000007941 */ /* 0x000fea0003800000 */
.L_x_99:
        /* <DEDUP_REMOVED lines=24> */
.L_x_102:
[----:B------:R-:W-:Y:S05]  /*67e0*/  BSYNC B0 ;  /* 0x0000000000007941 */ /* 0x000fea0003800000 */
.L_x_101:
[----:B-----5:R-:W-:Y:S01]  /*67f0*/  IMAD.U32 R14, R14, 0x10000, RZ ;  /* 0x000100000e0e7824 */ /* 0x020fe200078e00ff */
[----:B------:R-:W-:Y:S01]  /*6800*/  LOP3.LUT R59, R8, R25, RZ, 0xfc, !PT ;  /* 0x00000019083b7212 */ /* 0x000fe200078efcff */
[----:B0-----:R-:W-:Y:S01]  /*6810*/  IMAD.U32 R20, R17, 0x10000, RZ ;  /* 0x0001000011147824 */ /* 0x001fe200078e00ff */
[----:B------:R-:W-:Y:S01]  /*6820*/  LOP3.LUT R8, R27, 0xff, RZ, 0xc0, !PT ;  /* 0x000000ff1b087812 */ /* 0x000fe200078ec0ff */
[----:B------:R-:W-:Y:S01]  /*6830*/  IMAD.U32 R18, R18, 0x10000, RZ ;  /* 0x0001000012127824 */ /* 0x000fe200078e00ff */
[----:B------:R-:W-:Y:S01]  /*6840*/  FMNMX R17, R31, |R14|, !PT ;  /* 0x4000000e1f117209 */ /* 0x000fe20007800000 */
[----:B------:R-:W-:Y:S02]  /*6850*/  IMAD.U32 R25, R22, 0x10000, RZ ;  /* 0x0001000016197824 */ /* 0x000fe400078e00ff */
[----:B------:R-:W-:Y:S01]  /*6860*/  FMUL R14, R14, UR5 ;  /* 0x000000050e0e7c20 */ /* 0x000fe20008400000 */
[----:B------:R-:W-:Y:S01]  /*6870*/  BSSY B0, `(.L_x_103) ;  /* 0x000001e000007945 */ /* 0x000fe20003800000 */
[----:B------:R-:W-:Y:S01]  /*6880*/  FMNMX R17, R17, |R20|, !PT ;  /* 0x4000001411117209 */ /* 0x000fe20007800000 */
[----:B------:R-:W-:Y:S01]  /*6890*/  FMUL R20, R20, UR5 ;  /* 0x0000000514147c20 */ /* 0x000fe20008400000 */
[----:B------:R-:W-:Y:S01]  /*68a0*/  LOP3.LUT R61, R6, R23, RZ, 0xfc, !PT ;  /* 0x00000017063d7212 */ /* 0x000fe200078efcff */
[----:B------:R-:W-:Y:S01]  /*68b0*/  VIADD R6, R9, 0x62 ;  /* 0x0000006209067836 */ /* 0x000fe20000000000 */
[----:B------:R-:W-:Y:S01]  /*68c0*/  FMNMX R22, R17, |R18|, !PT ;  /* 0x4000001211167209 */ /* 0x000fe20007800000 */
[----:B------:R-:W-:Y:S01]  /*68d0*/  FMUL R18, R18, UR5 ;  /* 0x0000000512127c20 */ /* 0x000fe20008400000 */
[----:B------:R-:W-:Y:S01]  /*68e0*/  FMUL R17, R25, UR5 ;  /* 0x0000000519117c20 */ /* 0x000fe20008400000 */
[----:B------:R-:W-:-:S02]  /*68f0*/  F2FP.SATFINITE.E4M3.F32.PACK_AB_MERGE_C R27, RZ, R14, RZ ;  /* 0x0000000eff1b723e */ /* 0x000fc400048070ff */
[----:B------:R-:W-:Y:S02]  /*6900*/  F2FP.SATFINITE.E4M3.F32.PACK_AB_MERGE_C R31, RZ, R20, RZ ;  /* 0x00000014ff1f723e */ /* 0x000fe400048070ff */
        /* <DEDUP_REMOVED lines=20> */
.L_x_104:
[----:B------:R-:W-:Y:S05]  /*6a50*/  BSYNC B0 ;  /* 0x0000000000007941 */ /* 0x000fea0003800000 */
.L_x_103:
        /* <DEDUP_REMOVED lines=25> */
.L_x_106:
[----:B------:R-:W-:Y:S05]  /*6bf0*/  BSYNC B0 ;  /* 0x0000000000007941 */ /* 0x000fea0003800000 */
.L_x_105:
[----:B-----5:R-:W-:Y:S01]  /*6c00*/  IMAD.U32 R16, R16, 0x10000, RZ ;  /* 0x0001000010107824 */ /* 0x020fe200078e00ff */
[----:B0-----:R-:W-:Y:S01]  /*6c10*/  LOP3.LUT R15, R29, 0xffff, RZ, 0xc0, !PT ;  /* 0x0000ffff1d0f7812 */ /* 0x001fe200078ec0ff */
        /* <DEDUP_REMOVED lines=9> */
[----:B------:R-:W-:Y:S01]  /*6cb0*/  BSSY B0, `(.L_x_107) ;  /* 0x0000019000007945 */ /* 0x000fe20003800000 */
[----:B------:R-:W-:Y:S01]  /*6cc0*/  PRMT R17, R17, 0x7604, R8 ;  /* 0x0000760411117816 */ /* 0x000fe20000000008 */
[----:B------:R-:W-:Y:S01]  /*6cd0*/  VIADD R8, R9, 0x63 ;  /* 0x0000006309087836 */ /* 0x000fe20000000000 */
[----:B------:R-:W-:Y:S01]  /*6ce0*/  FMNMX R18, R14, |R15|, !PT ;  /* 0x4000000f0e127209 */ /* 0x000fe20007800000 */
[----:B------:R-:W-:Y:S01]  /*6cf0*/  FMUL R15, R15, UR5 ;  /* 0x000000050f0f7c20 */ /* 0x000fe20008400000 */
[----:B------:R-:W-:Y:S01]  /*6d00*/  FMUL R14, R31, UR5 ;  /* 0x000000051f0e7c20 */ /* 0x000fe20008400000 */
        /* <DEDUP_REMOVED lines=19> */
.L_x_108:
[----:B------:R-:W-:Y:S05]  /*6e40*/  BSYNC B0 ;  /* 0x0000000000007941 */ /* 0x000fea0003800000 */
.L_x_107:
[----:B------:R-:W-:Y:S01]  /*6e50*/  ISETP.GE.AND P1, PT, R8, R5, PT ;  /* 0x000000050800720c */ /* 0x000fe20003f26270 */
[----:B------:R-:W-:Y:S01]  /*6e60*/  IMAD.U32 R56, R27, 0x10000, RZ ;  /* 0x000100001b387824 */ /* 0x000fe200078e00ff */
[----:B------:R-:W-:Y:S01]  /*6e70*/  LOP3.LUT R21, R21, 0xffff, RZ, 0xc0, !PT ;  /* 0x0000ffff15157812 */ /* 0x000fe200078ec0ff */
[----:B------:R-:W-:Y:S01]  /*6e80*/  IMAD.U32 R54, R25, 0x10000, RZ ;  /* 0x0001000019367824 */ /* 0x000fe200078e00ff */
[----:B------:R-:W-:Y:S01]  /*6e90*/  LOP3.LUT R23, R23, 0xffff, RZ, 0xc0, !PT ;  /* 0x0000ffff17177812 */ /* 0x000fe200078ec0ff */
[----:B------:R-:W-:Y:S01]  /*6ea0*/  IMAD.U32 R52, R29, 0x10000, RZ ;  /* 0x000100001d347824 */ /* 0x000fe200078e00ff */
[----:B0-----:R-:W-:Y:S01]  /*6eb0*/  LOP3.LUT R15, R12, 0xffff, RZ, 0xc0, !PT ;  /* 0x0000ffff0c0f7812 */ /* 0x001fe200078ec0ff */
[----:B------:R-:W-:Y:S01]  /*6ec0*/  BSSY B0, `(.L_x_109) ;  /* 0x0000017000007945 */ /* 0x000fe20003800000 */
[----:B------:R-:W-:Y:S02]  /*6ed0*/  FMNMX R31, R18, |R31|, !PT ;  /* 0x4000001f121f7209 */ /* 0x000fe40007800000 */
[----:B------:R-:W-:-:S02]  /*6ee0*/  LOP3.LUT R56, R21, 0xff0000, R56, 0xf8, !PT ;  /* 0x00ff000015387812 */ /* 0x000fc400078ef838 */
        /* <DEDUP_REMOVED lines=20> */
.L_x_110:
[----:B------:R-:W-:Y:S05]  /*7030*/  BSYNC B0 ;  /* 0x0000000000007941 */ /* 0x000fea0003800000 */
.L_x_109:
        /* <DEDUP_REMOVED lines=10> */
[----:B------:R-:W-:Y:S01]  /*70e0*/  FMUL R14, R14, UR5 ;  /* 0x000000050e0e7c20 */ /* 0x000fe20008400000 */
[----:B------:R-:W-:Y:S01]  /*70f0*/  FMUL R15, R15, UR5 ;  /* 0x000000050f0f7c20 */ /* 0x000fe20008400000 */
[----:B------:R-:W-:Y:S01]  /*7100*/  VIADD R6, R9, 0x64 ;  /* 0x0000006409067836 */ /* 0x000fe20000000000 */
[----:B------:R-:W-:Y:S01]  /*7110*/  FMNMX R12, R12, |R17|, !PT ;  /* 0x400000110c0c7209 */ /* 0x000fe20007800000 */
[----:B------:R-:W-:Y:S01]  /*7120*/  FMUL R17, R17, UR5 ;  /* 0x0000000511117c20 */ /* 0x000fe20008400000 */
[----:B------:R-:W-:Y:S01]  /*7130*/  FMUL R16, R21, UR5 ;  /* 0x0000000515107c20 */ /* 0x000fe20008400000 */
[----:B------:R-:W-:-:S02]  /*7140*/  F2FP.SATFINITE.E4M3.F32.PACK_AB_MERGE_C R23, RZ, R15, RZ ;  /* 0x0000000fff17723e */ /* 0x000fc400048070ff */
[----:B------:R-:W-:Y:S02]  /*7150*/  FMNMX R22, R12, |R21|, !PT ;  /* 0x400000150c167209 */ /* 0x000fe40007800000 */
[----:B------:R-:W-:Y:S02]  /*7160*/  F2FP.SATFINITE.E4M3.F32.PACK_AB_MERGE_C R21, RZ, R14, RZ ;  /* 0x0000000eff15723e */ /* 0x000fe400048070ff */
[----:B------:R-:W-:Y:S02]  /*7170*/  ISETP.GE.AND P0, PT, R6, R5, PT ;  /* 0x000000050600720c */ /* 0x000fe40003f06270 */
[----:B------:R-:W-:Y:S02]  /*7180*/  F2FP.SATFINITE.E4M3.F32.PACK_AB_MERGE_C R14, RZ, R17, RZ ;  /* 0x00000011ff0e723e */ /* 0x000fe400048070ff */
[----:B------:R-:W-:Y:S01]  /*7190*/  F2FP.SATFINITE.E4M3.F32.PACK_AB_MERGE_C R15, RZ, R16, RZ ;  /* 0x00000010ff0f723e */ /* 0x000fe200048070ff */
[----:B------:R-:W-:Y:S08]  /*71a0*/  @P1 BRA `(.L_x_112) ;  /* 0x0000000000381947 */ /* 0x000ff00003800000 */
        /* <DEDUP_REMOVED lines=14> */
.L_x_112:
[----:B------:R-:W-:Y:S05]  /*7290*/  BSYNC B0 ;  /* 0x0000000000007941 */ /* 0x000fea0003800000 */
.L_x_111:
        /* <DEDUP_REMOVED lines=19> */
.L_x_114:
[----:B------:R-:W-:Y:S05]  /*73d0*/  BSYNC B0 ;  /* 0x0000000000007941 */ /* 0x000fea0003800000 */
.L_x_113:
        /* <DEDUP_REMOVED lines=39> */
.L_x_116:
[----:B------:R-:W-:Y:S05]  /*7650*/  BSYNC B0 ;  /* 0x0000000000007941 */ /* 0x000fea0003800000 */
.L_x_115:
[----:B------:R-:W-:Y:S01]  /*7660*/  ISETP.GE.AND P0, PT, R18, R5, PT ;  /* 0x000000051200720c */ /* 0x000fe20003f06270 */
[----:B------:R-:W-:Y:S01]  /*7670*/  BSSY B0, `(.L_x_117) ;  /* 0x0000017000007945 */ /* 0x000fe20003800000 */
[----:B------:R-:W-:Y:S02]  /*7680*/  LOP3.LUT R15, R15, 0xffff, RZ, 0xc0, !PT ;  /* 0x0000ffff0f0f7812 */ /* 0x000fe400078ec0ff */
[----:B------:R-:W-:Y:S02]  /*7690*/  LOP3.LUT R14, R14, 0xffff, RZ, 0xc0, !PT ;  /* 0x0000ffff0e0e7812 */ /* 0x000fe400078ec0ff */
[----:B------:R-:W-:Y:S01]  /*76a0*/  PRMT R6, RZ, 0x7610, R6 ;  /* 0x00007610ff067816 */ /* 0x000fe20000000006 */
[----:B------:R-:W-:Y:S01]  /*76b0*/  IMAD.SHL.U32 R51, R15, 0x1000000, RZ ;  /* 0x010000000f337824 */ /* 0x000fe200078e00ff */
[----:B0-----:R-:W-:Y:S01]  /*76c0*/  PRMT R20, RZ, 0x7610, R20 ;  /* 0x00007610ff147816 */ /* 0x001fe20000000014 */
        /* <DEDUP_REMOVED lines=17> */
.L_x_118:
[----:B------:R-:W-:Y:S05]  /*77e0*/  BSYNC B0 ;  /* 0x0000000000007941 */ /* 0x000fea0003800000 */
.L_x_117:
        /* <DEDUP_REMOVED lines=33> */
.L_x_120:
[----:B------:R-:W-:Y:S05]  /*7a00*/  BSYNC B0 ;  /* 0x0000000000007941 */ /* 0x000fea0003800000 */
.L_x_119:
        /* <DEDUP_REMOVED lines=30> */
.L_x_122:
[----:B------:R-:W-:Y:S05]  /*7bf0*/  BSYNC B0 ;  /* 0x0000000000007941 */ /* 0x000fea0003800000 */
.L_x_121:
[----:B-----5:R-:W-:Y:S01]  /*7c00*/  IMAD.U32 R18, R18, 0x10000, RZ ;  /* 0x0001000012127824 */ /* 0x020fe200078e00ff */
[----:B------:R-:W-:Y:S01]  /*7c10*/  PRMT R12, R29, 0x7104, RZ ;  /* 0x000071041d0c7816 */ /* 0x000fe200000000ff */
[----:B0-----:R-:W-:Y:S01]  /*7c20*/  IMAD.U32 R17, R20, 0x10000, RZ ;  /* 0x0001000014117824 */ /* 0x001fe200078e00ff */
[----:B------:R-:W-:Y:S01]  /*7c30*/  PRMT R8, R31, 0x7104, RZ ;  /* 0x000071041f087816 */ /* 0x000fe200000000ff */
[----:B------:R-:W-:Y:S01]  /*7c40*/  IMAD.U32 R21, R21, 0x10000, RZ ;  /* 0x0001000015157824 */ /* 0x000fe200078e00ff */
[----:B------:R-:W-:Y:S01]  /*7c50*/  FMNMX R16, R27, |R18|, !PT ;  /* 0x400000121b107209 */ /* 0x000fe20007800000 */
[----:B------:R-:W-:Y:S01]  /*7c60*/  FMUL R18, R18, UR5 ;  /* 0x0000000512127c20 */ /* 0x000fe20008400000 */
[----:B------:R-:W-:Y:S01]  /*7c70*/  LOP3.LUT R12, R23, 0xff00, R12, 0xf8, !PT ;  /* 0x0000ff00170c7812 */ /* 0x000fe200078ef80c */
[----:B------:R-:W-:Y:S01]  /*7c80*/  IMAD.U32 R23, R22, 0x10000, RZ ;  /* 0x0001000016177824 */ /* 0x000fe200078e00ff */
[----:B------:R-:W-:Y:S01]  /*7c90*/  FMNMX R16, R16, |R17|, !PT ;  /* 0x4000001110107209 */ /* 0x000fe20007800000 */
[----:B------:R-:W-:Y:S01]  /*7ca0*/  FMUL R17, R17, UR5 ;  /* 0x0000000511117c20 */ /* 0x000fe20008400000 */
[----:B------:R-:W-:Y:S01]  /*7cb0*/  BSSY B0, `(.L_x_123) ;  /* 0x0000019000007945 */ /* 0x000fe20003800000 */
[----:B------:R-:W-:Y:S01]  /*7cc0*/  FMUL R20, R23, UR5 ;  /* 0x0000000517147c20 */ /* 0x000fe20008400000 */
        /* <DEDUP_REMOVED lines=23> */
.L_x_124:
[----:B------:R-:W-:Y:S05]  /*7e40*/  BSYNC B0 ;  /* 0x0000000000007941 */ /* 0x000fea0003800000 */
.L_x_123:
        /* <DEDUP_REMOVED lines=26> */
.L_x_126:
[----:B------:R-:W-:Y:S05]  /*7ff0*/  BSYNC B0 ;  /* 0x0000000000007941 */ /* 0x000fea0003800000 */
.L_x_125:
[----:B0----5:R-:W-:Y:S01]  /*8000*/  IMAD.U32 R20, R6, 0x10000, RZ ;  /* 0x0001000006147824 */ /* 0x021fe200078e00ff */
[----:B------:R-:W-:Y:S01]  /*8010*/  LOP3.LUT R6, R12, 0xff0000, R23, 0xf8, !PT ;  /* 0x00ff00000c067812 */ /* 0x000fe200078ef817 */
[----:B------:R-:W-:Y:S01]  /*8020*/  IMAD.U32 R24, R17, 0x10000, RZ ;  /* 0x0001000011187824 */ /* 0x000fe200078e00ff */
[----:B------:R-:W-:Y:S01]  /*8030*/  BSSY B0, `(.L_x_127) ;  /* 0x0000022000007945 */ /* 0x000fe20003800000 */
[----:B------:R-:W-:Y:S01]  /*8040*/  IMAD.U32 R21, R31, 0x10000, RZ ;  /* 0x000100001f157824 */ /* 0x000fe200078e00ff */
[----:B------:R-:W-:Y:S01]  /*8050*/  FMNMX R17, R25, |R20|, !PT ;  /* 0x4000001419117209 */ /* 0x000fe20007800000 */
[----:B------:R-:W-:Y:S02]  /*8060*/  IMAD.U32 R18, R18, 0x10000, RZ ;  /* 0x0001000012127824 */ /* 0x000fe400078e00ff */
[----:B------:R-:W-:Y:S01]  /*8070*/  FMUL R20, R20, UR5 ;  /* 0x0000000514147c20 */ /* 0x000fe20008400000 */
[----:B------:R-:W-:Y:S01]  /*8080*/  IMAD.U32 R22, R22, 0x10000, RZ ;  /* 0x0001000016167824 */ /* 0x000fe200078e00ff */
[----:B------:R-:W-:Y:S01]  /*8090*/  FMNMX R17, R17, |R24|, !PT ;  /* 0x4000001811117209 */ /* 0x000fe20007800000 */
[----:B------:R-:W-:Y:S01]  /*80a0*/  VIADD R12, R9, 0x80 ;  /* 0x00000080090c7836 */ /* 0x000fe20000000000 */
[----:B------:R-:W-:Y:S01]  /*80b0*/  LOP3.LUT R8, R8, 0xff0000, R21, 0xf8, !PT ;  /* 0x00ff000008087812 */ /* 0x000fe200078ef815 */
[----:B------:R-:W-:Y:S01]  /*80c0*/  FMUL R24, R24, UR5 ;  /* 0x0000000518187c20 */ /* 0x000fe20008400000 */
[----:B------:R-:W-:Y:S01]  /*80d0*/  FMNMX R21, R17, |R18|, !PT ;  /* 0x4000001211157209 */ /* 0x000fe20007800000 */
[----:B------:R-:W-:Y:S01]  /*80e0*/  FMUL R17, R18, UR5 ;  /* 0x0000000512117c20 */ /* 0x000fe20008400000 */
[----:B------:R-:W-:Y:S01]  /*80f0*/  FMUL R18, R22, UR5 ;  /* 0x0000000516127c20 */ /* 0x000fe20008400000 */
[----:B------:R-:W-:-:S02]  /*8100*/  ISETP.GE.AND P0, PT, R12, R5, PT ;  /* 0x000000050c00720c */ /* 0x000fc40003f06270 */
        /* <DEDUP_REMOVED lines=20> */
.L_x_128:
[----:B------:R-:W-:Y:S05]  /*8250*/  BSYNC B0 ;  /* 0x0000000000007941 */ /* 0x000fea0003800000 */
.L_x_127:
        /* <DEDUP_REMOVED lines=19> */
.L_x_130:
[----:B------:R-:W-:Y:S05]  /*8390*/  BSYNC B0 ;  /* 0x0000000000007941 */ /* 0x000fea0003800000 */
.L_x_129:
        /* <DEDUP_REMOVED lines=10> */
[----:B------:R-:W-:Y:S01]  /*8440*/  IMAD.U32 R24, R24, 0x10000, RZ ;  /* 0x0001000018187824 */ /* 0x000fe200078e00ff */
[----:B------:R-:W-:-:S02]  /*8450*/  LOP3.LUT R55, R15, R26, RZ, 0xfc, !PT ;  /* 0x0000001a0f377212 */ /* 0x000fc400078efcff */
[----:B------:R-:W-:Y:S01]  /*8460*/  FMNMX R15, R20, |R23|, !PT ;  /* 0x40000017140f7209 */ /* 0x000fe20007800000 */
[----:B------:R-:W-:Y:S01]  /*8470*/  FMUL R20, R21, UR5 ;  /* 0x0000000515147c20 */ /* 0x000fe20008400000 */
[----:B------:R-:W-:Y:S01]  /*8480*/  LOP3.LUT R57, R14, R25, RZ, 0xfc, !PT ;  /* 0x000000190e397212 */ /* 0x000fe200078efcff */
[----:B------:R-:W-:Y:S01]  /*8490*/  FMUL R14, R16, UR5 ;  /* 0x00000005100e7c20 */ /* 0x000fe20008400000 */
[----:B------:R-:W-:Y:S01]  /*84a0*/  FMNMX R31, R15, |R24|, !PT ;  /* 0x400000180f1f7209 */ /* 0x000fe20007800000 */
[----:B------:R-:W-:Y:S01]  /*84b0*/  FMUL R23, R23, UR5 ;  /* 0x0000000517177c20 */ /* 0x000fe20008400000 */
[----:B------:R-:W-:Y:S01]  /*84c0*/  FMUL R15, R24, UR5 ;  /* 0x00000005180f7c20 */ /* 0x000fe20008400000 */
[----:B------:R-:W-:Y:S01]  /*84d0*/  VIADD R16, R9, 0x81 ;  /* 0x0000008109107836 */ /* 0x000fe20000000000 */
        /* <DEDUP_REMOVED lines=19> */
.L_x_132:
[----:B------:R-:W-:Y:S05]  /*8610*/  BSYNC B0 ;  /* 0x0000000000007941 */ /* 0x000fea0003800000 */
.L_x_131:
        /* <DEDUP_REMOVED lines=24> */
.L_x_134:
[----:B------:R-:W-:Y:S05]  /*87a0*/  BSYNC B0 ;  /* 0x0000000000007941 */ /* 0x000fea0003800000 */
.L_x_133:
        /* <DEDUP_REMOVED lines=8> */
[----:B------:R-:W-:Y:S01]  /*8830*/  LOP3.LUT R8, R29, 0xff, RZ, 0xc0, !PT ;  /* 0x000000ff1d087812 */ /* 0x000fe200078ec0ff */
[----:B------:R-:W-:Y:S01]  /*8840*/  BSSY B0, `(.L_x_135) ;  /* 0x000001d000007945 */ /* 0x000fe20003800000 */
[----:B------:R-:W-:Y:S01]  /*8850*/  FMNMX R17, R17, |R22|, !PT ;  /* 0x4000001611117209 */ /* 0x000fe20007800000 */
[----:B------:R-:W-:Y:S01]  /*8860*/  FMUL R22, R22, UR5 ;  /* 0x0000000516167c20 */ /* 0x000fe20008400000 */
[----:B------:R-:W-:Y:S01]  /*8870*/  F2FP.SATFINITE.E4M3.F32.PACK_AB_MERGE_C R27, RZ, R12, RZ ;  /* 0x0000000cff1b723e */ /* 0x000fe200048070ff */
[----:B------:R-:W-:Y:S01]  /*8880*/  VIADD R6, R9, 0x82 ;  /* 0x0000008209067836 */ /* 0x000fe20000000000 */
[----:B------:R-:W-:Y:S01]  /*8890*/  FMNMX R24, R17, |R18|, !PT ;  /* 0x4000001211187209 */ /* 0x000fe20007800000 */
[----:B------:R-:W-:Y:S01]  /*88a0*/  FMUL R18, R18, UR5 ;  /* 0x0000000512127c20 */ /* 0x000fe20008400000 */
        /* <DEDUP_REMOVED lines=22> */
.L_x_136:
[----:B------:R-:W-:Y:S05]  /*8a10*/  BSYNC B0 ;  /* 0x0000000000007941 */ /* 0x000fea0003800000 */
.L_x_135:
[----:B------:R-:W-:Y:S01]  /*8a20*/  ISETP.GE.AND P0, PT, R6, R5, PT ;  /* 0x000000050600720c */ /* 0x000fe20003f06270 */
[----:B------:R-:W-:Y:S01]  /*8a30*/  BSSY B0, `(.L_x_137) ;  /* 0x0000018000007945 */ /* 0x000fe20003800000 */
[----:B------:R-:W-:Y:S02]  /*8a40*/  PRMT R12, R21, 0x7604, R8 ;  /* 0x00007604150c7816 */ /* 0x000fe40000000008 */
[----:B0-----:R-:W-:Y:S02]  /*8a50*/  PRMT R16, R23, 0x7604, R20 ;  /* 0x0000760417107816 */ /* 0x001fe40000000014 */
        /* <DEDUP_REMOVED lines=21> */
.L_x_138:
[----:B------:R-:W-:Y:S05]  /*8bb0*/  BSYNC B0 ;  /* 0x0000000000007941 */ /* 0x000fea0003800000 */
.L_x_137:
[----:B-----5:R-:W-:Y:S01]  /*8bc0*/  IMAD.U32 R18, R18, 0x10000, RZ ;  /* 0x0001000012127824 */ /* 0x020fe200078e00ff */
[----:B0-----:R-:W-:Y:S01]  /*8bd0*/  LOP3.LUT R14, R33, 0xffff, RZ, 0xc0, !PT ;  /* 0x0000ffff210e7812 */ /* 0x001fe200078ec0ff */
        /* <DEDUP_REMOVED lines=34> */
.L_x_140:
[----:B------:R-:W-:Y:S05]  /*8e00*/  BSYNC B0 ;  /* 0x0000000000007941 */ /* 0x000fea0003800000 */
.L_x_139:
        /* <DEDUP_REMOVED lines=30> */
.L_x_142:
[----:B------:R-:W-:Y:S05]  /*8ff0*/  BSYNC B0 ;  /* 0x0000000000007941 */ /* 0x000fea0003800000 */
.L_x_141:
        /* <DEDUP_REMOVED lines=37> */
.L_x_144:
[----:B------:R-:W-:Y:S05]  /*9250*/  BSYNC B0 ;  /* 0x0000000000007941 */ /* 0x000fea0003800000 */
.L_x_143:
        /* <DEDUP_REMOVED lines=19> */
.L_x_146:
[----:B------:R-:W-:Y:S05]  /*9390*/  BSYNC B0 ;  /* 0x0000000000007941 */ /* 0x000fea0003800000 */
.L_x_145:
        /* <DEDUP_REMOVED lines=15> */
[----:B------:R-:W-:Y:S01]  /*9490*/  FMUL R15, R25, UR5 ;  /* 0x00000005190f7c20 */ /* 0x000fe20008400000 */
[----:B------:R-:W-:Y:S02]  /*94a0*/  LOP3.LUT R48, R48, 0xff000000, R49, 0xf8, !PT ;  /* 0xff00000030307812 */ /* 0x000fe400078ef831 */
[----:B------:R-:W-:Y:S01]  /*94b0*/  FMNMX R23, R18, |R25|, !PT ;  /* 0x4000001912177209 */ /* 0x000fe20007800000 */
[----:B------:R-:W-:Y:S01]  /*94c0*/  VIADD R18, R9, 0x85 ;  /* 0x0000008509127836 */ /* 0x000fe20000000000 */
        /* <DEDUP_REMOVED lines=20> */
.L_x_148:
[----:B------:R-:W-:Y:S05]  /*9610*/  BSYNC B0 ;  /* 0x0000000000007941 */ /* 0x000fea0003800000 */
.L_x_147:
        /* <DEDUP_REMOVED lines=24> */
.L_x_150:
[----:B------:R-:W-:Y:S05]  /*97a0*/  BSYNC B0 ;  /* 0x0000000000007941 */ /* 0x000fea0003800000 */
.L_x_149:
        /* <DEDUP_REMOVED lines=33> */
.L_x_152:
[----:B------:R-:W-:Y:S05]  /*99c0*/  BSYNC B0 ;  /* 0x0000000000007941 */ /* 0x000fea0003800000 */
.L_x_151:
[----:B------:R-:W-:Y:S01]  /*99d0*/  VIADD R6, R9, 0x86 ;  /* 0x0000008609067836 */ /* 0x000fe20000000000 */
[----:B------:R-:W-:Y:S01]  /*99e0*/  LOP3.LUT R23, R14, 0xff, RZ, 0xc0, !PT ;  /* 0x000000ff0e177812 */ /* 0x000fe200078ec0ff */
[----:B------:R-:W-:Y:S01]  /*99f0*/  BSSY B0, `(.L_x_153) ;  /* 0x000001c000007945 */ /* 0x000fe20003800000 */
[----:B0-----:R-:W-:Y:S02]  /*9a00*/  LOP3.LUT R17, R12, 0xff, RZ, 0xc0, !PT ;  /* 0x000000ff0c117812 */ /* 0x001fe400078ec0ff */
[----:B------:R-:W-:Y:S02]  /*9a10*/  ISETP.GE.AND P0, PT, R6, R5, PT ;  /* 0x000000050600720c */ /* 0x000fe40003f06270 */
[----:B------:R-:W-:Y:S02]  /*9a20*/  PRMT R14, R27, 0x7104, RZ ;  /* 0x000071041b0e7816 */ /* 0x000fe400000000ff */
        /* <DEDUP_REMOVED lines=15> */
[-C--:B------:R-:W-:Y:S02]  /*9b20*/  ISETP.GE.AND P2, PT, R15, R4.reuse, PT ;  /* 0x000000040f00720c */ /* 0x080fe40003f46270 */
[----:B------:R-:W-:Y:S01]  /*9b30*/  ISETP.GE.AND P3, PT, R17, R4, PT ;  /* 0x000000041100720c */ /* 0x000fe20003f66270 */
[----:B------:R-:W-:Y:S01]  /*9b40*/  IMAD R17, R4, R6, R13 ;  /* 0x0000000604117224 */ /* 0x000fe200078e020d */
[----:B------:R-:W-:-:S03]  /*9b50*/  ISETP.GE.AND P4, PT, R27, R4, PT ;  /* 0x000000041b00720c */ /* 0x000fc60003f86270 */
[----:B------:R-:W-:-:S05]  /*9b60*/  IMAD.WIDE R16, R17, 0x2, R10 ;  /* 0x0000000211107825 */ /* 0x000fca00078e020a */
[----:B------:R0:W5:Y:S04]  /*9b70*/  @!P1 LDG.E.U16 R18, desc[UR8][R16.64] ;  /* 0x0000000810129981 */ /* 0x000168000c1e1500 */
[----:B------:R0:W5:Y:S04]  /*9b80*/  @!P2 LDG.E.U16 R20, desc[UR8][R16.64+0x2] ;  /* 0x000002081014a981 */ /* 0x000168000c1e1500 */
[----:B------:R0:W5:Y:S04]  /*9b90*/  @!P3 LDG.E.U16 R21, desc[UR8][R16.64+0x4] ;  /* 0x000004081015b981 */ /* 0x000168000c1e1500 */
[----:B------:R0:W5:Y:S02]  /*9ba0*/  @!P4 LDG.E.U16 R22, desc[UR8][R16.64+0x6] ;  /* 0x000006081016c981 */ /* 0x000164000c1e1500 */
.L_x_154:
[----:B------:R-:W-:Y:S05]  /*9bb0*/  BSYNC B0 ;  /* 0x0000000000007941 */ /* 0x000fea0003800000 */
.L_x_153:
[----:B-----5:R-:W-:Y:S01]  /*9bc0*/  IMAD.U32 R18, R18, 0x10000, RZ ;  /* 0x0001000012127824 */ /* 0x020fe200078e00ff */
[----:B------:R-:W-:Y:S01]  /*9bd0*/  PRMT R8, R31, 0x7104, RZ ;  /* 0x000071041f087816 */ /* 0x000fe200000000ff */
[----:B0-----:R-:W-:Y:S01]  /*9be0*/  IMAD.U32 R17, R20, 0x10000, RZ ;  /* 0x0001000014117824 */ /* 0x001fe200078e00ff */
[----:B------:R-:W-:Y:S01]  /*9bf0*/  PRMT R15, R29, 0x7104, RZ ;  /* 0x000071041d0f7816 */ /* 0x000fe200000000ff */
[----:B------:R-:W-:Y:S01]  /*9c00*/  IMAD.U32 R21, R21, 0x10000, RZ ;  /* 0x0001000015157824 */ /* 0x000fe200078e00ff */
[----:B------:R-:W-:Y:S01]  /*9c10*/  FMNMX R16, R25, |R18|, !PT ;  /* 0x4000001219107209 */ /* 0x000fe20007800000 */
[----:B------:R-:W-:Y:S01]  /*9c20*/  BSSY B0, `(.L_x_155) ;  /* 0x000001e000007945 */ /* 0x000fe20003800000 */
        /* <DEDUP_REMOVED lines=29> */
.L_x_156:
[----:B------:R-:W-:Y:S05]  /*9e00*/  BSYNC B0 ;  /* 0x0000000000007941 */ /* 0x000fea0003800000 */
.L_x_155:
        /* <DEDUP_REMOVED lines=26> */
.L_x_158:
[----:B------:R-:W-:Y:S05]  /*9fb0*/  BSYNC B0 ;  /* 0x0000000000007941 */ /* 0x000fea0003800000 */
.L_x_157:
        /* <DEDUP_REMOVED lines=16> */
[----:B------:R-:W-:-:S02]  /*a0c0*/  F2FP.SATFINITE.E4M3.F32.PACK_AB_MERGE_C R25, RZ, R17, RZ ;  /* 0x00000011ff19723e */ /* 0x000fc400048070ff */
[----:B------:R-:W-:Y:S02]  /*a0d0*/  ISETP.GE.AND P0, PT, R16, R5, PT ;  /* 0x000000051000720c */ /* 0x000fe40003f06270 */
        /* <DEDUP_REMOVED lines=19> */
.L_x_160:
[----:B------:R-:W-:Y:S05]  /*a210*/  BSYNC B0 ;  /* 0x0000000000007941 */ /* 0x000fea0003800000 */
.L_x_159:
        /* <DEDUP_REMOVED lines=19> */
.L_x_162:
[----:B------:R-:W-:Y:S05]  /*a350*/  BSYNC B0 ;  /* 0x0000000000007941 */ /* 0x000fea0003800000 */
.L_x_161:
[----:B-----5:R-:W-:Y:S01]  /*a360*/  IMAD.U32 R18, R18, 0x10000, RZ ;  /* 0x0001000012127824 */ /* 0x020fe200078e00ff */
[----:B0-----:R-:W-:Y:S01]  /*a370*/  LOP3.LUT R25, R25, 0xffff, RZ, 0xc0, !PT ;  /* 0x0000ffff19197812 */ /* 0x001fe200078ec0ff */
[----:B-1----:R-:W-:Y:S01]  /*a380*/  IMAD.U32 R21, R22, 0x10000, RZ ;  /* 0x0001000016157824 */ /* 0x002fe200078e00ff */
[----:B------:R-:W-:Y:S01]  /*a390*/  LOP3.LUT R26, R27, 0xffff, RZ, 0xc0, !PT ;  /* 0x0000ffff1b1a7812 */ /* 0x000fe200078ec0ff */
[----:B------:R-:W-:Y:S01]  /*a3a0*/  IMAD.U32 R23, R23, 0x10000, RZ ;  /* 0x0001000017177824 */ /* 0x000fe200078e00ff */
[----:B------:R-:W-:Y:S01]  /*a3b0*/  FMNMX R20, R29, |R18|, !PT ;  /* 0x400000121d147209 */ /* 0x000fe20007800000 */
[----:B------:R-:W-:Y:S01]  /*a3c0*/  IMAD.SHL.U32 R25, R25, 0x1000000, RZ ;  /* 0x0100000019197824 */ /* 0x000fe200078e00ff */
[----:B------:R-:W-:Y:S01]  /*a3d0*/  BSSY B0, `(.L_x_163) ;  /* 0x0000020000007945 */ /* 0x000fe20003800000 */
[----:B------:R-:W-:Y:S01]  /*a3e0*/  IMAD.SHL.U32 R27, R26, 0x1000000, RZ ;  /* 0x010000001a1b7824 */ /* 0x000fe200078e00ff */
[----:B------:R-:W-:Y:S02]  /*a3f0*/  FMNMX R20, R20, |R21|, !PT ;  /* 0x4000001514147209 */ /* 0x000fe40007800000 */
[----:B------:R-:W-:Y:S01]  /*a400*/  LOP3.LUT R49, R12, R25, RZ, 0xfc, !PT ;  /* 0x000000190c317212 */ /* 0x000fe200078efcff */
[----:B------:R-:W-:Y:S01]  /*a410*/  IMAD.U32 R25, R24, 0x10000, RZ ;  /* 0x0001000018197824 */ /* 0x000fe200078e00ff */
[----:B------:R-:W-:Y:S01]  /*a420*/  LOP3.LUT R47, R14, R27, RZ, 0xfc, !PT ;  /* 0x0000001b0e2f7212 */ /* 0x000fe200078efcff */
[----:B------:R-:W-:Y:S01]  /*a430*/  FMUL R12, R18, UR5 ;  /* 0x00000005120c7c20 */ /* 0x000fe20008400000 */
[----:B------:R-:W-:Y:S01]  /*a440*/  FMNMX R14, R20, |R23|, !PT ;  /* 0x40000017140e7209 */ /* 0x000fe20007800000 */
[----:B------:R-:W-:Y:S01]  /*a450*/  FMUL R20, R21, UR5 ;  /* 0x0000000515147c20 */ /* 0x000fe20008400000 */
[----:B------:R-:W-:Y:S01]  /*a460*/  FMUL R23, R23, UR5 ;  /* 0x0000000517177c20 */ /* 0x000fe20008400000 */
[----:B------:R-:W-:Y:S01]  /*a470*/  VIADD R18, R9, 0xa1 ;  /* 0x000000a109127836 */ /* 0x000fe20000000000 */
[----:B------:R-:W-:Y:S01]  /*a480*/  FMNMX R24, R14, |R25|, !PT ;  /* 0x400000190e187209 */ /* 0x000fe20007800000 */
        /* <DEDUP_REMOVED lines=20> */
.L_x_164:
[----:B------:R-:W-:Y:S05]  /*a5d0*/  BSYNC B0 ;  /* 0x0000000000007941 */ /* 0x000fea0003800000 */
.L_x_163:
        /* <DEDUP_REMOVED lines=8> */
[----:B0-----:R-:W-:-:S02]  /*a660*/  PRMT R22, RZ, 0x7610, R22 ;  /* 0x00007610ff167816 */ /* 0x001fc40000000016 */
        /* <DEDUP_REMOVED lines=15> */
.L_x_166:
[----:B------:R-:W-:Y:S05]  /*a760*/  BSYNC B0 ;  /* 0x0000000000007941 */ /* 0x000fea0003800000 */
.L_x_165:
        /* <DEDUP_REMOVED lines=38> */
.L_x_168:
[----:B------:R-:W-:Y:S05]  /*a9d0*/  BSYNC B0 ;  /* 0x0000000000007941 */ /* 0x000fea0003800000 */
.L_x_167:
        /* <DEDUP_REMOVED lines=25> */
.L_x_170:
[----:B------:R-:W-:Y:S05]  /*ab70*/  BSYNC B0 ;  /* 0x0000000000007941 */ /* 0x000fea0003800000 */
.L_x_169:
        /* <DEDUP_REMOVED lines=8> */
[----:B------:R-:W-:Y:S01]  /*ac00*/  BSSY B0, `(.L_x_171) ;  /* 0x000001c000007945 */ /* 0x000fe20003800000 */
[----:B------:R-:W-:Y:S01]  /*ac10*/  PRMT R12, R21, 0x7604, R14 ;  /* 0x00007604150c7816 */ /* 0x000fe2000000000e */
[----:B------:R-:W-:Y:S01]  /*ac20*/  IMAD.U32 R21, R22, 0x10000, RZ ;  /* 0x0001000016157824 */ /* 0x000fe200078e00ff */
[----:B------:R-:W-:Y:S01]  /*ac30*/  FMNMX R16, R16, |R25|, !PT ;  /* 0x4000001910107209 */ /* 0x000fe20007800000 */
[----:B------:R-:W-:Y:S01]  /*ac40*/  FMUL R25, R25, UR5 ;  /* 0x0000000519197c20 */ /* 0x000fe20008400000 */
[----:B------:R-:W-:Y:S01]  /*ac50*/  VIADD R14, R9, 0xa3 ;  /* 0x000000a3090e7836 */ /* 0x000fe20000000000 */
[----:B------:R-:W-:-:S02]  /*ac60*/  F2FP.SATFINITE.E4M3.F32.PACK_AB_MERGE_C R23, RZ, R18, RZ ;  /* 0x00000012ff17723e */ /* 0x000fc400048070ff */
[----:B------:R-:W-:Y:S01]  /*ac70*/  FMNMX R22, R16, |R21|, !PT ;  /* 0x4000001510167209 */ /* 0x000fe20007800000 */
[----:B------:R-:W-:Y:S01]  /*ac80*/  FMUL R21, R21, UR5 ;  /* 0x0000000515157c20 */ /* 0x000fe20008400000 */
[----:B------:R-:W-:Y:S01]  /*ac90*/  FMUL R16, R29, UR5 ;  /* 0x000000051d107c20 */ /* 0x000fe20008400000 */
[----:B------:R-:W-:-:S03]  /*aca0*/  F2FP.SATFINITE.E4M3.F32.PACK_AB_MERGE_C R25, RZ, R25, RZ ;  /* 0x00000019ff19723e */ /* 0x000fc600048070ff */
        /* <DEDUP_REMOVED lines=17> */
.L_x_172:
[----:B------:R-:W-:Y:S05]  /*adc0*/  BSYNC B0 ;  /* 0x0000000000007941 */ /* 0x000fea0003800000 */
.L_x_171:
        /* <DEDUP_REMOVED lines=30> */
.L_x_174:
[----:B------:R-:W-:Y:S05]  /*afb0*/  BSYNC B0 ;  /* 0x0000000000007941 */ /* 0x000fea0003800000 */
.L_x_173:
[----:B-----5:R-:W-:Y:S01]  /*afc0*/  IMAD.U32 R18, R6, 0x10000, RZ ;  /* 0x0001000006127824 */ /* 0x020fe200078e00ff */
[----:B------:R-:W-:Y:S01]  /*afd0*/  LOP3.LUT R23, R12, 0xffff, RZ, 0xc0, !PT ;  /* 0x0000ffff0c177812 */ /* 0x000fe200078ec0ff */
[----:B0-----:R-:W-:Y:S01]  /*afe0*/  IMAD.U32 R21, R8, 0x10000, RZ ;  /* 0x0001000008157824 */ /* 0x001fe200078e00ff */
[----:B------:R-:W-:Y:S01]  /*aff0*/  BSSY B0, `(.L_x_175) ;  /* 0x0000022000007945 */ /* 0x000fe20003800000 */
[----:B------:R-:W-:Y:S01]  /*b000*/  IMAD.U32 R15, R15, 0x10000, RZ ;  /* 0x000100000f0f7824 */ /* 0x000fe200078e00ff */
[----:B------:R-:W-:Y:S01]  /*b010*/  FMNMX R8, R29, |R18|, !PT ;  /* 0x400000121d087209 */ /* 0x000fe20007800000 */
[----:B------:R-:W-:Y:S02]  /*b020*/  IMAD.U32 R17, R17, 0x10000, RZ ;  /* 0x0001000011117824 */ /* 0x000fe400078e00ff */
[----:B------:R-:W-:Y:S01]  /*b030*/  FMUL R18, R18, UR5 ;  /* 0x0000000512127c20 */ /* 0x000fe20008400000 */
[----:B------:R-:W-:Y:S01]  /*b040*/  IMAD.U32 R34, R16, 0x10000, RZ ;  /* 0x0001000010227824 */ /* 0x000fe200078e00ff */
[----:B------:R-:W-:Y:S01]  /*b050*/  FMNMX R8, R8, |R21|, !PT ;  /* 0x4000001508087209 */ /* 0x000fe20007800000 */
[----:B------:R-:W-:-:S02]  /*b060*/  VIADD R6, R9, 0xa4 ;  /* 0x000000a409067836 */ /* 0x000fc40000000000 */
[----:B------:R-:W-:Y:S01]  /*b070*/  FMUL R21, R21, UR5 ;  /* 0x0000000515157c20 */ /* 0x000fe20008400000 */
[----:B------:R-:W-:Y:S01]  /*b080*/  FMNMX R12, R8, |R15|, !PT ;  /* 0x4000000f080c7209 */ /* 0x000fe20007800000 */
[----:B------:R-:W-:Y:S01]  /*b090*/  FMUL R8, R15, UR5 ;  /* 0x000000050f087c20 */ /* 0x000fe20008400000 */
[----:B------:R-:W-:Y:S01]  /*b0a0*/  FMUL R15, R17, UR5 ;  /* 0x00000005110f7c20 */ /* 0x000fe20008400000 */
[----:B------:R-:W-:Y:S02]  /*b0b0*/  LOP3.LUT R34, R23, 0xff0000, R34, 0xf8, !PT ;  /* 0x00ff000017227812 */ /* 0x000fe400078ef822 */
[----:B------:R-:W-:Y:S02]  /*b0c0*/  FMNMX R25, R12, |R17|, !PT ;  /* 0x400000110c197209 */ /* 0x000fe40007800000 */
[----:B------:R-:W-:Y:S02]  /*b0d0*/  ISETP.GE.AND P0, PT, R6, R5, PT ;  /* 0x000000050600720c */ /* 0x000fe40003f06270 */
        /* <DEDUP_REMOVED lines=19> */
.L_x_176:
[----:B------:R-:W-:Y:S05]  /*b210*/  BSYNC B0 ;  /* 0x0000000000007941 */ /* 0x000fea0003800000 */
.L_x_175:
        /* <DEDUP_REMOVED lines=19> */
.L_x_178:
[----:B------:R-:W-:Y:S05]  /*b350*/  BSYNC B0 ;  /* 0x0000000000007941 */ /* 0x000fea0003800000 */
.L_x_177:
[----:B-----5:R-:W-:Y:S01]  /*b360*/  IMAD.U32 R16, R16, 0x10000, RZ ;  /* 0x0001000010107824 */ /* 0x020fe200078e00ff */
[----:B01----:R-:W-:Y:S01]  /*b370*/  LOP3.LUT R14, R21, 0xffff, RZ, 0xc0, !PT ;  /* 0x0000ffff150e7812 */ /* 0x003fe200078ec0ff */
[----:B------:R-:W-:Y:S01]  /*b380*/  IMAD.U32 R22, R17, 0x10000, RZ ;  /* 0x0001000011167824 */ /* 0x000fe200078e00ff */
[----:B------:R-:W-:Y:S01]  /*b390*/  LOP3.LUT R15, R23, 0xffff, RZ, 0xc0, !PT ;  /* 0x0000ffff170f7812 */ /* 0x000fe200078ec0ff */
[----:B------:R-:W-:Y:S01]  /*b3a0*/  IMAD.U32 R20, R20, 0x10000, RZ ;  /* 0x0001000014147824 */ /* 0x000fe200078e00ff */
[----:B------:R-:W-:Y:S01]  /*b3b0*/  FMNMX R17, R25, |R16|, !PT ;  /* 0x4000001019117209 */ /* 0x000fe20007800000 */
[----:B------:R-:W-:Y:S01]  /*b3c0*/  IMAD.SHL.U32 R39, R14, 0x1000000, RZ ;  /* 0x010000000e277824 */ /* 0x000fe200078e00ff */
[----:B------:R-:W-:Y:S01]  /*b3d0*/  BSSY B0, `(.L_x_179) ;  /* 0x0000020000007945 */ /* 0x000fe20003800000 */
[----:B------:R-:W-:Y:S01]  /*b3e0*/  IMAD.U32 R14, R18, 0x10000, RZ ;  /* 0x00010000120e7824 */ /* 0x000fe200078e00ff */
[----:B------:R-:W-:Y:S01]  /*b3f0*/  FMNMX R17, R17, |R22|, !PT ;  /* 0x4000001611117209 */ /* 0x000fe20007800000 */
[----:B------:R-:W-:-:S02]  /*b400*/  IMAD.SHL.U32 R15, R15, 0x1000000, RZ ;  /* 0x010000000f0f7824 */ /* 0x000fc400078e00ff */
[----:B------:R-:W-:Y:S01]  /*b410*/  FMUL R18, R22, UR5 ;  /* 0x0000000516127c20 */ /* 0x000fe20008400000 */
[----:B------:R-:W-:Y:S01]  /*b420*/  LOP3.LUT R38, R38, 0xff000000, R39, 0xf8, !PT ;  /* 0xff00000026267812 */ /* 0x000fe200078ef827 */
[----:B------:R-:W-:Y:S01]  /*b430*/  VIADD R22, R9, 0xa5 ;  /* 0x000000a509167836 */ /* 0x000fe20000000000 */
[----:B------:R-:W-:Y:S01]  /*b440*/  FMNMX R21, R17, |R14|, !PT ;  /* 0x4000000e11157209 */ /* 0x000fe20007800000 */
[----:B------:R-:W-:Y:S01]  /*b450*/  FMUL R17, R16, UR5 ;  /* 0x0000000510117c20 */ /* 0x000fe20008400000 */
[----:B------:R-:W-:Y:S01]  /*b460*/  FMUL R16, R14, UR5 ;  /* 0x000000050e107c20 */ /* 0x000fe20008400000 */
[----:B------:R-:W-:Y:S02]  /*b470*/  LOP3.LUT R40, R40, 0xff000000, R15, 0xf8, !PT ;  /* 0xff00000028287812 */ /* 0x000fe400078ef80f */
        /* <DEDUP_REMOVED lines=21> */
.L_x_180:
[----:B------:R-:W-:Y:S05]  /*b5d0*/  BSYNC B0 ;  /* 0x0000000000007941 */ /* 0x000fea0003800000 */
.L_x_179:
        /* <DEDUP_REMOVED lines=24> */
.L_x_182:
[----:B------:R-:W-:Y:S05]  /*b760*/  BSYNC B0 ;  /* 0x0000000000007941 */ /* 0x000fea0003800000 */
.L_x_181:
[----:B-----5:R-:W-:Y:S01]  /*b770*/  IMAD.U32 R6, R6, 0x10000, RZ ;  /* 0x0001000006067824 */ /* 0x020fe200078e00ff */
[----:B------:R-:W-:Y:S01]  /*b780*/  BSSY B0, `(.L_x_183) ;  /* 0x0000020000007945 */ /* 0x000fe20003800000 */
[----:B------:R-:W-:Y:S01]  /*b790*/  IMAD.U32 R12, R23, 0x10000, RZ ;  /* 0x00010000170c7824 */ /* 0x000fe200078e00ff */
        /* <DEDUP_REMOVED lines=21> */
[----:B01----:R-:W-:Y:S01]  /*b8f0*/  IMAD R15, R4, R22, R13 ;  /* 0x00000016040f7224 */ /* 0x003fe200078e020d */
        /* <DEDUP_REMOVED lines=8> */
.L_x_184:
[----:B------:R-:W-:Y:S05]  /*b980*/  BSYNC B0 ;  /* 0x0000000000007941 */ /* 0x000fea0003800000 */
.L_x_183:
[----:B------:R-:W-:Y:S01]  /*b990*/  VIADD R6, R9, 0xa6 ;  /* 0x000000a609067836 */ /* 0x000fe20000000000 */
[----:B01-3--:R-:W-:Y:S01]  /*b9a0*/  LOP3.LUT R15, R18, 0xff, RZ, 0xc0, !PT ;  /* 0x000000ff120f7812 */ /* 0x00bfe200078ec0ff */
[----:B------:R-:W-:Y:S01]  /*b9b0*/  BSSY B0, `(.L_x_185) ;  /* 0x000001c000007945 */ /* 0x000fe20003800000 */
[----:B------:R-:W-:Y:S02]  /*b9c0*/  PRMT R8, R29, 0x7104, RZ ;  /* 0x000071041d087816 */ /* 0x000fe400000000ff */
        /* <DEDUP_REMOVED lines=26> */
.L_x_186:
[----:B------:R-:W-:Y:S05]  /*bb70*/  BSYNC B0 ;  /* 0x0000000000007941 */ /* 0x000fea0003800000 */
.L_x_185:
[----:B0----5:R-:W-:Y:S01]  /*bb80*/  IMAD.U32 R17, R12, 0x10000, RZ ;  /* 0x000100000c117824 */ /* 0x021fe200078e00ff */
[----:B------:R-:W-:Y:S01]  /*bb90*/  PRMT R16, R23, 0x7104, RZ ;  /* 0x0000710417107816 */ /* 0x000fe200000000ff */
[----:B------:R-:W-:Y:S01]  /*bba0*/  IMAD.U32 R22, R15, 0x10000, RZ ;  /* 0x000100000f167824 */ /* 0x000fe200078e00ff */
[----:B------:R-:W-:Y:S01]  /*bbb0*/  PRMT R12, R21, 0x7104, RZ ;  /* 0x00007104150c7816 */ /* 0x000fe200000000ff */
        /* <DEDUP_REMOVED lines=8> */
[----:B------:R-:W-:-:S02]  /*bc40*/  LOP3.LUT R16, R25, 0xff00, R16, 0xf8, !PT ;  /* 0x0000ff0019107812 */ /* 0x000fc400078ef810 */
[----:B------:R-:W-:Y:S01]  /*bc50*/  FMNMX R23, R15, |R18|, !PT ;  /* 0x400000120f177209 */ /* 0x000fe20007800000 */
[----:B------:R-:W-:Y:S01]  /*bc60*/  FMUL R15, R18, UR5 ;  /* 0x00000005120f7c20 */ /* 0x000fe20008400000 */
[----:B------:R-:W-:Y:S01]  /*bc70*/  LOP3.LUT R12, R27, 0xff00, R12, 0xf8, !PT ;  /* 0x0000ff001b0c7812 */ /* 0x000fe200078ef80c */
[----:B------:R-:W-:Y:S01]  /*bc80*/  VIADD R18, R9, 0xa7 ;  /* 0x000000a709127836 */ /* 0x000fe20000000000 */
        /* <DEDUP_REMOVED lines=19> */
.L_x_188:
[----:B------:R-:W-:Y:S05]  /*bdc0*/  BSYNC B0 ;  /* 0x0000000000007941 */ /* 0x000fea0003800000 */
.L_x_187:
[----:B------:R-:W-:Y:S01]  /*bdd0*/  ISETP.GE.AND P1, PT, R18, R5, PT ;  /* 0x000000051200720c */ /* 0x000fe20003f26270 */
[----:B0-----:R-:W-:Y:S01]  /*bde0*/  IMAD.U32 R21, R25, 0x10000, RZ ;  /* 0x0001000019157824 */ /* 0x001fe200078e00ff */
[----:B------:R-:W-:Y:S01]  /*bdf0*/  BSSY B0, `(.L_x_189) ;  /* 0x0000018000007945 */ /* 0x000fe20003800000 */
[----:B------:R-:W-:Y:S01]  /*be00*/  IMAD.U32 R15, R27, 0x10000, RZ ;  /* 0x000100001b0f7824 */ /* 0x000fe200078e00ff */
        /* <DEDUP_REMOVED lines=22> */
.L_x_190:
[----:B------:R-:W-:Y:S05]  /*bf70*/  BSYNC B0 ;  /* 0x0000000000007941 */ /* 0x000fea0003800000 */
.L_x_189:
[----:B-----5:R-:W-:Y:S01]  /*bf80*/  IMAD.U32 R20, R20, 0x10000, RZ ;  /* 0x0001000014147824 */ /* 0x020fe200078e00ff */
[----:B------:R-:W-:Y:S01]  /*bf90*/  BSSY B0, `(.L_x_191) ;  /* 0x0000024000007945 */ /* 0x000fe20003800000 */
[----:B------:R-:W-:Y:S01]  /*bfa0*/  IMAD.U32 R24, R21, 0x10000, RZ ;  /* 0x0001000015187824 */ /* 0x000fe200078e00ff */
[----:B------:R-:W-:Y:S01]  /*bfb0*/  LOP3.LUT R16, R16, 0xff0000, R25, 0xf8, !PT ;  /* 0x00ff000010107812 */ /* 0x000fe200078ef819 */
[----:B------:R-:W-:Y:S01]  /*bfc0*/  IMAD.U32 R17, R17, 0x10000, RZ ;  /* 0x0001000011117824 */ /* 0x000fe200078e00ff */
[----:B0-----:R-:W-:Y:S01]  /*bfd0*/  FMNMX R15, R27, |R20|, !PT ;  /* 0x400000141b0f7209 */ /* 0x001fe20007800000 */
        /* <DEDUP_REMOVED lines=31> */
.L_x_192:
[----:B------:R-:W-:Y:S05]  /*c1d0*/  BSYNC B0 ;  /* 0x0000000000007941 */ /* 0x000fea0003800000 */
.L_x_191:
        /* <DEDUP_REMOVED lines=19> */
.L_x_194:
[----:B------:R-:W-:Y:S05]  /*c310*/  BSYNC B0 ;  /* 0x0000000000007941 */ /* 0x000fea0003800000 */
.L_x_193:
        /* <DEDUP_REMOVED lines=10> */
[----:B------:R-:W-:Y:S01]  /*c3c0*/  BSSY B0, `(.L_x_195) ;  /* 0x000001d000007945 */ /* 0x000fe20003800000 */
        /* <DEDUP_REMOVED lines=28> */
.L_x_196:
[----:B------:R-:W-:Y:S05]  /*c590*/  BSYNC B0 ;  /* 0x0000000000007941 */ /* 0x000fea0003800000 */
.L_x_195:
        /* <DEDUP_REMOVED lines=24> */
.L_x_198:
[----:B------:R-:W-:Y:S05]  /*c720*/  BSYNC B0 ;  /* 0x0000000000007941 */ /* 0x000fea0003800000 */
.L_x_197:
[----:B0----5:R-:W-:Y:S01]  /*c730*/  IMAD.U32 R15, R18, 0x10000, RZ ;  /* 0x00010000120f7824 */ /* 0x021fe200078e00ff */
[----:B------:R-:W-:Y:S01]  /*c740*/  LOP3.LUT R35, R12, R31, RZ, 0xfc, !PT ;  /* 0x0000001f0c237212 */ /* 0x000fe200078efcff */
[----:B------:R-:W-:Y:S01]  /*c750*/  IMAD.U32 R17, R17, 0x10000, RZ ;  /* 0x0001000011117824 */ /* 0x000fe200078e00ff */
        /* <DEDUP_REMOVED lines=35> */
.L_x_200:
[----:B------:R-:W-:Y:S05]  /*c990*/  BSYNC B0 ;  /* 0x0000000000007941 */ /* 0x000fea0003800000 */
.L_x_199:
[----:B------:R-:W-:Y:S01]  /*c9a0*/  ISETP.GE.AND P0, PT, R8, R5, PT ;  /* 0x000000050800720c */ /* 0x000fe20003f06270 */
[----:B------:R-:W-:Y:S01]  /*c9b0*/  BSSY B0, `(.L_x_201) ;  /* 0x0000018000007945 */ /* 0x000fe20003800000 */
[----:B------:R-:W-:Y:S02]  /*c9c0*/  PRMT R6, R12, 0x7604, R27 ;  /* 0x000076040c067816 */ /* 0x000fe4000000001b */
[----:B------:R-:W-:Y:S02]  /*c9d0*/  PRMT R12, R29, 0x7604, R16 ;  /* 0x000076041d0c7816 */ /* 0x000fe40000000010 */
[----:B------:R-:W-:Y:S02]  /*c9e0*/  FMNMX R31, R18, |R31|, !PT ;  /* 0x4000001f121f7209 */ /* 0x000fe40007800000 */
[----:B------:R-:W-:Y:S02]  /*c9f0*/  LOP3.LUT R20, R21, 0xff, RZ, 0xc0, !PT ;  /* 0x000000ff15147812 */ /* 0x000fe400078ec0ff */
[----:B------:R-:W-:-:S02]  /*ca00*/  PRMT R18, RZ, 0x7610, R18 ;  /* 0x00007610ff127816 */ /* 0x000fc40000000012 */
[----:B------:R-:W-:Y:S02]  /*ca10*/  PRMT R22, RZ, 0x7610, R22 ;  /* 0x00007610ff167816 */ /* 0x000fe40000000016 */
[----:B------:R-:W-:Y:S02]  /*ca20*/  PRMT R24, RZ, 0x7610, R24 ;  /* 0x00007610ff187816 */ /* 0x000fe40000000018 */
        /* <DEDUP_REMOVED lines=16> */
.L_x_202:
[----:B------:R-:W-:Y:S05]  /*cb30*/  BSYNC B0 ;  /* 0x0000000000007941 */ /* 0x000fea0003800000 */
.L_x_201:
[----:B-----5:R-:W-:Y:S01]  /*cb40*/  IMAD.U32 R18, R18, 0x10000, RZ ;  /* 0x0001000012127824 */ /* 0x020fe200078e00ff */
[----:B0-----:R-:W-:Y:S01]  /*cb50*/  LOP3.LUT R17, R17, 0xffff, RZ, 0xc0, !PT ;  /* 0x0000ffff11117812 */ /* 0x001fe200078ec0ff */
[----:B-1----:R-:W-:Y:S01]  /*cb60*/  IMAD.U32 R15, R22, 0x10000, RZ ;  /* 0x00010000160f7824 */ /* 0x002fe200078e00ff */
[----:B------:R-:W-:Y:S01]  /*cb70*/  LOP3.LUT R25, R25, 0xffff, RZ, 0xc0, !PT ;  /* 0x0000ffff19197812 */ /* 0x000fe200078ec0ff */
[----:B------:R-:W-:Y:S01]  /*cb80*/  IMAD.U32 R24, R24, 0x10000, RZ ;  /* 0x0001000018187824 */ /* 0x000fe200078e00ff */
[----:B------:R-:W-:Y:S01]  /*cb90*/  FMNMX R14, R31, |R18|, !PT ;  /* 0x400000121f0e7209 */ /* 0x000fe20007800000 */
[----:B------:R-:W-:Y:S01]  /*cba0*/  IMAD.U32 R21, R21, 0x10000, RZ ;  /* 0x0001000015157824 */ /* 0x000fe200078e00ff */
[----:B------:R-:W-:Y:S01]  /*cbb0*/  PRMT R20, R17, 0x7604, R20 ;  /* 0x0000760411147816 */ /* 0x000fe20000000014 */
[----:B------:R-:W-:Y:S01]  /*cbc0*/  BSSY B0, `(.L_x_203) ;  /* 0x000001c000007945 */ /* 0x000fe20003800000 */
[----:B------:R-:W-:Y:S01]  /*cbd0*/  FMNMX R17, R14, |R15|, !PT ;  /* 0x4000000f0e117209 */ /* 0x000fe20007800000 */
[----:B------:R-:W-:Y:S01]  /*cbe0*/  FMUL R14, R18, UR5 ;  /* 0x00000005120e7c20 */ /* 0x000fe20008400000 */
[----:B------:R-:W-:Y:S01]  /*cbf0*/  FMUL R15, R15, UR5 ;  /* 0x000000050f0f7c20 */ /* 0x000fe20008400000 */
        /* <DEDUP_REMOVED lines=24> */
.L_x_204:
[----:B------:R-:W-:Y:S05]  /*cd80*/  BSYNC B0 ;  /* 0x0000000000007941 */ /* 0x000fea0003800000 */
.L_x_203:
        /* <DEDUP_REMOVED lines=30> */
.L_x_206:
[----:B------:R-:W-:Y:S05]  /*cf70*/  BSYNC B0 ;  /* 0x0000000000007941 */ /* 0x000fea0003800000 */
.L_x_205:
        /* <DEDUP_REMOVED lines=37> */
.L_x_208:
[----:B------:R-:W-:Y:S05]  /*d1d0*/  BSYNC B0 ;  /* 0x0000000000007941 */ /* 0x000fea0003800000 */
.L_x_207:
        /* <DEDUP_REMOVED lines=19> */
.L_x_210:
[----:B------:R-:W-:Y:S05]  /*d310*/  BSYNC B0 ;  /* 0x0000000000007941 */ /* 0x000fea0003800000 */
.L_x_209:
[----:B-----5:R-:W-:Y:S01]  /*d320*/  IMAD.U32 R23, R18, 0x10000, RZ ;  /* 0x0001000012177824 */ /* 0x020fe200078e00ff */
[----:B01----:R-:W-:Y:S01]  /*d330*/  LOP3.LUT R14, R27, 0xffff, RZ, 0xc0, !PT ;  /* 0x0000ffff1b0e7812 */ /* 0x003fe200078ec0ff */
        /* <DEDUP_REMOVED lines=13> */
[----:B------:R-:W-:Y:S02]  /*d410*/  LOP3.LUT R32, R32, 0xff000000, R15, 0xf8, !PT ;  /* 0xff00000020207812 */ /* 0x000fe400078ef80f */
        /* <DEDUP_REMOVED lines=23> */
.L_x_212:
[----:B------:R-:W-:Y:S05]  /*d590*/  BSYNC B0 ;  /* 0x0000000000007941 */ /* 0x000fea0003800000 */
.L_x_211:
        /* <DEDUP_REMOVED lines=24> */
.L_x_214:
[----:B------:R-:W-:Y:S05]  /*d720*/  BSYNC B0 ;  /* 0x0000000000007941 */ /* 0x000fea0003800000 */
.L_x_213:
[----:B01---5:R-:W-:Y:S01]  /*d730*/  IMAD.U32 R15, R20, 0x10000, RZ ;  /* 0x00010000140f7824 */ /* 0x023fe200078e00ff */
        /* <DEDUP_REMOVED lines=18> */
[----:B------:R-:W-:Y:S01]  /*d860*/  IMAD R15, R4, R12, R13 ;  /* 0x0000000c040f7224 */ /* 0x000fe200078e020d */
[CC--:B------:R-:W-:Y:S01]  /*d870*/  ISETP.GE.AND P1, PT, R13.reuse, R4.reuse, PT ;  /* 0x000000040d00720c */ /* 0x0c0fe20003f26270 */
[C---:B------:R-:W-:Y:S02]  /*d880*/  VIADD R8, R13.reuse, 0x1 ;  /* 0x000000010d087836 */ /* 0x040fe40000000000 */
[C---:B------:R-:W-:Y:S02]  /*d890*/  VIADD R12, R13.reuse, 0x2 ;  /* 0x000000020d0c7836 */ /* 0x040fe40000000000 */
[----:B------:R-:W-:Y:S01]  /*d8a0*/  VIADD R14, R13, 0x3 ;  /* 0x000000030d0e7836 */ /* 0x000fe20000000000 */
[-C--:B------:R-:W-:Y:S02]  /*d8b0*/  ISETP.GE.AND P2, PT, R8, R4.reuse, PT ;  /* 0x000000040800720c */ /* 0x080fe40003f46270 */
[-C--:B------:R-:W-:Y:S02]  /*d8c0*/  ISETP.GE.AND P3, PT, R12, R4.reuse, PT ;  /* 0x000000040c00720c */ /* 0x080fe40003f66270 */
[----:B------:R-:W-:-:S02]  /*d8d0*/  ISETP.GE.AND P4, PT, R14, R4, PT ;  /* 0x000000040e00720c */ /* 0x000fc40003f86270 */
[----:B--2---:R-:W-:-:S04]  /*d8e0*/  IADD3 R14, P0, R78, R15, RZ ;  /* 0x0000000f4e0e7210 */ /* 0x004fc80007f1e0ff */
[----:B------:R-:W-:-:S05]  /*d8f0*/  LEA.HI.X.SX32 R15, R15, R79, 0x1, P0 ;  /* 0x0000004f0f0f7211 */ /* 0x000fca00000f0eff */
[----:B------:R0:W-:Y:S04]  /*d900*/  @!P1 STG.E.U8 desc[UR8][R14.64], R91 ;  /* 0x0000005b0e009986 */ /* 0x0001e8000c101108 */
[----:B------:R0:W-:Y:S04]  /*d910*/  @!P2 STG.E.U8 desc[UR8][R14.64+0x1], R93 ;  /* 0x0000015d0e00a986 */ /* 0x0001e8000c101108 */
[----:B------:R0:W-:Y:S04]  /*d920*/  @!P3 STG.E.U8 desc[UR8][R14.64+0x2], R81 ;  /* 0x000002510e00b986 */ /* 0x0001e8000c101108 */
[----:B------:R0:W-:Y:S02]  /*d930*/  @!P4 STG.E.U8 desc[UR8][R14.64+0x3], R85 ;  /* 0x000003550e00c986 */ /* 0x0001e4000c101108 */
.L_x_216:
[----:B------:R-:W-:Y:S05]  /*d940*/  BSYNC B0 ;  /* 0x0000000000007941 */ /* 0x000fea0003800000 */
.L_x_215:
        /* <DEDUP_REMOVED lines=30> */
.L_x_218:
[----:B------:R-:W-:Y:S05]  /*db30*/  BSYNC B0 ;  /* 0x0000000000007941 */ /* 0x000fea0003800000 */
.L_x_217:
[----:B0----5:R-:W-:Y:S01]  /*db40*/  IMAD.U32 R15, R22, 0x10000, RZ ;  /* 0x00010000160f7824 */ /* 0x021fe200078e00ff */
[----:B------:R-:W-:Y:S01]  /*db50*/  PRMT R22, R81, 0x7104, RZ ;  /* 0x0000710451167816 */ /* 0x000fe200000000ff */
[----:B------:R-:W-:Y:S01]  /*db60*/  IMAD.U32 R23, R23, 0x10000, RZ ;  /* 0x0001000017177824 */ /* 0x000fe200078e00ff */
        /* <DEDUP_REMOVED lines=9> */
[----:B------:R-:W-:Y:S01]  /*dc00*/  LOP3.LUT R20, R20, 0xff00, R85, 0xf8, !PT ;  /* 0x0000ff0014147812 */ /* 0x000fe200078ef855 */
        /* <DEDUP_REMOVED lines=23> */
.L_x_220:
[----:B------:R-:W-:Y:S05]  /*dd80*/  BSYNC B0 ;  /* 0x0000000000007941 */ /* 0x000fea0003800000 */
.L_x_219:
        /* <DEDUP_REMOVED lines=26> */
.L_x_222:
[----:B------:R-:W-:Y:S05]  /*df30*/  BSYNC B0 ;  /* 0x0000000000007941 */ /* 0x000fea0003800000 */
.L_x_221:
        /* <DEDUP_REMOVED lines=37> */
.L_x_224:
[----:B------:R-:W-:Y:S05]  /*e190*/  BSYNC B0 ;  /* 0x0000000000007941 */ /* 0x000fea0003800000 */
.L_x_223:
        /* <DEDUP_REMOVED lines=19> */
.L_x_226:
[----:B------:R-:W-:Y:S05]  /*e2d0*/  BSYNC B0 ;  /* 0x0000000000007941 */ /* 0x000fea0003800000 */
.L_x_225:
[----:B01---5:R-:W-:Y:S01]  /*e2e0*/  IMAD.U32 R15, R24, 0x10000, RZ ;  /* 0x00010000180f7824 */ /* 0x023fe200078e00ff */
[----:B------:R-:W-:Y:S01]  /*e2f0*/  LOP3.LUT R14, R25, 0xffff, RZ, 0xc0, !PT ;  /* 0x0000ffff190e7812 */ /* 0x000fe200078ec0ff */
        /* <DEDUP_REMOVED lines=9> */
[----:B------:R-:W-:Y:S01]  /*e390*/  LOP3.LUT R33, R16, R31, RZ, 0xfc, !PT ;  /* 0x0000001f10217212 */ /* 0x000fe200078efcff */
[----:B------:R-:W-:Y:S01]  /*e3a0*/  FMUL R25, R89, UR5 ;  /* 0x0000000559197c20 */ /* 0x000fe20008400000 */
[----:B------:R-:W-:Y:S01]  /*e3b0*/  LOP3.LUT R31, R17, R14, RZ, 0xfc, !PT ;  /* 0x0000000e111f7212 */ /* 0x000fe200078efcff */
[----:B------:R-:W-:Y:S01]  /*e3c0*/  IMAD.U32 R17, R18, 0x10000, RZ ;  /* 0x0001000012117824 */ /* 0x000fe200078e00ff */
[----:B------:R-:W-:Y:S01]  /*e3d0*/  FMNMX R18, R20, |R89|, !PT ;  /* 0x4000005914127209 */ /* 0x000fe20007800000 */
[----:B------:R-:W-:Y:S01]  /*e3e0*/  BSSY B0, `(.L_x_227) ;  /* 0x0000017000007945 */ /* 0x000fe20003800000 */
[----:B------:R-:W-:Y:S01]  /*e3f0*/  VIADD R16, R9, 0xe1 ;  /* 0x000000e109107836 */ /* 0x000fe20000000000 */
        /* <DEDUP_REMOVED lines=21> */
.L_x_228:
[----:B------:R-:W-:Y:S05]  /*e550*/  BSYNC B0 ;  /* 0x0000000000007941 */ /* 0x000fea0003800000 */
.L_x_227:
        /* <DEDUP_REMOVED lines=12> */
[C---:B------:R-:W-:Y:S01]  /*e620*/  ISETP.GE.AND P1, PT, R13.reuse, R4, PT ;  /* 0x000000040d00720c */ /* 0x040fe20003f26270 */
[----:B------:R-:W-:-:S03]  /*e630*/  VIADD R91, R13, 0x3 ;  /* 0x000000030d5b7836 */ /* 0x000fc60000000000 */
[-C--:B------:R-:W-:Y:S01]  /*e640*/  ISETP.GE.AND P2, PT, R15, R4.reuse, PT ;  /* 0x000000040f00720c */ /* 0x080fe20003f46270 */
[----:B------:R-:W-:Y:S01]  /*e650*/  VIADD R15, R13, 0x2 ;  /* 0x000000020d0f7836 */ /* 0x000fe20000000000 */
[----:B------:R-:W-:-:S04]  /*e660*/  ISETP.GE.AND P4, PT, R91, R4, PT ;  /* 0x000000045b00720c */ /* 0x000fc80003f86270 */
[----:B------:R-:W-:Y:S01]  /*e670*/  ISETP.GE.AND P3, PT, R15, R4, PT ;  /* 0x000000040f00720c */ /* 0x000fe20003f66270 */
[----:B------:R-:W-:-:S04]  /*e680*/  IMAD R15, R4, R16, R13 ;  /* 0x00000010040f7224 */ /* 0x000fc800078e020d */
[----:B------:R-:W-:-:S05]  /*e690*/  IMAD.WIDE R14, R15, 0x2, R10 ;  /* 0x000000020f0e7825 */ /* 0x000fca00078e020a */
[----:B------:R1:W5:Y:S04]  /*e6a0*/  @!P1 LDG.E.U16 R20, desc[UR8][R14.64] ;  /* 0x000000080e149981 */ /* 0x000368000c1e1500 */
[----:B------:R1:W5:Y:S04]  /*e6b0*/  @!P2 LDG.E.U16 R22, desc[UR8][R14.64+0x2] ;  /* 0x000002080e16a981 */ /* 0x000368000c1e1500 */
[----:B------:R1:W5:Y:S04]  /*e6c0*/  @!P3 LDG.E.U16 R12, desc[UR8][R14.64+0x4] ;  /* 0x000004080e0cb981 */ /* 0x000368000c1e1500 */
[----:B------:R1:W5:Y:S02]  /*e6d0*/  @!P4 LDG.E.U16 R21, desc[UR8][R14.64+0x6] ;  /* 0x000006080e15c981 */ /* 0x000364000c1e1500 */
.L_x_230:
[----:B------:R-:W-:Y:S05]  /*e6e0*/  BSYNC B0 ;  /* 0x0000000000007941 */ /* 0x000fea0003800000 */
.L_x_229:
[----:B01---5:R-:W-:Y:S01]  /*e6f0*/  IMAD.U32 R15, R20, 0x10000, RZ ;  /* 0x00010000140f7824 */ /* 0x023fe200078e00ff */
[----:B------:R-:W-:Y:S01]  /*e700*/  LOP3.LUT R29, R6, R23, RZ, 0xfc, !PT ;  /* 0x00000017061d7212 */ /* 0x000fe200078efcff */
[----:B------:R-:W-:Y:S01]  /*e710*/  IMAD.U32 R23, R22, 0x10000, RZ ;  /* 0x0001000016177824 */ /* 0x000fe200078e00ff */
[----:B------:R-:W-:Y:S01]  /*e720*/  LOP3.LUT R27, R8, R89, RZ, 0xfc, !PT ;  /* 0x00000059081b7212 */ /* 0x000fe200078efcff */
        /* <DEDUP_REMOVED lines=8> */
[----:B------:R-:W-:Y:S01]  /*e7b0*/  BSSY B0, `(.L_x_231) ;  /* 0x0000015000007945 */ /* 0x000fe20003800000 */
[----:B------:R-:W-:-:S02]  /*e7c0*/  FMNMX R21, R18, |R89|, !PT ;  /* 0x4000005912157209 */ /* 0x000fc40007800000 */
        /* <DEDUP_REMOVED lines=19> */
.L_x_232:
[----:B------:R-:W-:Y:S05]  /*e900*/  BSYNC B0 ;  /* 0x0000000000007941 */ /* 0x000fea0003800000 */
.L_x_231:
[----:B------:R-:W-:Y:S01]  /*e910*/  VIADD R8, R9, 0xe2 ;  /* 0x000000e209087836 */ /* 0x000fe20000000000 */
[----:B------:R-:W-:Y:S01]  /*e920*/  LOP3.LUT R16, R81, 0xff, RZ, 0xc0, !PT ;  /* 0x000000ff51107812 */ /* 0x000fe200078ec0ff */
[----:B------:R-:W-:Y:S01]  /*e930*/  BSSY B0, `(.L_x_233) ;  /* 0x000001f000007945 */ /* 0x000fe20003800000 */
[----:B------:R-:W-:Y:S02]  /*e940*/  LOP3.LUT R18, R85, 0xff, RZ, 0xc0, !PT ;  /* 0x000000ff55127812 */ /* 0x000fe400078ec0ff */
[----:B------:R-:W-:Y:S02]  /*e950*/  ISETP.GE.AND P1, PT, R8, R5, PT ;  /* 0x000000050800720c */ /* 0x000fe40003f26270 */
[----:B0-----:R-:W-:Y:S02]  /*e960*/  LOP3.LUT R15, R91, 0xffff, RZ, 0xc0, !PT ;  /* 0x0000ffff5b0f7812 */ /* 0x001fe400078ec0ff */
[----:B------:R-:W-:Y:S02]  /*e970*/  LOP3.LUT R81, R93, 0xffff, RZ, 0xc0, !PT ;  /* 0x0000ffff5d517812 */ /* 0x000fe400078ec0ff */
[----:B------:R-:W-:-:S02]  /*e980*/  LOP3.LUT R6, R25, 0xff, RZ, 0xc0, !PT ;  /* 0x000000ff19067812 */ /* 0x000fc400078ec0ff */
[----:B------:R-:W-:Y:S02]  /*e990*/  LOP3.LUT R89, R89, 0xffff, RZ, 0xc0, !PT ;  /* 0x0000ffff59597812 */ /* 0x000fe400078ec0ff */
[----:B------:R-:W-:Y:S02]  /*e9a0*/  FMNMX R24, R21, |R12|, !PT ;  /* 0x4000000c15187209 */ /* 0x000fe40007800000 */
[----:B------:R-:W-:Y:S02]  /*e9b0*/  LOP3.LUT R12, R17, 0xff, RZ, 0xc0, !PT ;  /* 0x000000ff110c7812 */ /* 0x000fe400078ec0ff */
[----:B------:R-:W-:Y:S02]  /*e9c0*/  PRMT R18, R15, 0x7604, R18 ;  /* 0x000076040f127816 */ /* 0x000fe40000000012 */
[----:B------:R-:W-:Y:S02]  /*e9d0*/  PRMT R16, R81, 0x7604, R16 ;  /* 0x0000760451107816 */ /* 0x000fe40000000010 */
[----:B------:R-:W-:-:S02]  /*e9e0*/  PRMT R6, R89, 0x7604, R6 ;  /* 0x0000760459067816 */ /* 0x000fc40000000006 */
[----:B------:R-:W-:Y:S02]  /*e9f0*/  PRMT R21, RZ, 0x7610, R21 ;  /* 0x00007610ff157816 */ /* 0x000fe40000000015 */
[----:B------:R-:W-:Y:S02]  /*ea00*/  PRMT R22, RZ, 0x7610, R22 ;  /* 0x00007610ff167816 */ /* 0x000fe40000000016 */
[----:B------:R-:W-:Y:S02]  /*ea10*/  PRMT R20, RZ, 0x7610, R20 ;  /* 0x00007610ff147816 */ /* 0x000fe40000000014 */
        /* <DEDUP_REMOVED lines=16> */
.L_x_234:
[----:B------:R-:W-:Y:S05]  /*eb20*/  BSYNC B0 ;  /* 0x0000000000007941 */ /* 0x000fea0003800000 */
.L_x_233:
[----:B-----5:R-:W-:Y:S01]  /*eb30*/  IMAD.U32 R21, R21, 0x10000, RZ ;  /* 0x0001000015157824 */ /* 0x020fe200078e00ff */
[----:B------:R-:W-:Y:S01]  /*eb40*/  PRMT R12, R23, 0x7604, R12 ;  /* 0x00007604170c7816 */ /* 0x000fe2000000000c */
[----:B0-----:R-:W-:Y:S01]  /*eb50*/  VIADD R15, R9, 0xe3 ;  /* 0x000000e3090f7836 */ /* 0x001fe20000000000 */
[----:B------:R-:W-:Y:S01]  /*eb60*/  BSSY B0, `(.L_x_235) ;  /* 0x0000023000007945 */ /* 0x000fe20003800000 */
[----:B------:R-:W-:Y:S01]  /*eb70*/  IMAD.U32 R22, R22, 0x10000, RZ ;  /* 0x0001000016167824 */ /* 0x000fe200078e00ff */
[----:B------:R-:W-:Y:S01]  /*eb80*/  FMNMX R9, R24, |R21|, !PT ;  /* 0x4000001518097209 */ /* 0x000fe20007800000 */
[----:B------:R-:W-:Y:S02]  /*eb90*/  IMAD.U32 R20, R20, 0x10000, RZ ;  /* 0x0001000014147824 */ /* 0x000fe400078e00ff */
[----:B------:R-:W-:Y:S01]  /*eba0*/  FMUL R21, R21, UR5 ;  /* 0x0000000515157c20 */ /* 0x000fe20008400000 */
[----:B------:R-:W-:Y:S01]  /*ebb0*/  IMAD.U32 R14, R17, 0x10000, RZ ;  /* 0x00010000110e7824 */ /* 0x000fe200078e00ff */
[----:B------:R-:W-:Y:S01]  /*ebc0*/  FMNMX R9, R9, |R22|, !PT ;  /* 0x4000001609097209 */ /* 0x000fe20007800000 */
[----:B------:R-:W-:Y:S01]  /*ebd0*/  FMUL R22, R22, UR5 ;  /* 0x0000000516167c20 */ /* 0x000fe20008400000 */
[----:B------:R-:W-:Y:S01]  /*ebe0*/  FMUL R17, R20, UR5 ;  /* 0x0000000514117c20 */ /* 0x000fe20008400000 */
[----:B------:R-:W-:-:S02]  /*ebf0*/  F2FP.SATFINITE.E4M3.F32.PACK_AB_MERGE_C R85, RZ, R21, RZ ;  /* 0x00000015ff55723e */ /* 0x000fc400048070ff */
[----:B------:R-:W-:Y:S01]  /*ec00*/  FMNMX R23, R9, |R20|, !PT ;  /* 0x4000001409177209 */ /* 0x000fe20007800000 */
[----:B------:R-:W-:Y:S01]  /*ec10*/  FMUL R9, R14, UR5 ;  /* 0x000000050e097c20 */ /* 0x000fe20008400000 */
[----:B------:R-:W-:Y:S01]  /*ec20*/  F2FP.SATFINITE.E4M3.F32.PACK_AB_MERGE_C R89, RZ, R22, RZ ;  /* 0x00000016ff59723e */ /* 0x000fe200048070ff */
[----:B------:R-:W-:Y:S01]  /*ec30*/  IMAD.U32 R25, R85, 0x10000, RZ ;  /* 0x0001000055197824 */ /* 0x000fe200078e00ff */
[----:B------:R-:W-:Y:S02]  /*ec40*/  ISETP.GE.AND P0, PT, R15, R5, PT ;  /* 0x000000050f00720c */ /* 0x000fe40003f06270 */
[----:B------:R-:W-:Y:S01]  /*ec50*/  LOP3.LUT R18, R18, 0xffff, RZ, 0xc0, !PT ;  /* 0x0000ffff12127812 */ /* 0x000fe200078ec0ff */
[----:B------:R-:W-:Y:S01]  /*ec60*/  IMAD.U32 R22, R89, 0x10000, RZ ;  /* 0x0001000059167824 */ /* 0x000fe200078e00ff */
[----:B------:R-:W-:Y:S02]  /*ec70*/  LOP3.LUT R81, R16, 0xffff, RZ, 0xc0, !PT ;  /* 0x0000ffff10517812 */ /* 0x000fe400078ec0ff */
[----:B------:R-:W-:-:S02]  /*ec80*/  F2FP.SATFINITE.E4M3.F32.PACK_AB_MERGE_C R17, RZ, R17, RZ ;  /* 0x00000011ff11723e */ /* 0x000fc400048070ff */
        /* <DEDUP_REMOVED lines=16> */
.L_x_236:
[----:B------:R-:W-:Y:S05]  /*ed90*/  BSYNC B0 ;  /* 0x0000000000007941 */ /* 0x000fea0003800000 */
.L_x_235:
[----:B------:R-:W-:Y:S01]  /*eda0*/  BSSY B0, `(.L_x_237) ;  /* 0x0000017000007945 */ /* 0x000fe20003800000 */
[----:B------:R-:W-:Y:S02]  /*edb0*/  FMNMX R23, R23, |R14|, !PT ;  /* 0x4000000e17177209 */ /* 0x000fe40007800000 */
[----:B------:R-:W-:Y:S02]  /*edc0*/  LOP3.LUT R24, R18, 0xff0000, R25, 0xf8, !PT ;  /* 0x00ff000012187812 */ /* 0x000fe400078ef819 */
[----:B------:R-:W-:Y:S02]  /*edd0*/  LOP3.LUT R22, R81, 0xff0000, R22, 0xf8, !PT ;  /* 0x00ff000051167812 */ /* 0x000fe400078ef816 */
[----:B------:R-:W-:Y:S02]  /*ede0*/  PRMT R16, RZ, 0x7610, R16 ;  /* 0x00007610ff107816 */ /* 0x000fe40000000010 */
[----:B------:R-:W-:Y:S02]  /*edf0*/  PRMT R18, RZ, 0x7610, R18 ;  /* 0x00007610ff127816 */ /* 0x000fe40000000012 */
[----:B------:R-:W-:-:S02]  /*ee00*/  PRMT R14, RZ, 0x7610, R14 ;  /* 0x00007610ff0e7816 */ /* 0x000fc4000000000e */
[----:B------:R-:W-:Y:S01]  /*ee10*/  PRMT R13, RZ, 0x7610, R13 ;  /* 0x00007610ff0d7816 */ /* 0x000fe2000000000d */
[----:B------:R-:W-:Y:S06]  /*ee20*/  @P0 BRA `(.L_x_238) ;  /* 0x0000000000380947 */ /* 0x000fec0003800000 */
[----:B0-----:R-:W-:-:S04]  /*ee30*/  IMAD R85, R80, 0x4, R7 ;  /* 0x0000000450557824 */ /* 0x001fc800078e0207 */
        /* <DEDUP_REMOVED lines=13> */
.L_x_238:
[----:B------:R-:W-:Y:S05]  /*ef10*/  BSYNC B0 ;  /* 0x0000000000007941 */ /* 0x000fea0003800000 */
.L_x_237:
        /* <DEDUP_REMOVED lines=18> */
[----:B------:R-:W-:Y:S01]  /*f040*/  IMAD R12, R19, 0x20, R0 ;  /* 0x00000020130c7824 */ /* 0x000fe200078e0200 */
[----:B------:R-:W-:-:S02]  /*f050*/  F2FP.SATFINITE.E4M3.F32.PACK_AB_MERGE_C R17, RZ, R8, RZ ;  /* 0x00000008ff11723e */ /* 0x000fc400048070ff */
[----:B------:R-:W-:Y:S02]  /*f060*/  LOP3.LUT R18, R25, 0xff0000, R18, 0xf8, !PT ;  /* 0x00ff000019127812 */ /* 0x000fe400078ef812 */
[----:B------:R-:W-:Y:S02]  /*f070*/  F2FP.SATFINITE.E4M3.F32.PACK_AB_MERGE_C R13, RZ, R16, RZ ;  /* 0x00000010ff0d723e */ /* 0x000fe400048070ff */
[----:B------:R-:W-:Y:S02]  /*f080*/  F2FP.SATFINITE.E4M3.F32.PACK_AB_MERGE_C R21, RZ, R14, RZ ;  /* 0x0000000eff15723e */ /* 0x000fe400048070ff */
[----:B------:R-:W-:Y:S01]  /*f090*/  F2FP.SATFINITE.E4M3.F32.PACK_AB_MERGE_C R8, RZ, R9, RZ ;  /* 0x00000009ff08723e */ /* 0x000fe200048070ff */
[----:B------:R-:W-:Y:S06]  /*f0a0*/  @P0 BRA `(.L_x_240) ;  /* 0x00000000003c0947 */ /* 0x000fec0003800000 */
[----:B------:R-:W-:-:S04]  /*f0b0*/  IMAD R81, R80, 0x4, R7 ;  /* 0x0000000450517824 */ /* 0x000fc800078e0207 */
        /* <DEDUP_REMOVED lines=14> */
.L_x_240:
[----:B------:R-:W-:Y:S05]  /*f1a0*/  BSYNC B0 ;  /* 0x0000000000007941 */ /* 0x000fea0003800000 */
.L_x_239:
[----:B------:R-:W-:Y:S01]  /*f1b0*/  IMAD.SHL.U32 R16, R12, 0x8, RZ ;  /* 0x000000080c107824 */ /* 0x000fe200078e00ff */
[----:B0-----:R-:W-:Y:S01]  /*f1c0*/  LOP3.LUT R15, R13, 0xffff, RZ, 0xc0, !PT ;  /* 0x0000ffff0d0f7812 */ /* 0x001fe200078ec0ff */
[----:B------:R-:W-:Y:S01]  /*f1d0*/  BSSY B0, `(.L_x_241) ;  /* 0x000001f000007945 */ /* 0x000fe20003800000 */
[----:B------:R-:W-:Y:S01]  /*f1e0*/  LOP3.LUT R14, R17, 0xffff, RZ, 0xc0, !PT ;  /* 0x0000ffff110e7812 */ /* 0x000fe200078ec0ff */
[----:B------:R-:W-:Y:S01]  /*f1f0*/  VIADD R13, R16, 0xe4 ;  /* 0x000000e4100d7836 */ /* 0x000fe20000000000 */
[----:B------:R-:W-:Y:S01]  /*f200*/  LOP3.LUT R9, R21, 0xffff, RZ, 0xc0, !PT ;  /* 0x0000ffff15097812 */ /* 0x000fe200078ec0ff */
[----:B------:R-:W-:Y:S01]  /*f210*/  IMAD.SHL.U32 R15, R15, 0x1000000, RZ ;  /* 0x010000000f0f7824 */ /* 0x000fe200078e00ff */
[----:B------:R-:W-:Y:S01]  /*f220*/  PRMT R17, RZ, 0x7610, R17 ;  /* 0x00007610ff117816 */ /* 0x000fe20000000011 */
[----:B------:R-:W-:Y:S01]  /*f230*/  IMAD.SHL.U32 R23, R14, 0x1000000, RZ ;  /* 0x010000000e177824 */ /* 0x000fe200078e00ff */
[----:B------:R-:W-:Y:S01]  /*f240*/  ISETP.GE.AND P1, PT, R13, R5, PT ;  /* 0x000000050d00720c */ /* 0x000fe20003f26270 */
[----:B------:R-:W-:Y:S01]  /*f250*/  IMAD.SHL.U32 R9, R9, 0x1000000, RZ ;  /* 0x0100000009097824 */ /* 0x000fe200078e00ff */
[----:B------:R-:W-:-:S02]  /*f260*/  LOP3.LUT R24, R24, 0xff000000, R15, 0xf8, !PT ;  /* 0xff00000018187812 */ /* 0x000fc400078ef80f */
[----:B------:R-:W-:Y:S02]  /*f270*/  LOP3.LUT R22, R22, 0xff000000, R23, 0xf8, !PT ;  /* 0xff00000016167812 */ /* 0x000fe400078ef817 */
[----:B------:R-:W-:Y:S02]  /*f280*/  LOP3.LUT R20, R20, 0xff000000, R9, 0xf8, !PT ;  /* 0xff00000014147812 */ /* 0x000fe400078ef809 */
[----:B------:R-:W-:Y:S02]  /*f290*/  PRMT R16, RZ, 0x7610, R16 ;  /* 0x00007610ff107816 */ /* 0x000fe40000000010 */
[----:B------:R-:W-:Y:S02]  /*f2a0*/  PRMT R14, RZ, 0x7610, R14 ;  /* 0x00007610ff0e7816 */ /* 0x000fe4000000000e */
[----:B------:R-:W-:Y:S02]  /*f2b0*/  LOP3.LUT R81, R8, 0xffff, RZ, 0xc0, !PT ;  /* 0x0000ffff08517812 */ /* 0x000fe400078ec0ff */
[----:B------:R-:W-:Y:S01]  /*f2c0*/  PRMT R15, RZ, 0x7610, R15 ;  /* 0x00007610ff0f7816 */ /* 0x000fe2000000000f */
        /* <DEDUP_REMOVED lines=15> */
.L_x_242:
[----:B------:R-:W-:Y:S05]  /*f3c0*/  BSYNC B0 ;  /* 0x0000000000007941 */ /* 0x000fea0003800000 */
.L_x_241:
[----:B-----5:R-:W-:Y:S01]  /*f3d0*/  IMAD.U32 R17, R17, 0x10000, RZ ;  /* 0x0001000011117824 */ /* 0x020fe200078e00ff */
[----:B------:R-:W-:Y:S01]  /*f3e0*/  BSSY B0, `(.L_x_243) ;  /* 0x0000025000007945 */ /* 0x000fe20003800000 */
[----:B0-----:R-:W-:Y:S02]  /*f3f0*/  IMAD.U32 R9, R16, 0x10000, RZ ;  /* 0x0001000010097824 */ /* 0x001fe400078e00ff */
[----:B------:R-:W-:Y:S01]  /*f400*/  IMAD.SHL.U32 R81, R81, 0x1000000, RZ ;  /* 0x0100000051517824 */ /* 0x000fe200078e00ff */
[----:B------:R-:W-:Y:S01]  /*f410*/  FMNMX R6, R6, |R17|, !PT ;  /* 0x4000001106067209 */ /* 0x000fe20007800000 */
[----:B------:R-:W-:Y:S02]  /*f420*/  IMAD.U32 R91, R14, 0x10000, RZ ;  /* 0x000100000e5b7824 */ /* 0x000fe400078e00ff */
[----:B------:R-:W-:Y:S01]  /*f430*/  FMUL R85, R17, UR5 ;  /* 0x0000000511557c20 */ /* 0x000fe20008400000 */
[----:B------:R-:W-:Y:S01]  /*f440*/  IMAD.SHL.U32 R89, R12, 0x8, RZ ;  /* 0x000000080c597824 */ /* 0x000fe200078e00ff */
[----:B------:R-:W-:Y:S01]  /*f450*/  FMNMX R6, R6, |R9|, !PT ;  /* 0x4000000906067209 */ /* 0x000fe20007800000 */
[----:B------:R-:W-:Y:S01]  /*f460*/  IMAD.U32 R93, R15, 0x10000, RZ ;  /* 0x000100000f5d7824 */ /* 0x000fe200078e00ff */
[----:B------:R-:W-:Y:S01]  /*f470*/  LOP3.LUT R18, R18, 0xff000000, R81, 0xf8, !PT ;  /* 0xff00000012127812 */ /* 0x000fe200078ef851 */
[----:B------:R-:W-:Y:S01]  /*f480*/  VIADD R89, R89, 0xe5 ;  /* 0x000000e559597836 */ /* 0x000fe20000000000 */
[----:B------:R-:W-:Y:S01]  /*f490*/  FMNMX R6, R6, |R91|, !PT ;  /* 0x4000005b06067209 */ /* 0x000fe20007800000 */
[----:B------:R-:W-:Y:S01]  /*f4a0*/  FMUL R81, R9, UR5 ;  /* 0x0000000509517c20 */ /* 0x000fe20008400000 */
[----:B------:R-:W-:Y:S01]  /*f4b0*/  FMUL R15, R91, UR5 ;  /* 0x000000055b0f7c20 */ /* 0x000fe20008400000 */
[----:B------:R-:W-:Y:S01]  /*f4c0*/  FMUL R8, R93, UR5 ;  /* 0x000000055d087c20 */ /* 0x000fe20008400000 */
[----:B------:R-:W-:-:S02]  /*f4d0*/  FMNMX R12, R6, |R93|, !PT ;  /* 0x4000005d060c7209 */ /* 0x000fc40007800000 */
[----:B------:R-:W-:Y:S02]  /*f4e0*/  ISETP.GE.AND P0, PT, R89, R5, PT ;  /* 0x000000055900720c */ /* 0x000fe40003f06270 */
[----:B------:R-:W-:Y:S02]  /*f4f0*/  F2FP.SATFINITE.E4M3.F32.PACK_AB_MERGE_C R85, RZ, R85, RZ ;  /* 0x00000055ff55723e */ /* 0x000fe400048070ff */
        /* <DEDUP_REMOVED lines=19> */
.L_x_244:
[----:B------:R-:W-:Y:S05]  /*f630*/  BSYNC B0 ;  /* 0x0000000000007941 */ /* 0x000fea0003800000 */
.L_x_243:
[----:B------:R-:W-:Y:S01]  /*f640*/  BSSY B0, `(.L_x_245) ;  /* 0x0000014000007945 */ /* 0x000fe20003800000 */
[----:B------:R-:W-:Y:S02]  /*f650*/  PRMT R17, RZ, 0x7610, R17 ;  /* 0x00007610ff117816 */ /* 0x000fe40000000011 */
[----:B------:R-:W-:Y:S02]  /*f660*/  PRMT R16, RZ, 0x7610, R16 ;  /* 0x00007610ff107816 */ /* 0x000fe40000000010 */
[----:B------:R-:W-:Y:S02]  /*f670*/  PRMT R14, RZ, 0x7610, R14 ;  /* 0x00007610ff0e7816 */ /* 0x000fe4000000000e */
[----:B------:R-:W-:Y:S01]  /*f680*/  PRMT R13, RZ, 0x7610, R13 ;  /* 0x00007610ff0d7816 */ /* 0x000fe2000000000d */
[----:B------:R-:W-:Y:S06]  /*f690*/  @P0 BRA `(.L_x_246) ;  /* 0x0000000000380947 */ /* 0x000fec0003800000 */
[----:B------:R-:W-:-:S04]  /*f6a0*/  IMAD R93, R80, 0x4, R7 ;  /* 0x00000004505d7824 */ /* 0x000fc800078e0207 */
        /* <DEDUP_REMOVED lines=13> */
.L_x_246:
[----:B------:R-:W-:Y:S05]  /*f780*/  BSYNC B0 ;  /* 0x0000000000007941 */ /* 0x000fea0003800000 */
.L_x_245:
[----:B-----5:R-:W-:Y:S01]  /*f790*/  IMAD.U32 R17, R17, 0x10000, RZ ;  /* 0x0001000011117824 */ /* 0x020fe200078e00ff */
[----:B------:R-:W-:Y:S01]  /*f7a0*/  BSSY B0, `(.L_x_247) ;  /* 0x0000020000007945 */ /* 0x000fe20003800000 */
[----:B01----:R-:W-:Y:S02]  /*f7b0*/  IMAD.U32 R9, R16, 0x10000, RZ ;  /* 0x0001000010097824 */ /* 0x003fe400078e00ff */
[----:B------:R-:W-:Y:S01]  /*f7c0*/  IMAD.U32 R91, R14, 0x10000, RZ ;  /* 0x000100000e5b7824 */ /* 0x000fe200078e00ff */
[----:B------:R-:W-:Y:S01]  /*f7d0*/  FMNMX R12, R12, |R17|, !PT ;  /* 0x400000110c0c7209 */ /* 0x000fe20007800000 */
[----:B------:R-:W-:Y:S02]  /*f7e0*/  IMAD.U32 R13, R13, 0x10000, RZ ;  /* 0x000100000d0d7824 */ /* 0x000fe400078e00ff */
[----:B------:R-:W-:Y:S01]  /*f7f0*/  FMUL R14, R17, UR5 ;  /* 0x00000005110e7c20 */ /* 0x000fe20008400000 */
[----:B------:R-:W-:Y:S01]  /*f800*/  FMUL R93, R9, UR5 ;  /* 0x00000005095d7c20 */ /* 0x000fe20008400000 */
[----:B------:R-:W-:Y:S01]  /*f810*/  FMNMX R12, R12, |R9|, !PT ;  /* 0x400000090c0c7209 */ /* 0x000fe20007800000 */
[----:B------:R-:W-:-:S02]  /*f820*/  FMUL R17, R13, UR5 ;  /* 0x000000050d117c20 */ /* 0x000fc40008400000 */
[----:B------:R-:W-:Y:S02]  /*f830*/  F2FP.SATFINITE.E4M3.F32.PACK_AB_MERGE_C R14, RZ, R14, RZ ;  /* 0x0000000eff0e723e */ /* 0x000fe400048070ff */
[----:B------:R-:W-:Y:S01]  /*f840*/  FMNMX R12, R12, |R91|, !PT ;  /* 0x4000005b0c0c7209 */ /* 0x000fe20007800000 */
[----:B------:R-:W-:Y:S01]  /*f850*/  FMUL R91, R91, UR5 ;  /* 0x000000055b5b7c20 */ /* 0x000fe20008400000 */
[----:B------:R-:W-:Y:S02]  /*f860*/  F2FP.SATFINITE.E4M3.F32.PACK_AB_MERGE_C R93, RZ, R93, RZ ;  /* 0x0000005dff5d723e */ /* 0x000fe400048070ff */
[----:B------:R-:W-:Y:S02]  /*f870*/  FMNMX R12, R12, |R13|, !PT ;  /* 0x4000000d0c0c7209 */ /* 0x000fe40007800000 */
[----:B------:R-:W-:Y:S02]  /*f880*/  F2FP.SATFINITE.E4M3.F32.PACK_AB_MERGE_C R91, RZ, R91, RZ ;  /* 0x0000005bff5b723e */ /* 0x000fe400048070ff */
[----:B------:R-:W-:Y:S01]  /*f890*/  F2FP.SATFINITE.E4M3.F32.PACK_AB_MERGE_C R17, RZ, R17, RZ ;  /* 0x00000011ff11723e */ /* 0x000fe200048070ff */
[----:B------:R-:W-:Y:S06]  /*f8a0*/  @P0 BRA `(.L_x_248) ;  /* 0x00000000003c0947 */ /* 0x000fec0003800000 */
[----:B------:R-:W-:-:S04]  /*f8b0*/  IMAD R13, R80, 0x4, R7 ;  /* 0x00000004500d7824 */ /* 0x000fc800078e0207 */
[C---:B------:R-:W-:Y:S01]  /*f8c0*/  VIADD R9, R13.reuse, 0x1 ;  /* 0x000000010d097836 */ /* 0x040fe20000000000 */
[----:B------:R-:W-:Y:S01]  /*f8d0*/  ISETP.GE.AND P1, PT, R13, R4, PT ;  /* 0x000000040d00720c */ /* 0x000fe20003f26270 */
[----:B------:R-:W-:-:S03]  /*f8e0*/  IMAD R89, R4, R89, R13 ;  /* 0x0000005904597224 */ /* 0x000fc600078e020d */
[----:B------:R-:W-:Y:S01]  /*f8f0*/  ISETP.GE.AND P2, PT, R9, R4, PT ;  /* 0x000000040900720c */ /* 0x000fe20003f46270 */
[C---:B------:R-:W-:Y:S01]  /*f900*/  VIADD R9, R13.reuse, 0x2 ;  /* 0x000000020d097836 */ /* 0x040fe20000000000 */
[----:B--2---:R-:W-:Y:S01]  /*f910*/  IADD3 R8, P0, R78, R89, RZ ;  /* 0x000000594e087210 */ /* 0x004fe20007f1e0ff */
[----:B------:R-:W-:-:S03]  /*f920*/  VIADD R13, R13, 0x3 ;  /* 0x000000030d0d7836 */ /* 0x000fc60000000000 */
[-C--:B------:R-:W-:Y:S02]  /*f930*/  ISETP.GE.AND P3, PT, R9, R4.reuse, PT ;  /* 0x000000040900720c */ /* 0x080fe40003f66270 */
[----:B------:R-:W-:Y:S02]  /*f940*/  ISETP.GE.AND P4, PT, R13, R4, PT ;  /* 0x000000040d00720c */ /* 0x000fe40003f86270 */
[----:B------:R-:W-:-:S05]  /*f950*/  LEA.HI.X.SX32 R9, R89, R79, 0x1, P0 ;  /* 0x0000004f59097211 */ /* 0x000fca00000f0eff */
[----:B------:R0:W-:Y:S04]  /*f960*/  @!P1 STG.E.U8 desc[UR8][R8.64], R14 ;  /* 0x0000000e08009986 */ /* 0x0001e8000c101108 */
[----:B------:R0:W-:Y:S04]  /*f970*/  @!P2 STG.E.U8 desc[UR8][R8.64+0x1], R93 ;  /* 0x0000015d0800a986 */ /* 0x0001e8000c101108 */
[----:B------:R0:W-:Y:S04]  /*f980*/  @!P3 STG.E.U8 desc[UR8][R8.64+0x2], R91 ;  /* 0x0000025b0800b986 */ /* 0x0001e8000c101108 */
[----:B------:R0:W-:Y:S02]  /*f990*/  @!P4 STG.E.U8 desc[UR8][R8.64+0x3], R17 ;  /* 0x000003110800c986 */ /* 0x0001e4000c101108 */
.L_x_248:
[----:B------:R-:W-:Y:S05]  /*f9a0*/  BSYNC B0 ;  /* 0x0000000000007941 */ /* 0x000fea0003800000 */
.L_x_247:
[----:B0-----:R-:W-:Y:S01]  /*f9b0*/  IMAD R8, R19, 0x20, R0 ;  /* 0x0000002013087824 */ /* 0x001fe200078e0200 */
[----:B------:R-:W-:Y:S01]  /*f9c0*/  LOP3.LUT R84, R15, 0xff, RZ, 0xc0, !PT ;  /* 0x000000ff0f547812 */ /* 0x000fe200078ec0ff */
[----:B------:R-:W-:Y:S01]  /*f9d0*/  BSSY B0, `(.L_x_249) ;  /* 0x000001f000007945 */ /* 0x000fe20003800000 */
[----:B------:R-:W-:Y:S01]  /*f9e0*/  LOP3.LUT R85, R85, 0xff, RZ, 0xc0, !PT ;  /* 0x000000ff55557812 */ /* 0x000fe200078ec0ff */
[----:B------:R-:W-:Y:S01]  /*f9f0*/  IMAD.SHL.U32 R8, R8, 0x8, RZ ;  /* 0x0000000808087824 */ /* 0x000fe200078e00ff */
[----:B------:R-:W-:Y:S02]  /*fa00*/  PRMT R16, R14, 0x7104, RZ ;  /* 0x000071040e107816 */ /* 0x000fe400000000ff */
[----:B------:R-:W-:Y:S01]  /*fa10*/  PRMT R15, R91, 0x7104, RZ ;  /* 0x000071045b0f7816 */ /* 0x000fe200000000ff */
[----:B------:R-:W-:Y:S01]  /*fa20*/  VIADD R13, R8, 0xe6 ;  /* 0x000000e6080d7836 */ /* 0x000fe20000000000 */
[----:B------:R-:W-:Y:S02]  /*fa30*/  LOP3.LUT R8, R81, 0xff, RZ, 0xc0, !PT ;  /* 0x000000ff51087812 */ /* 0x000fe400078ec0ff */
[----:B------:R-:W-:-:S02]  /*fa40*/  PRMT R81, R93, 0x7104, RZ ;  /* 0x000071045d517816 */ /* 0x000fc400000000ff */
[----:B------:R-:W-:Y:S02]  /*fa50*/  ISETP.GE.AND P0, PT, R13, R5, PT ;  /* 0x000000050d00720c */ /* 0x000fe40003f06270 */
[----:B------:R-:W-:Y:S02]  /*fa60*/  LOP3.LUT R16, R85, 0xff00, R16, 0xf8, !PT ;  /* 0x0000ff0055107812 */ /* 0x000fe400078ef810 */
[----:B------:R-:W-:Y:S02]  /*fa70*/  LOP3.LUT R15, R84, 0xff00, R15, 0xf8, !PT ;  /* 0x0000ff00540f7812 */ /* 0x000fe400078ef80f */
[----:B------:R-:W-:Y:S02]  /*fa80*/  LOP3.LUT R81, R8, 0xff00, R81, 0xf8, !PT ;  /* 0x0000ff0008517812 */ /* 0x000fe400078ef851 */
[----:B------:R-:W-:Y:S02]  /*fa90*/  PRMT R88, RZ, 0x7610, R88 ;  /* 0x00007610ff587816 */ /* 0x000fe40000000058 */
[----:B------:R-:W-:-:S02]  /*faa0*/  PRMT R85, RZ, 0x7610, R85 ;  /* 0x00007610ff557816 */ /* 0x000fc40000000055 */
[----:B------:R-:W-:Y:S02]  /*fab0*/  PRMT R84, RZ, 0x7610, R84 ;  /* 0x00007610ff547816 */ /* 0x000fe40000000054 */
[----:B------:R-:W-:Y:S01]  /*fac0*/  PRMT R14, RZ, 0x7610, R14 ;  /* 0x00007610ff0e7816 */ /* 0x000fe2000000000e */
[----:B------:R-:W-:Y:S06]  /*fad0*/  @P0 BRA `(.L_x_250) ;  /* 0x0000000000380947 */ /* 0x000fec0003800000 */
[----:B------:R-:W-:-:S04]  /*fae0*/  IMAD R89, R80, 0x4, R7 ;  /* 0x0000000450597824 */ /* 0x000fc800078e0207 */
[C---:B------:R-:W-:Y:S01]  /*faf0*/  VIADD R9, R89.reuse, 0x1 ;  /* 0x0000000159097836 */ /* 0x040fe20000000000 */
[----:B------:R-:W-:-:S04]  /*fb00*/  ISETP.GE.AND P1, PT, R89, R4, PT ;  /* 0x000000045900720c */ /* 0x000fc80003f26270 */
[----:B------:R-:W-:Y:S01]  /*fb10*/  ISETP.GE.AND P2, PT, R9, R4, PT ;  /* 0x000000040900720c */ /* 0x000fe20003f46270 */
[----:B------:R-:W-:-:S05]  /*fb20*/  VIADD R9, R89, 0x2 ;  /* 0x0000000259097836 */ /* 0x000fca0000000000 */
[----:B------:R-:W-:Y:S01]  /*fb30*/  ISETP.GE.AND P3, PT, R9, R4, PT ;  /* 0x000000040900720c */ /* 0x000fe20003f66270 */
[----:B------:R-:W-:-:S05]  /*fb40*/  VIADD R9, R89, 0x3 ;  /* 0x0000000359097836 */ /* 0x000fca0000000000 */
[----:B------:R-:W-:Y:S01]  /*fb50*/  ISETP.GE.AND P4, PT, R9, R4, PT ;  /* 0x000000040900720c */ /* 0x000fe20003f86270 */
[----:B------:R-:W-:-:S04]  /*fb60*/  IMAD R9, R4, R13, R89 ;  /* 0x0000000d04097224 */ /* 0x000fc800078e0259 */
[----:B------:R-:W-:-:S05]  /*fb70*/  IMAD.WIDE R8, R9, 0x2, R10 ;  /* 0x0000000209087825 */ /* 0x000fca00078e020a */
[----:B------:R0:W5:Y:S04]  /*fb80*/  @!P1 LDG.E.U16 R88, desc[UR8][R8.64] ;  /* 0x0000000808589981 */ /* 0x000168000c1e1500 */
[----:B------:R0:W5:Y:S04]  /*fb90*/  @!P2 LDG.E.U16 R85, desc[UR8][R8.64+0x2] ;  /* 0x000002080855a981 */ /* 0x000168000c1e1500 */
[----:B------:R0:W5:Y:S04]  /*fba0*/  @!P3 LDG.E.U16 R84, desc[UR8][R8.64+0x4] ;  /* 0x000004080854b981 */ /* 0x000168000c1e1500 */
[----:B------:R0:W5:Y:S02]  /*fbb0*/  @!P4 LDG.E.U16 R14, desc[UR8][R8.64+0x6] ;  /* 0x00000608080ec981 */ /* 0x000164000c1e1500 */
.L_x_250:
[----:B------:R-:W-:Y:S05]  /*fbc0*/  BSYNC B0 ;  /* 0x0000000000007941 */ /* 0x000fea0003800000 */
.L_x_249:
[----:B0----5:R-:W-:Y:S01]  /*fbd0*/  IMAD.U32 R9, R88, 0x10000, RZ ;  /* 0x0001000058097824 */ /* 0x021fe200078e00ff */
[----:B------:R-:W-:Y:S01]  /*fbe0*/  LOP3.LUT R89, R6, 0xff, RZ, 0xc0, !PT ;  /* 0x000000ff06597812 */ /* 0x000fe200078ec0ff */
[----:B------:R-:W-:Y:S01]  /*fbf0*/  IMAD.U32 R8, R85, 0x10000, RZ ;  /* 0x0001000055087824 */ /* 0x000fe200078e00ff */
[----:B------:R-:W-:Y:S01]  /*fc00*/  PRMT R6, R17, 0x7104, RZ ;  /* 0x0000710411067816 */ /* 0x000fe200000000ff */
[----:B------:R-:W-:Y:S01]  /*fc10*/  IMAD.U32 R84, R84, 0x10000, RZ ;  /* 0x0001000054547824 */ /* 0x000fe200078e00ff */
[----:B------:R-:W-:Y:S01]  /*fc20*/  FMNMX R85, R12, |R9|, !PT ;  /* 0x400000090c557209 */ /* 0x000fe20007800000 */
[----:B------:R-:W-:Y:S02]  /*fc30*/  IMAD.U32 R14, R14, 0x10000, RZ ;  /* 0x000100000e0e7824 */ /* 0x000fe400078e00ff */
[----:B------:R-:W-:Y:S01]  /*fc40*/  FMUL R91, R9, UR5 ;  /* 0x00000005095b7c20 */ /* 0x000fe20008400000 */
[----:B------:R-:W-:Y:S01]  /*fc50*/  LOP3.LUT R6, R89, 0xff00, R6, 0xf8, !PT ;  /* 0x0000ff0059067812 */ /* 0x000fe200078ef806 */
[----:B------:R-:W-:Y:S01]  /*fc60*/  FMUL R89, R8, UR5 ;  /* 0x0000000508597c20 */ /* 0x000fe20008400000 */
[----:B------:R-:W-:Y:S01]  /*fc70*/  FMNMX R85, R85, |R8|, !PT ;  /* 0x4000000855557209 */ /* 0x000fe20007800000 */
[----:B------:R-:W-:Y:S01]  /*fc80*/  FMUL R12, R14, UR5 ;  /* 0x000000050e0c7c20 */ /* 0x000fe20008400000 */
[----:B------:R-:W-:Y:S01]  /*fc90*/  BSSY B0, `(.L_x_251) ;  /* 0x0000018000007945 */ /* 0x000fe20003800000 */
[----:B------:R-:W-:-:S02]  /*fca0*/  F2FP.SATFINITE.E4M3.F32.PACK_AB_MERGE_C R91, RZ, R91, RZ ;  /* 0x0000005bff5b723e */ /* 0x000fc400048070ff */
        /* <DEDUP_REMOVED lines=22> */
.L_x_252:
[----:B------:R-:W-:Y:S05]  /*fe10*/  BSYNC B0 ;  /* 0x0000000000007941 */ /* 0x000fea0003800000 */
.L_x_251:
[----:B0-----:R-:W-:Y:S01]  /*fe20*/  IMAD R12, R19, 0x20, R0 ;  /* 0x00000020130c7824 */ /* 0x001fe200078e0200 */
[----:B------:R-:W-:Y:S01]  /*fe30*/  BSSY B0, `(.L_x_253) ;  /* 0x0000017000007945 */ /* 0x000fe20003800000 */
[----:B------:R-:W-:Y:S02]  /*fe40*/  PRMT R84, RZ, 0x7610, R84 ;  /* 0x00007610ff547816 */ /* 0x000fe40000000054 */
[----:B------:R-:W-:Y:S01]  /*fe50*/  IMAD.SHL.U32 R12, R12, 0x8, RZ ;  /* 0x000000080c0c7824 */ /* 0x000fe200078e00ff */
[----:B------:R-:W-:Y:S02]  /*fe60*/  PRMT R13, RZ, 0x7610, R13 ;  /* 0x00007610ff0d7816 */ /* 0x000fe4000000000d */
[----:B------:R-:W-:Y:S01]  /*fe70*/  PRMT R14, RZ, 0x7610, R14 ;  /* 0x00007610ff0e7816 */ /* 0x000fe2000000000e */
[----:B------:R-:W-:Y:S01]  /*fe80*/  VIADD R17, R12, 0xe7 ;  /* 0x000000e70c117836 */ /* 0x000fe20000000000 */
[----:B------:R-:W-:-:S04]  /*fe90*/  PRMT R12, RZ, 0x7610, R12 ;  /* 0x00007610ff0c7816 */ /* 0x000fc8000000000c */
[----:B------:R-:W-:-:S13]  /*fea0*/  ISETP.GE.AND P0, PT, R17, R5, PT ;  /* 0x000000051100720c */ /* 0x000fda0003f06270 */
[----:B------:R-:W-:Y:S05]  /*feb0*/  @P0 BRA `(.L_x_254) ;  /* 0x0000000000380947 */ /* 0x000fea0003800000 */
[----:B------:R-:W-:-:S04]  /*fec0*/  IMAD R93, R80, 0x4, R7 ;  /* 0x00000004505d7824 */ /* 0x000fc800078e0207 */
[C---:B------:R-:W-:Y:S01]  /*fed0*/  VIADD R88, R93.reuse, 0x1 ;  /* 0x000000015d587836 */ /* 0x040fe20000000000 */
[----:B------:R-:W-:-:S04]  /*fee0*/  ISETP.GE.AND P1, PT, R93, R4, PT ;  /* 0x000000045d00720c */ /* 0x000fc80003f26270 */
[----:B------:R-:W-:Y:S01]  /*fef0*/  ISETP.GE.AND P2, PT, R88, R4, PT ;  /* 0x000000045800720c */ /* 0x000fe20003f46270 */
[----:B------:R-:W-:-:S05]  /*ff00*/  VIADD R88, R93, 0x2 ;  /* 0x000000025d587836 */ /* 0x000fca0000000000 */
[----:B------:R-:W-:Y:S01]  /*ff10*/  ISETP.GE.AND P3, PT, R88, R4, PT ;  /* 0x000000045800720c */ /* 0x000fe20003f66270 */
[----:B------:R-:W-:Y:S02]  /*ff20*/  VIADD R88, R93, 0x3 ;  /* 0x000000035d587836 */ /* 0x000fe40000000000 */
[----:B------:R-:W-:-:S03]  /*ff30*/  IMAD R93, R4, R17, R93 ;  /* 0x00000011045d7224 */ /* 0x000fc600078e025d */
[----:B------:R-:W-:Y:S01]  /*ff40*/  ISETP.GE.AND P4, PT, R88, R4, PT ;  /* 0x000000045800720c */ /* 0x000fe20003f86270 */
[----:B------:R-:W-:-:S05]  /*ff50*/  IMAD.WIDE R10, R93, 0x2, R10 ;  /* 0x000000025d0a7825 */ /* 0x000fca00078e020a */
[----:B------:R0:W5:Y:S04]  /*ff60*/  @!P1 LDG.E.U16 R84, desc[UR8][R10.64] ;  /* 0x000000080a549981 */ /* 0x000168000c1e1500 */
[----:B------:R0:W5:Y:S04]  /*ff70*/  @!P2 LDG.E.U16 R12, desc[UR8][R10.64+0x2] ;  /* 0x000002080a0ca981 */ /* 0x000168000c1e1500 */
[----:B------:R0:W5:Y:S04]  /*ff80*/  @!P3 LDG.E.U16 R13, desc[UR8][R10.64+0x4] ;  /* 0x000004080a0db981 */ /* 0x000168000c1e1500 */
[----:B------:R0:W5:Y:S02]  /*ff90*/  @!P4 LDG.E.U16 R14, desc[UR8][R10.64+0x6] ;  /* 0x000006080a0ec981 */ /* 0x000164000c1e1500 */
.L_x_254:
[----:B------:R-:W-:Y:S05]  /*ffa0*/  BSYNC B0 ;  /* 0x0000000000007941 */ /* 0x000fea0003800000 */
.L_x_253:
[----:B0----5:R-:W-:Y:S01]  /*ffb0*/  IMAD.U32 R11, R84, 0x10000, RZ ;  /* 0x00010000540b7824 */ /* 0x021fe200078e00ff */
[----:B------:R-:W-:Y:S01]  /*ffc0*/  BSSY B0, `(.L_x_255) ;  /* 0x0000025000007945 */ /* 0x000fe20003800000 */
[----:B------:R-:W-:Y:S02]  /*ffd0*/  IMAD.U32 R10, R89, 0x10000, RZ ;  /* 0x00010000590a7824 */ /* 0x000fe400078e00ff */
[----:B------:R-:W-:Y:S01]  /*ffe0*/  FMUL R89, R11, UR5 ;  /* 0x000000050b597c20 */ /* 0x000fe20008400000 */
[----:B------:R-:W-:Y:S02]  /*fff0*/  IMAD.U32 R91, R91, 0x10000, RZ ;  /* 0x000100005b5b7824 */ /* 0x000fe400078e00ff */
[----:B------:R-:W-:Y:S01]  /*10000*/  LOP3.LUT R81, R81, 0xff0000, R10, 0xf8, !PT ;  /* 0x00ff000051517812 */ /* 0x000fe200078ef80a */
[----:B------:R-:W-:Y:S01]  /*10010*/  IMAD.U32 R10, R85, 0x10000, RZ ;  /* 0x00010000550a7824 */ /* 0x000fe200078e00ff */
[----:B------:R-:W-:Y:S01]  /*10020*/  F2FP.SATFINITE.E4M3.F32.PACK_AB_MERGE_C R89, RZ, R89, RZ ;  /* 0x00000059ff59723e */ /* 0x000fe200048070ff */
[----:B------:R-:W-:Y:S01]  /*10030*/  IMAD.U32 R12, R12, 0x10000, RZ ;  /* 0x000100000c0c7824 */ /* 0x000fe200078e00ff */
[----:B------:R-:W-:Y:S01]  /*10040*/  LOP3.LUT R16, R16, 0xff0000, R91, 0xf8, !PT ;  /* 0x00ff000010107812 */ /* 0x000fe200078ef85b */
[----:B------:R-:W-:Y:S01]  /*10050*/  IMAD.U32 R13, R13, 0x10000, RZ ;  /* 0x000100000d0d7824 */ /* 0x000fe200078e00ff */
[----:B------:R-:W-:Y:S01]  /*10060*/  LOP3.LUT R25, R89, 0xffff, RZ, 0xc0, !PT ;  /* 0x0000ffff59197812 */ /* 0x000fe200078ec0ff */
[----:B------:R-:W-:Y:S01]  /*10070*/  IMAD.U32 R14, R14, 0x10000, RZ ;  /* 0x000100000e0e7824 */ /* 0x000fe200078e00ff */
[----:B------:R-:W-:Y:S01]  /*10080*/  LOP3.LUT R10, R15, 0xff0000, R10, 0xf8, !PT ;  /* 0x00ff00000f0a7812 */ /* 0x000fe200078ef80a */
[----:B------:R-:W-:Y:S01]  /*10090*/  FMUL R85, R12, UR5 ;  /* 0x000000050c557c20 */ /* 0x000fe20008400000 */
[----:B------:R-:W-:Y:S01]  /*100a0*/  FMUL R15, R13, UR5 ;  /* 0x000000050d0f7c20 */ /* 0x000fe20008400000 */
[----:B------:R-:W-:-:S03]  /*100b0*/  IMAD.SHL.U32 R25, R25, 0x1000000, RZ ;  /* 0x0100000019197824 */ /* 0x000fc600078e00ff */
[----:B------:R-:W-:Y:S02]  /*100c0*/  F2FP.SATFINITE.E4M3.F32.PACK_AB_MERGE_C R85, RZ, R85, RZ ;  /* 0x00000055ff55723e */ /* 0x000fe400048070ff */
[----:B------:R-:W-:Y:S01]  /*100d0*/  LOP3.LUT R25, R16, R25, RZ, 0xfc, !PT ;  /* 0x0000001910197212 */ /* 0x000fe200078efcff */
[----:B------:R-:W-:Y:S01]  /*100e0*/  FMUL R16, R14, UR5 ;  /* 0x000000050e107c20 */ /* 0x000fe20008400000 */
[----:B------:R-:W-:-:S04]  /*100f0*/  F2FP.SATFINITE.E4M3.F32.PACK_AB_MERGE_C R15, RZ, R15, RZ ;  /* 0x0000000fff0f723e */ /* 0x000fc800048070ff */
        /* <DEDUP_REMOVED lines=17> */
.L_x_256:
[----:B------:R-:W-:Y:S05]  /*10210*/  BSYNC B0 ;  /* 0x0000000000007941 */ /* 0x000fea0003800000 */
.L_x_255:
[----:B------:R-:W1:Y:S01]  /*10220*/  S2R R17, SR_CgaCtaId ;  /* 0x0000000000117919 */ /* 0x000e620000008800 */
[----:B0-2---:R-:W-:Y:S01]  /*10230*/  MOV R78, 0x400 ;  /* 0x00000400004e7802 */ /* 0x005fe20000000f00 */
[----:B------:R-:W-:Y:S04]  /*10240*/  BSSY B0, `(.L_x_257) ;  /* 0x000003a000007945 */ /* 0x000fe80003800000 */
[----:B------:R-:W-:-:S05]  /*10250*/  VIADD R84, R78, 0x10 ;  /* 0x000000104e547836 */ /* 0x000fca0000000000 */
[----:B-1----:R-:W-:Y:S01]  /*10260*/  LEA R89, R17, R84, 0x18 ;  /* 0x0000005411597211 */ /* 0x002fe200078ec0ff */
[----:B------:R-:W-:-:S04]  /*10270*/  IMAD.SHL.U32 R84, R80, 0x8, RZ ;  /* 0x0000000850547824 */ /* 0x000fc800078e00ff */
[--C-:B------:R-:W-:Y:S02]  /*10280*/  IMAD R79, R80, 0x108, R89.reuse ;  /* 0x00000108504f7824 */ /* 0x100fe400078e0259 */
[C---:B------:R-:W-:Y:S02]  /*10290*/  IMAD R89, R0.reuse, 0x108, R89 ;  /* 0x0000010800597824 */ /* 0x040fe400078e0259 */
[----:B------:R-:W-:Y:S02]  /*102a0*/  IMAD R79, R0, 0x8, R79 ;  /* 0x00000008004f7824 */ /* 0x000fe400078e024f */
[----:B------:R-:W-:Y:S02]  /*102b0*/  IMAD.IADD R80, R84, 0x1, R89 ;  /* 0x0000000154507824 */ /* 0x000fe400078e0259 */
[----:B------:R-:W-:Y:S01]  /*102c0*/  IMAD R89, R0, 0x4, R7 ;  /* 0x0000000400597824 */ /* 0x000fe200078e0207 */
[----:B------:R0:W-:Y:S01]  /*102d0*/  STS.64 [R79+0x20], R82 ;  /* 0x000020524f007388 */ /* 0x0001e20000000a00 */
[----:B------:R-:W-:-:S03]  /*102e0*/  IMAD R84, R19, 0x100, R84 ;  /* 0x0000010013547824 */ /* 0x000fc600078e0254 */
[----:B------:R-:W-:Y:S01]  /*102f0*/  ISETP.GE.AND P0, PT, R89, R4, PT ;  /* 0x000000045900720c */ /* 0x000fe20003f06270 */
[----:B------:R1:W-:Y:S04]  /*10300*/  STS.64 [R79], R86 ;  /* 0x000000564f007388 */ /* 0x0003e80000000a00 */
[----:B------:R2:W-:Y:S01]  /*10310*/  STS.64 [R79+0x40], R64 ;  /* 0x000040404f007388 */ /* 0x0005e20000000a00 */
[----:B0-----:R2:W0:Y:S03]  /*10320*/  LDC.64 R82, c[0x0][R3+0x610] ;  /* 0x0001840003527b82 */ /* 0x0014260000000a00 */
[----:B------:R2:W-:Y:S01]  /*10330*/  STS.64 [R79+0x60], R56 ;  /* 0x000060384f007388 */ /* 0x0005e20000000a00 */
[----:B-1----:R-:W-:-:S03]  /*10340*/  VIADD R86, R0, 0x4 ;  /* 0x0000000400567836 */ /* 0x002fc60000000000 */
[----:B------:R2:W-:Y:S04]  /*10350*/  STS.64 [R79+0x80], R48 ;  /* 0x000080304f007388 */ /* 0x0005e80000000a00 */
[----:B------:R2:W-:Y:S01]  /*10360*/  STS.64 [R79+0xa0], R40 ;  /* 0x0000a0284f007388 */ /* 0x0005e20000000a00 */
[----:B------:R-:W-:-:S03]  /*10370*/  LEA R88, R86, 0x10, 0x2 ;  /* 0x0000001056587811 */ /* 0x000fc600078e10ff */
[----:B------:R2:W-:Y:S04]  /*10380*/  STS.64 [R79+0xc0], R32 ;  /* 0x0000c0204f007388 */ /* 0x0005e80000000a00 */
[----:B------:R2:W-:Y:S01]  /*10390*/  STS.64 [R79+0xe0], R24 ;  /* 0x0000e0184f007388 */ /* 0x0005e20000000a00 */
[----:B------:R-:W-:Y:S06]  /*103a0*/  BAR.SYNC.DEFER_BLOCKING 0x0 ;  /* 0x0000000000007b1d */ /* 0x000fec0000010000 */
[----:B------:R-:W-:Y:S05]  /*103b0*/  @P0 BRA `(.L_x_258) ;  /* 0x0000000000880947 */ /* 0x000fea0003800000 */
[C---:B------:R-:W-:Y:S01]  /*103c0*/  ISETP.GE.AND P6, PT, R84.reuse, R5, PT ;  /* 0x000000055400720c */ /* 0x040fe20003fc6270 */
[C---:B--2---:R-:W-:Y:S02]  /*103d0*/  VIADD R32, R84.reuse, 0x2 ;  /* 0x0000000254207836 */ /* 0x044fe40000000000 */
[----:B------:R-:W-:Y:S02]  /*103e0*/  VIADD R24, R84, 0x1 ;  /* 0x0000000154187836 */ /* 0x000fe40000000000 */
[----:B------:R-:W-:Y:S01]  /*103f0*/  IMAD R25, R5, R89, R84 ;  /* 0x0000005905197224 */ /* 0x000fe200078e0254 */
[-C--:B------:R-:W-:Y:S01]  /*10400*/  ISETP.GE.AND P4, PT, R32, R5.reuse, PT ;  /* 0x000000052000720c */ /* 0x080fe20003f86270 */
[----:B------:R-:W-:Y:S01]  /*10410*/  VIADD R40, R84, 0x3 ;  /* 0x0000000354287836 */ /* 0x000fe20000000000 */
[----:B------:R-:W-:Y:S01]  /*10420*/  ISETP.GE.AND P5, PT, R24, R5, PT ;  /* 0x000000051800720c */ /* 0x000fe20003fa6270 */
[----:B------:R-:W-:Y:S01]  /*10430*/  VIADD R32, R84, 0x4 ;  /* 0x0000000454207836 */ /* 0x000fe20000000000 */
[----:B0-----:R-:W-:Y:S01]  /*10440*/  IADD3 R24, P0, R82, R25, RZ ;  /* 0x0000001952187210 */ /* 0x001fe20007f1e0ff */
[----:B------:R-:W-:Y:S01]  /*10450*/  VIADD R48, R84, 0x6 ;  /* 0x0000000654307836 */ /* 0x000fe20000000000 */
[----:B------:R-:W-:Y:S01]  /*10460*/  ISETP.GE.AND P3, PT, R40, R5, PT ;  /* 0x000000052800720c */ /* 0x000fe20003f66270 */
[----:B------:R-:W0:Y:S01]  /*10470*/  @!P6 LDS.U8 R33, [R80] ;  /* 0x000000005021e984 */ /* 0x000e220000000000 */
[----:B------:R-:W-:Y:S01]  /*10480*/  LEA.HI.X.SX32 R25, R25, R83, 0x1, P0 ;  /* 0x0000005319197211 */ /* 0x000fe200000f0eff */
[----:B------:R-:W-:Y:S01]  /*10490*/  VIADD R40, R84, 0x5 ;  /* 0x0000000554287836 */ /* 0x000fe20000000000 */
[-C--:B------:R-:W-:Y:S01]  /*104a0*/  ISETP.GE.AND P2, PT, R32, R5.reuse, PT ;  /* 0x000000052000720c */ /* 0x080fe20003f46270 */
[----:B------:R-:W-:Y:S01]  /*104b0*/  VIADD R32, R84, 0x7 ;  /* 0x0000000754207836 */ /* 0x000fe20000000000 */
[-C--:B------:R-:W-:Y:S01]  /*104c0*/  ISETP.GE.AND P0, PT, R48, R5.reuse, PT ;  /* 0x000000053000720c */ /* 0x080fe20003f06270 */
[----:B------:R-:W1:Y:S01]  /*104d0*/  @!P4 LDS.U8 R49, [R80+0x2] ;  /* 0x000002005031c984 */ /* 0x000e620000000000 */
[----:B------:R-:W-:-:S03]  /*104e0*/  ISETP.GE.AND P1, PT, R40, R5, PT ;  /* 0x000000052800720c */ /* 0x000fc60003f26270 */
[----:B------:R-:W2:Y:S04]  /*104f0*/  @!P5 LDS.U8 R41, [R80+0x1] ;  /* 0x000001005029d984 */ /* 0x000ea80000000000 */
[----:B------:R-:W3:Y:S04]  /*10500*/  @!P3 LDS.U8 R57, [R80+0x3] ;  /* 0x000003005039b984 */ /* 0x000ee80000000000 */
[----:B------:R-:W4:Y:S04]  /*10510*/  @!P2 LDS.U8 R65, [R80+0x4] ;  /* 0x000004005041a984 */ /* 0x000f280000000000 */
[----:B------:R-:W5:Y:S04]  /*10520*/  @!P1 LDS.U8 R87, [R80+0x5] ;  /* 0x0000050050579984 */ /* 0x000f680000000000 */
[----:B------:R-:W5:Y:S04]  /*10530*/  @!P0 LDS.U8 R89, [R80+0x6] ;  /* 0x0000060050598984 */ /* 0x000f680000000000 */
[----:B0-----:R-:W-:Y:S01]  /*10540*/  @!P6 STG.E.U8 desc[UR8][R24.64], R33 ;  /* 0x000000211800e986 */ /* 0x001fe2000c101108 */
[----:B------:R-:W-:-:S03]  /*10550*/  ISETP.GE.AND P6, PT, R32, R5, PT ;  /* 0x000000052000720c */ /* 0x000fc60003fc6270 */
[----:B-1----:R-:W-:Y:S04]  /*10560*/  @!P4 STG.E.U8 desc[UR8][R24.64+0x2], R49 ;  /* 0x000002311800c986 */ /* 0x002fe8000c101108 */
[----:B--2---:R-:W-:Y:S06]  /*10570*/  @!P5 STG.E.U8 desc[UR8][R24.64+0x1], R41 ;  /* 0x000001291800d986 */ /* 0x004fec000c101108 */
[----:B------:R-:W0:Y:S04]  /*10580*/  @!P6 LDS.U8 R91, [R80+0x7] ;  /* 0x00000700505be984 */ /* 0x000e280000000000 */
[----:B---3--:R1:W-:Y:S04]  /*10590*/  @!P3 STG.E.U8 desc[UR8][R24.64+0x3], R57 ;  /* 0x000003391800b986 */ /* 0x0083e8000c101108 */
[----:B----4-:R1:W-:Y:S04]  /*105a0*/  @!P2 STG.E.U8 desc[UR8][R24.64+0x4], R65 ;  /* 0x000004411800a986 */ /* 0x0103e8000c101108 */
[----:B-----5:R1:W-:Y:S04]  /*105b0*/  @!P1 STG.E.U8 desc[UR8][R24.64+0x5], R87 ;  /* 0x0000055718009986 */ /* 0x0203e8000c101108 */
[----:B------:R1:W-:Y:S04]  /*105c0*/  @!P0 STG.E.U8 desc[UR8][R24.64+0x6], R89 ;  /* 0x0000065918008986 */ /* 0x0003e8000c101108 */
[----:B0-----:R1:W-:Y:S02]  /*105d0*/  @!P6 STG.E.U8 desc[UR8][R24.64+0x7], R91 ;  /* 0x0000075b1800e986 */ /* 0x0013e4000c101108 */
.L_x_258:
[----:B------:R-:W-:Y:S05]  /*105e0*/  BSYNC B0 ;  /* 0x0000000000007941 */ /* 0x000fea0003800000 */
.L_x_257:
[----:B-12---:R-:W-:Y:S01]  /*105f0*/  IMAD R25, R86, 0x4, R7 ;  /* 0x0000000456197824 */ /* 0x006fe200078e0207 */
[----:B------:R-:W-:Y:S01]  /*10600*/  LOP3.LUT R85, R85, 0xffff, RZ, 0xc0, !PT ;  /* 0x0000ffff55557812 */ /* 0x000fe200078ec0ff */
[C---:B------:R-:W-:Y:S01]  /*10610*/  VIADD R32, R88.reuse, 0x10 ;  /* 0x0000001058207836 */ /* 0x040fe20000000000 */
[----:B------:R-:W-:Y:S01]  /*10620*/  BSSY B0, `(.L_x_259) ;  /* 0x0000037000007945 */ /* 0x000fe20003800000 */
[C---:B------:R-:W-:Y:S01]  /*10630*/  VIADD R40, R88.reuse, 0x20 ;  /* 0x0000002058287836 */ /* 0x040fe20000000000 */
[----:B------:R-:W-:Y:S01]  /*10640*/  ISETP.GE.AND P6, PT, R25, R4, PT ;  /* 0x000000041900720c */ /* 0x000fe20003fc6270 */
[C---:B------:R-:W-:Y:S02]  /*10650*/  VIADD R48, R88.reuse, 0x30 ;  /* 0x0000003058307836 */ /* 0x040fe40000000000 */
[C---:B------:R-:W-:Y:S02]  /*10660*/  VIADD R56, R88.reuse, 0x40 ;  /* 0x0000004058387836 */ /* 0x040fe40000000000 */
[----:B------:R-:W-:-:S02]  /*10670*/  VIADD R64, R88, 0x50 ;  /* 0x0000005058407836 */ /* 0x000fc40000000000 */
[C---:B------:R-:W-:Y:S02]  /*10680*/  IMAD.IADD R87, R7.reuse, 0x1, R88 ;  /* 0x0000000107577824 */ /* 0x040fe400078e0258 */
[C---:B------:R-:W-:Y:S02]  /*10690*/  IMAD.IADD R65, R7.reuse, 0x1, R32 ;  /* 0x0000000107417824 */ /* 0x040fe400078e0220 */
[----:B------:R-:W-:Y:S01]  /*106a0*/  IMAD.IADD R57, R7, 0x1, R40 ;  /* 0x0000000107397824 */ /* 0x000fe200078e0228 */
[-C--:B------:R-:W-:Y:S01]  /*106b0*/  ISETP.GE.AND P5, PT, R87, R4.reuse, PT ;  /* 0x000000045700720c */ /* 0x080fe20003fa6270 */
[----:B------:R-:W-:Y:S01]  /*106c0*/  IMAD.IADD R49, R7, 0x1, R48 ;  /* 0x0000000107317824 */ /* 0x000fe200078e0230 */
[-C--:B------:R-:W-:Y:S01]  /*106d0*/  ISETP.GE.AND P4, PT, R65, R4.reuse, PT ;  /* 0x000000044100720c */ /* 0x080fe20003f86270 */
[----:B------:R-:W-:Y:S01]  /*106e0*/  IMAD.IADD R41, R7, 0x1, R56 ;  /* 0x0000000107297824 */ /* 0x000fe200078e0238 */
[-C--:B------:R-:W-:Y:S01]  /*106f0*/  ISETP.GE.AND P0, PT, R57, R4.reuse, PT ;  /* 0x000000043900720c */ /* 0x080fe20003f06270 */
[----:B------:R-:W-:Y:S01]  /*10700*/  IMAD.IADD R33, R7, 0x1, R64 ;  /* 0x0000000107217824 */ /* 0x000fe200078e0240 */
[-C--:B------:R-:W-:Y:S01]  /*10710*/  ISETP.GE.AND P1, PT, R49, R4.reuse, PT ;  /* 0x000000043100720c */ /* 0x080fe20003f26270 */
[----:B------:R-:W-:Y:S01]  /*10720*/  IMAD.SHL.U32 R24, R85, 0x1000000, RZ ;  /* 0x0100000055187824 */ /* 0x000fe200078e00ff */
[----:B------:R-:W-:-:S02]  /*10730*/  ISETP.GE.AND P2, PT, R41, R4, PT ;  /* 0x000000042900720c */ /* 0x000fc40003f46270 */
[----:B------:R-:W-:Y:S02]  /*10740*/  ISETP.GE.AND P3, PT, R33, R4, PT ;  /* 0x000000042100720c */ /* 0x000fe40003f66270 */
[----:B------:R-:W-:Y:S01]  /*10750*/  LOP3.LUT R23, R81, R24, RZ, 0xfc, !PT ;  /* 0x0000001851177212 */ /* 0x000fe200078efcff */
[----:B------:R-:W-:Y:S10]  /*10760*/  @P6 BRA `(.L_x_260) ;  /* 0x0000000000886947 */ /* 0x000ff40003800000 */
[----:B------:R-:W-:Y:S02]  /*10770*/  IMAD R25, R5, R25, R84 ;  /* 0x0000001905197224 */ /* 0x000fe400078e0254 */
[----:B------:R-:W-:-:S03]  /*10780*/  VIADD R90, R84, 0x1 ;  /* 0x00000001545a7836 */ /* 0x000fc60000000000 */
[----:B0-----:R-:W-:-:S04]  /*10790*/  IADD3 R24, P6, R82, R25, RZ ;  /* 0x0000001952187210 */ /* 0x001fc80007fde0ff */
[----:B------:R-:W-:Y:S02]  /*107a0*/  LEA.HI.X.SX32 R25, R25, R83, 0x1, P6 ;  /* 0x0000005319197211 */ /* 0x000fe400030f0eff */
[----:B------:R-:W-:-:S13]  /*107b0*/  ISETP.GE.AND P6, PT, R84, R5, PT ;  /* 0x000000055400720c */ /* 0x000fda0003fc6270 */
[----:B------:R-:W0:Y:S04]  /*107c0*/  @!P6 LDS.U8 R81, [R80+0x420] ;  /* 0x000420005051e984 */ /* 0x000e280000000000 */
[----:B0-----:R-:W-:Y:S01]  /*107d0*/  @!P6 STG.E.U8 desc[UR8][R24.64], R81 ;  /* 0x000000511800e986 */ /* 0x001fe2000c101108 */
[----:B------:R-:W-:Y:S01]  /*107e0*/  ISETP.GE.AND P6, PT, R90, R5, PT ;  /* 0x000000055a00720c */ /* 0x000fe20003fc6270 */
[----:B------:R-:W-:-:S12]  /*107f0*/  VIADD R90, R84, 0x2 ;  /* 0x00000002545a7836 */ /* 0x000fd80000000000 */
        /* <DEDUP_REMOVED lines=22> */
[----:B------:R-:W-:-:S13]  /*10960*/  ISETP.GE.AND P6, PT, R90, R5, PT ;  /* 0x000000055a00720c */ /* 0x000fda0003fc6270 */
[----:B------:R-:W0:Y:S04]  /*10970*/  @!P6 LDS.U8 R85, [R80+0x427] ;  /* 0x000427005055e984 */ /* 0x000e280000000000 */
[----:B0-----:R1:W-:Y:S02]  /*10980*/  @!P6 STG.E.U8 desc[UR8][R24.64+0x7], R85 ;  /* 0x000007551800e986 */ /* 0x0013e4000c101108 */
.L_x_260:
[----:B------:R-:W-:Y:S05]  /*10990*/  BSYNC B0 ;  /* 0x0000000000007941 */ /* 0x000fea0003800000 */
.L_x_259:
[----:B------:R-:W-:Y:S04]  /*109a0*/  BSSY B0, `(.L_x_261) ;  /* 0x0000024000007945 */ /* 0x000fe80003800000 */
[----:B------:R-:W-:Y:S05]  /*109b0*/  @P5 BRA `(.L_x_262) ;  /* 0x0000000000885947 */ /* 0x000fea0003800000 */
[----:B------:R-:W-:Y:S01]  /*109c0*/  IMAD R87, R5, R87, R84 ;  /* 0x0000005705577224 */ /* 0x000fe200078e0254 */
[C---:B------:R-:W-:Y:S01]  /*109d0*/  ISETP.GE.AND P6, PT, R84.reuse, R5, PT ;  /* 0x000000055400720c */ /* 0x040fe20003fc6270 */
[----:B------:R-:W-:-:S03]  /*109e0*/  VIADD R90, R84, 0x1 ;  /* 0x00000001545a7836 */ /* 0x000fc60000000000 */
[----:B01----:R-:W-:-:S04]  /*109f0*/  IADD3 R24, P5, R82, R87, RZ ;  /* 0x0000005752187210 */ /* 0x003fc80007fbe0ff */
[----:B------:R-:W-:Y:S02]  /*10a00*/  LEA.HI.X.SX32 R25, R87, R83, 0x1, P5 ;  /* 0x0000005357197211 */ /* 0x000fe400028f0eff */
[-C--:B------:R-:W-:Y:S01]  /*10a10*/  ISETP.GE.AND P5, PT, R90, R5.reuse, PT ;  /* 0x000000055a00720c */ /* 0x080fe20003fa6270 */
[----:B------:R-:W-:Y:S02]  /*10a20*/  VIADD R90, R84, 0x2 ;  /* 0x00000002545a7836 */ /* 0x000fe40000000000 */
[----:B------:R-:W0:Y:S10]  /*10a30*/  @!P6 LDS.U8 R81, [R80+0x840] ;  /* 0x000840005051e984 */ /* 0x000e340000000000 */
[----:B------:R-:W1:Y:S04]  /*10a40*/  @!P5 LDS.U8 R85, [R80+0x841] ;  /* 0x000841005055d984 */ /* 0x000e680000000000 */
[----:B0-----:R-:W-:Y:S01]  /*10a50*/  @!P6 STG.E.U8 desc[UR8][R24.64], R81 ;  /* 0x000000511800e986 */ /* 0x001fe2000c101108 */
[----:B------:R-:W-:Y:S01]  /*10a60*/  ISETP.GE.AND P6, PT, R90, R5, PT ;  /* 0x000000055a00720c */ /* 0x000fe20003fc6270 */
[----:B------:R-:W-:-:S02]  /*10a70*/  VIADD R90, R84, 0x3 ;  /* 0x00000003545a7836 */ /* 0x000fc40000000000 */
[----:B-1----:R-:W-:Y:S03]  /*10a80*/  @!P5 STG.E.U8 desc[UR8][R24.64+0x1], R85 ;  /* 0x000001551800d986 */ /* 0x002fe6000c101108 */
[----:B------:R-:W-:Y:S01]  /*10a90*/  ISETP.GE.AND P5, PT, R90, R5, PT ;  /* 0x000000055a00720c */ /* 0x000fe20003fa6270 */
[----:B------:R-:W-:-:S06]  /*10aa0*/  VIADD R90, R84, 0x4 ;  /* 0x00000004545a7836 */ /* 0x000fcc0000000000 */
[----:B------:R-:W0:Y:S06]  /*10ab0*/  @!P6 LDS.U8 R87, [R80+0x842] ;  /* 0x000842005057e984 */ /* 0x000e2c0000000000 */
        /* <DEDUP_REMOVED lines=13> */
[----:B------:R-:W-:-:S07]  /*10b90*/  ISETP.GE.AND P5, PT, R90, R5, PT ;  /* 0x000000055a00720c */ /* 0x000fce0003fa6270 */
[----:B------:R-:W0:Y:S06]  /*10ba0*/  @!P6 LDS.U8 R87, [R80+0x846] ;  /* 0x000846005057e984 */ /* 0x000e2c0000000000 */
[----:B------:R-:W1:Y:S04]  /*10bb0*/  @!P5 LDS.U8 R89, [R80+0x847] ;  /* 0x000847005059d984 */ /* 0x000e680000000000 */
[----:B0-----:R2:W-:Y:S04]  /*10bc0*/  @!P6 STG.E.U8 desc[UR8][R24.64+0x6], R87 ;  /* 0x000006571800e986 */ /* 0x0015e8000c101108 */
[----:B-1----:R2:W-:Y:S02]  /*10bd0*/  @!P5 STG.E.U8 desc[UR8][R24.64+0x7], R89 ;  /* 0x000007591800d986 */ /* 0x0025e4000c101108 */
.L_x_262:
[----:B------:R-:W-:Y:S05]  /*10be0*/  BSYNC B0 ;  /* 0x0000000000007941 */ /* 0x000fea0003800000 */
.L_x_261:
[----:B------:R-:W-:Y:S04]  /*10bf0*/  BSSY B0, `(.L_x_263) ;  /* 0x0000024000007945 */ /* 0x000fe80003800000 */
[----:B------:R-:W-:Y:S05]  /*10c00*/  @P4 BRA `(.L_x_264) ;  /* 0x0000000000884947 */ /* 0x000fea0003800000 */
[C---:B------:R-:W-:Y:S01]  /*10c10*/  ISETP.GE.AND P5, PT, R84.reuse, R5, PT ;  /* 0x000000055400720c */ /* 0x040fe20003fa6270 */
[C---:B-12---:R-:W-:Y:S02]  /*10c20*/  VIADD R24, R84.reuse, 0x1 ;  /* 0x0000000154187836 */ /* 0x046fe40000000000 */
[----:B------:R-:W-:Y:S02]  /*10c30*/  IMAD R65, R5, R65, R84 ;  /* 0x0000004105417224 */ /* 0x000fe400078e0254 */
[----:B------:R-:W-:Y:S01]  /*10c40*/  VIADD R90, R84, 0x2 ;  /* 0x00000002545a7836 */ /* 0x000fe20000000000 */
[----:B------:R-:W-:Y:S02]  /*10c50*/  ISETP.GE.AND P6, PT, R24, R5, PT ;  /* 0x000000051800720c */ /* 0x000fe40003fc6270 */
[----:B0-----:R-:W-:-:S04]  /*10c60*/  IADD3 R24, P4, R82, R65, RZ ;  /* 0x0000004152187210 */ /* 0x001fc80007f9e0ff */
[----:B------:R-:W-:Y:S01]  /*10c70*/  LEA.HI.X.SX32 R25, R65, R83, 0x1, P4 ;  /* 0x0000005341197211 */ /* 0x000fe200020f0eff */
[----:B------:R-:W0:Y:S01]  /*10c80*/  @!P5 LDS.U8 R81, [R80+0xc60] ;  /* 0x000c60005051d984 */ /* 0x000e220000000000 */
[----:B------:R-:W-:Y:S01]  /*10c90*/  ISETP.GE.AND P4, PT, R90, R5, PT ;  /* 0x000000055a00720c */ /* 0x000fe20003f86270 */
[----:B------:R-:W-:-:S04]  /*10ca0*/  VIADD R90, R84, 0x3 ;  /* 0x00000003545a7836 */ /* 0x000fc80000000000 */
[----:B------:R-:W1:Y:S08]  /*10cb0*/  @!P6 LDS.U8 R85, [R80+0xc61] ;  /* 0x000c61005055e984 */ /* 0x000e700000000000 */
[----:B------:R-:W2:Y:S04]  /*10cc0*/  @!P4 LDS.U8 R65, [R80+0xc62] ;  /* 0x000c62005041c984 */ /* 0x000ea80000000000 */
[----:B0-----:R-:W-:Y:S01]  /*10cd0*/  @!P5 STG.E.U8 desc[UR8][R24.64], R81 ;  /* 0x000000511800d986 */ /* 0x001fe2000c101108 */
[----:B------:R-:W-:Y:S01]  /*10ce0*/  ISETP.GE.AND P5, PT, R90, R5, PT ;  /* 0x000000055a00720c */ /* 0x000fe20003fa6270 */
[----:B------:R-:W-:-:S02]  /*10cf0*/  VIADD R90, R84, 0x4 ;  /* 0x00000004545a7836 */ /* 0x000fc40000000000 */
[----:B-1----:R-:W-:Y:S03]  /*10d00*/  @!P6 STG.E.U8 desc[UR8][R24.64+0x1], R85 ;  /* 0x000001551800e986 */ /* 0x002fe6000c101108 */
[----:B------:R-:W-:Y:S01]  /*10d10*/  ISETP.GE.AND P6, PT, R90, R5, PT ;  /* 0x000000055a00720c */ /* 0x000fe20003fc6270 */
[----:B------:R-:W-:-:S06]  /*10d20*/  VIADD R90, R84, 0x5 ;  /* 0x00000005545a7836 */ /* 0x000fcc0000000000 */
[----:B------:R-:W0:Y:S04]  /*10d30*/  @!P5 LDS.U8 R87, [R80+0xc63] ;  /* 0x000c63005057d984 */ /* 0x000e280000000000 */
[----:B--2---:R-:W-:Y:S01]  /*10d40*/  @!P4 STG.E.U8 desc[UR8][R24.64+0x2], R65 ;  /* 0x000002411800c986 */ /* 0x004fe2000c101108 */
[-C--:B------:R-:W-:Y:S01]  /*10d50*/  ISETP.GE.AND P4, PT, R90, R5.reuse, PT ;  /* 0x000000055a00720c */ /* 0x080fe20003f86270 */
[----:B------:R-:W-:Y:S02]  /*10d60*/  VIADD R90, R84, 0x6 ;  /* 0x00000006545a7836 */ /* 0x000fe40000000000 */
[----:B------:R-:W1:Y:S10]  /*10d70*/  @!P6 LDS.U8 R89, [R80+0xc64] ;  /* 0x000c64005059e984 */ /* 0x000e740000000000 */
[----:B------:R-:W2:Y:S04]  /*10d80*/  @!P4 LDS.U8 R81, [R80+0xc65] ;  /* 0x000c65005051c984 */ /* 0x000ea80000000000 */
[----:B0-----:R-:W-:Y:S01]  /*10d90*/  @!P5 STG.E.U8 desc[UR8][R24.64+0x3], R87 ;  /* 0x000003571800d986 */ /* 0x001fe2000c101108 */
[----:B------:R-:W-:Y:S01]  /*10da0*/  ISETP.GE.AND P5, PT, R90, R5, PT ;  /* 0x000000055a00720c */ /* 0x000fe20003fa6270 */
[----:B------:R-:W-:-:S02]  /*10db0*/  VIADD R90, R84, 0x7 ;  /* 0x00000007545a7836 */ /* 0x000fc40000000000 */
[----:B-1----:R-:W-:Y:S03]  /*10dc0*/  @!P6 STG.E.U8 desc[UR8][R24.64+0x4], R89 ;  /* 0x000004591800e986 */ /* 0x002fe6000c101108 */
[----:B------:R-:W-:-:S07]  /*10dd0*/  ISETP.GE.AND P6, PT, R90, R5, PT ;  /* 0x000000055a00720c */ /* 0x000fce0003fc6270 */
[----:B------:R-:W0:Y:S04]  /*10de0*/  @!P5 LDS.U8 R85, [R80+0xc66] ;  /* 0x000c66005055d984 */ /* 0x000e280000000000 */
[----:B--2---:R-:W-:Y:S04]  /*10df0*/  @!P4 STG.E.U8 desc[UR8][R24.64+0x5], R81 ;  /* 0x000005511800c986 */ /* 0x004fe8000c101108 */
[----:B------:R-:W1:Y:S04]  /*10e00*/  @!P6 LDS.U8 R65, [R80+0xc67] ;  /* 0x000c67005041e984 */ /* 0x000e680000000000 */
[----:B0-----:R3:W-:Y:S04]  /*10e10*/  @!P5 STG.E.U8 desc[UR8][R24.64+0x6], R85 ;  /* 0x000006551800d986 */ /* 0x0017e8000c101108 */
[----:B-1----:R3:W-:Y:S02]  /*10e20*/  @!P6 STG.E.U8 desc[UR8][R24.64+0x7], R65 ;  /* 0x000007411800e986 */ /* 0x0027e4000c101108 */
.L_x_264:
[----:B------:R-:W-:Y:S05]  /*10e30*/  BSYNC B0 ;  /* 0x0000000000007941 */ /* 0x000fea0003800000 */
.L_x_263:
[----:B------:R-:W-:Y:S04]  /*10e40*/  BSSY B0, `(.L_x_265) ;  /* 0x0000024000007945 */ /* 0x000fe80003800000 */
[----:B------:R-:W-:Y:S05]  /*10e50*/  @P0 BRA `(.L_x_266) ;  /* 0x0000000000880947 */ /* 0x000fea0003800000 */
[C---:B------:R-:W-:Y:S01]  /*10e60*/  ISETP.GE.AND P0, PT, R84.reuse, R5, PT ;  /* 0x000000055400720c */ /* 0x040fe20003f06270 */
[C---:B-123--:R-:W-:Y:S02]  /*10e70*/  VIADD R24, R84.reuse, 0x1 ;  /* 0x0000000154187836 */ /* 0x04efe40000000000 */
[----:B------:R-:W-:Y:S02]  /*10e80*/  VIADD R90, R84, 0x2 ;  /* 0x00000002545a7836 */ /* 0x000fe40000000000 */
[----:B------:R-:W-:Y:S01]  /*10e90*/  IMAD R57, R5, R57, R84 ;  /* 0x0000003905397224 */ /* 0x000fe200078e0254 */
[-C--:B------:R-:W-:Y:S01]  /*10ea0*/  ISETP.GE.AND P6, PT, R24, R5.reuse, PT ;  /* 0x000000051800720c */ /* 0x080fe20003fc6270 */
[----:B------:R-:W-:Y:S01]  /*10eb0*/  VIADD R92, R84, 0x7 ;  /* 0x00000007545c7836 */ /* 0x000fe20000000000 */
[----:B------:R-:W-:Y:S01]  /*10ec0*/  ISETP.GE.AND P5, PT, R90, R5, PT ;  /* 0x000000055a00720c */ /* 0x000fe20003fa6270 */
[----:B------:R-:W-:Y:S01]  /*10ed0*/  VIADD R90, R84, 0x3 ;  /* 0x00000003545a7836 */ /* 0x000fe20000000000 */
[----:B0-----:R-:W-:-:S03]  /*10ee0*/  IADD3 R24, P4, R82, R57, RZ ;  /* 0x0000003952187210 */ /* 0x001fc60007f9e0ff */
[----:B------:R-:W0:Y:S01]  /*10ef0*/  @!P0 LDS.U8 R65, [R80+0x1080] ;  /* 0x0010800050418984 */ /* 0x000e220000000000 */
[----:B------:R-:W-:Y:S02]  /*10f00*/  LEA.HI.X.SX32 R25, R57, R83, 0x1, P4 ;  /* 0x0000005339197211 */ /* 0x000fe400020f0eff */
[-C--:B------:R-:W-:Y:S01]  /*10f10*/  ISETP.GE.AND P4, PT, R90, R5.reuse, PT ;  /* 0x000000055a00720c */ /* 0x080fe20003f86270 */
[----:B------:R-:W-:Y:S02]  /*10f20*/  VIADD R90, R84, 0x4 ;  /* 0x00000004545a7836 */ /* 0x000fe40000000000 */
[----:B------:R-:W1:Y:S04]  /*10f30*/  @!P6 LDS.U8 R57, [R80+0x1081] ;  /* 0x001081005039e984 */ /* 0x000e680000000000 */
[----:B------:R-:W2:Y:S06]  /*10f40*/  @!P5 LDS.U8 R81, [R80+0x1082] ;  /* 0x001082005051d984 */ /* 0x000eac0000000000 */
[----:B------:R-:W3:Y:S04]  /*10f50*/  @!P4 LDS.U8 R85, [R80+0x1083] ;  /* 0x001083005055c984 */ /* 0x000ee80000000000 */
[----:B0-----:R-:W-:Y:S01]  /*10f60*/  @!P0 STG.E.U8 desc[UR8][R24.64], R65 ;  /* 0x0000004118008986 */ /* 0x001fe2000c101108 */
[----:B------:R-:W-:Y:S01]  /*10f70*/  ISETP.GE.AND P0, PT, R90, R5, PT ;  /* 0x000000055a00720c */ /* 0x000fe20003f06270 */
[----:B------:R-:W-:-:S02]  /*10f80*/  VIADD R90, R84, 0x5 ;  /* 0x00000005545a7836 */ /* 0x000fc40000000000 */
[----:B-1----:R-:W-:Y:S03]  /*10f90*/  @!P6 STG.E.U8 desc[UR8][R24.64+0x1], R57 ;  /* 0x000001391800e986 */ /* 0x002fe6000c101108 */
[-C--:B------:R-:W-:Y:S01]  /*10fa0*/  ISETP.GE.AND P6, PT, R90, R5.reuse, PT ;  /* 0x000000055a00720c */ /* 0x080fe20003fc6270 */
[----:B------:R-:W-:Y:S01]  /*10fb0*/  VIADD R90, R84, 0x6 ;  /* 0x00000006545a7836 */ /* 0x000fe20000000000 */
[----:B--2---:R-:W-:Y:S04]  /*10fc0*/  @!P5 STG.E.U8 desc[UR8][R24.64+0x2], R81 ;  /* 0x000002511800d986 */ /* 0x004fe8000c101108 */
[-C--:B------:R-:W-:Y:S01]  /*10fd0*/  ISETP.GE.AND P5, PT, R90, R5.reuse, PT ;  /* 0x000000055a00720c */ /* 0x080fe20003fa6270 */
[----:B------:R-:W0:Y:S04]  /*10fe0*/  @!P0 LDS.U8 R65, [R80+0x1084] ;  /* 0x0010840050418984 */ /* 0x000e280000000000 */
[----:B---3--:R-:W-:Y:S01]  /*10ff0*/  @!P4 STG.E.U8 desc[UR8][R24.64+0x3], R85 ;  /* 0x000003551800c986 */ /* 0x008fe2000c101108 */
[----:B------:R-:W-:-:S03]  /*11000*/  ISETP.GE.AND P4, PT, R92, R5, PT ;  /* 0x000000055c00720c */ /* 0x000fc60003f86270 */
[----:B------:R-:W1:Y:S04]  /*11010*/  @!P6 LDS.U8 R87, [R80+0x1085] ;  /* 0x001085005057e984 */ /* 0x000e680000000000 */
[----:B------:R-:W2:Y:S06]  /*11020*/  @!P5 LDS.U8 R89, [R80+0x1086] ;  /* 0x001086005059d984 */ /* 0x000eac0000000000 */
[----:B------:R-:W3:Y:S04]  /*11030*/  @!P4 LDS.U8 R57, [R80+0x1087] ;  /* 0x001087005039c984 */ /* 0x000ee80000000000 */
[----:B0-----:R4:W-:Y:S04]  /*11040*/  @!P0 STG.E.U8 desc[UR8][R24.64+0x4], R65 ;  /* 0x0000044118008986 */ /* 0x0019e8000c101108 */
[----:B-1----:R4:W-:Y:S04]  /*11050*/  @!P6 STG.E.U8 desc[UR8][R24.64+0x5], R87 ;  /* 0x000005571800e986 */ /* 0x0029e8000c101108 */
[----:B--2---:R4:W-:Y:S04]  /*11060*/  @!P5 STG.E.U8 desc[UR8][R24.64+0x6], R89 ;  /* 0x000006591800d986 */ /* 0x0049e8000c101108 */
[----:B---3--:R4:W-:Y:S02]  /*11070*/  @!P4 STG.E.U8 desc[UR8][R24.64+0x7], R57 ;  /* 0x000007391800c986 */ /* 0x0089e4000c101108 */
.L_x_266:
[----:B------:R-:W-:Y:S05]  /*11080*/  BSYNC B0 ;  /* 0x0000000000007941 */ /* 0x000fea0003800000 */
.L_x_265:
[----:B------:R-:W-:Y:S04]  /*11090*/  BSSY B0, `(.L_x_267) ;  /* 0x0000024000007945 */ /* 0x000fe80003800000 */
[----:B------:R-:W-:Y:S05]  /*110a0*/  @P1 BRA `(.L_x_268) ;  /* 0x0000000000881947 */ /* 0x000fea0003800000 */
[C---:B------:R-:W-:Y:S01]  /*110b0*/  ISETP.GE.AND P6, PT, R84.reuse, R5, PT ;  /* 0x000000055400720c */ /* 0x040fe20003fc6270 */
[C---:B-1234-:R-:W-:Y:S02]  /*110c0*/  VIADD R24, R84.reuse, 0x1 ;  /* 0x0000000154187836 */ /* 0x05efe40000000000 */
[----:B------:R-:W-:Y:S02]  /*110d0*/  VIADD R90, R84, 0x2 ;  /* 0x00000002545a7836 */ /* 0x000fe40000000000 */
[----:B------:R-:W-:Y:S01]  /*110e0*/  IMAD R49, R5, R49, R84 ;  /* 0x0000003105317224 */ /* 0x000fe200078e0254 */
[-C--:B------:R-:W-:Y:S01]  /*110f0*/  ISETP.GE.AND P0, PT, R24, R5.reuse, PT ;  /* 0x000000051800720c */ /* 0x080fe20003f06270 */
[----:B------:R-:W-:Y:S01]  /*11100*/  VIADD R92, R84, 0x4 ;  /* 0x00000004545c7836 */ /* 0x000fe20000000000 */
[----:B------:R-:W-:Y:S01]  /*11110*/  ISETP.GE.AND P1, PT, R90, R5, PT ;  /* 0x000000055a00720c */ /* 0x000fe20003f26270 */
[----:B------:R-:W-:Y:S01]  /*11120*/  VIADD R90, R84, 0x3 ;  /* 0x00000003545a7836 */ /* 0x000fe20000000000 */
[----:B0-----:R-:W-:-:S02]  /*11130*/  IADD3 R24, P4, R82, R49, RZ ;  /* 0x0000003152187210 */ /* 0x001fc40007f9e0ff */
[----:B------:R-:W-:Y:S01]  /*11140*/  ISETP.GE.AND P5, PT, R92, R5, PT ;  /* 0x000000055c00720c */ /* 0x000fe20003fa6270 */
[----:B------:R-:W0:Y:S01]  /*11150*/  @!P6 LDS.U8 R57, [R80+0x14a0] ;  /* 0x0014a0005039e984 */ /* 0x000e220000000000 */
[----:B------:R-:W-:Y:S01]  /*11160*/  LEA.HI.X.SX32 R25, R49, R83, 0x1, P4 ;  /* 0x0000005331197211 */ /* 0x000fe200020f0eff */
[----:B------:R-:W-:Y:S01]  /*11170*/  VIADD R92, R84, 0x6 ;  /* 0x00000006545c7836 */ /* 0x000fe20000000000 */
[-C--:B------:R-:W-:Y:S01]  /*11180*/  ISETP.GE.AND P4, PT, R90, R5.reuse, PT ;  /* 0x000000055a00720c */ /* 0x080fe20003f86270 */
[----:B------:R-:W-:Y:S02]  /*11190*/  VIADD R90, R84, 0x5 ;  /* 0x00000005545a7836 */ /* 0x000fe40000000000 */
[----:B------:R-:W1:Y:S04]  /*111a0*/  @!P0 LDS.U8 R65, [R80+0x14a1] ;  /* 0x0014a10050418984 */ /* 0x000e680000000000 */
[----:B------:R-:W2:Y:S04]  /*111b0*/  @!P1 LDS.U8 R81, [R80+0x14a2] ;  /* 0x0014a20050519984 */ /* 0x000ea80000000000 */
[----:B------:R-:W-:Y:S04]  /*111c0*/  @!P5 LDS.U8 R85, [R80+0x14a4] ;  /* 0x0014a4005055d984 */ /* 0x000fe80000000000 */
[----:B------:R-:W3:Y:S04]  /*111d0*/  @!P4 LDS.U8 R49, [R80+0x14a3] ;  /* 0x0014a3005031c984 */ /* 0x000ee80000000000 */
[----:B0-----:R-:W-:Y:S01]  /*111e0*/  @!P6 STG.E.U8 desc[UR8][R24.64], R57 ;  /* 0x000000391800e986 */ /* 0x001fe2000c101108 */
[----:B------:R-:W-:Y:S01]  /*111f0*/  ISETP.GE.AND P6, PT, R90, R5, PT ;  /* 0x000000055a00720c */ /* 0x000fe20003fc6270 */
[----:B------:R-:W-:-:S02]  /*11200*/  VIADD R90, R84, 0x7 ;  /* 0x00000007545a7836 */ /* 0x000fc40000000000 */
[----:B-1----:R-:W-:Y:S01]  /*11210*/  @!P0 STG.E.U8 desc[UR8][R24.64+0x1], R65 ;  /* 0x0000014118008986 */ /* 0x002fe2000c101108 */
[----:B------:R-:W-:-:S03]  /*11220*/  ISETP.GE.AND P0, PT, R92, R5, PT ;  /* 0x000000055c00720c */ /* 0x000fc60003f06270 */
[----:B--2---:R-:W-:Y:S01]  /*11230*/  @!P1 STG.E.U8 desc[UR8][R24.64+0x2], R81 ;  /* 0x0000025118009986 */ /* 0x004fe2000c101108 */
[----:B------:R-:W-:-:S05]  /*11240*/  ISETP.GE.AND P1, PT, R90, R5, PT ;  /* 0x000000055a00720c */ /* 0x000fca0003f26270 */
[----:B------:R-:W0:Y:S04]  /*11250*/  @!P6 LDS.U8 R87, [R80+0x14a5] ;  /* 0x0014a5005057e984 */ /* 0x000e280000000000 */
[----:B---3--:R-:W-:Y:S04]  /*11260*/  @!P4 STG.E.U8 desc[UR8][R24.64+0x3], R49 ;  /* 0x000003311800c986 */ /* 0x008fe8000c101108 */
[----:B------:R-:W1:Y:S04]  /*11270*/  @!P0 LDS.U8 R57, [R80+0x14a6] ;  /* 0x0014a60050398984 */ /* 0x000e680000000000 */
[----:B------:R-:W2:Y:S04]  /*11280*/  @!P1 LDS.U8 R89, [R80+0x14a7] ;  /* 0x0014a70050599984 */ /* 0x000ea80000000000 */
[----:B------:R3:W-:Y:S04]  /*11290*/  @!P5 STG.E.U8 desc[UR8][R24.64+0x4], R85 ;  /* 0x000004551800d986 */ /* 0x0007e8000c101108 */
[----:B0-----:R3:W-:Y:S04]  /*112a0*/  @!P6 STG.E.U8 desc[UR8][R24.64+0x5], R87 ;  /* 0x000005571800e986 */ /* 0x0017e8000c101108 */
[----:B-1----:R3:W-:Y:S04]  /*112b0*/  @!P0 STG.E.U8 desc[UR8][R24.64+0x6], R57 ;  /* 0x0000063918008986 */ /* 0x0027e8000c101108 */
[----:B--2---:R3:W-:Y:S02]  /*112c0*/  @!P1 STG.E.U8 desc[UR8][R24.64+0x7], R89 ;  /* 0x0000075918009986 */ /* 0x0047e4000c101108 */
.L_x_268:
[----:B------:R-:W-:Y:S05]  /*112d0*/  BSYNC B0 ;  /* 0x0000000000007941 */ /* 0x000fea0003800000 */
.L_x_267:
[----:B------:R-:W-:Y:S04]  /*112e0*/  BSSY B0, `(.L_x_269) ;  /* 0x0000024000007945 */ /* 0x000fe80003800000 */
[----:B------:R-:W-:Y:S05]  /*112f0*/  @P2 BRA `(.L_x_270) ;  /* 0x0000000000882947 */ /* 0x000fea0003800000 */
[C---:B-1234-:R-:W-:Y:S01]  /*11300*/  VIADD R24, R84.reuse, 0x1 ;  /* 0x0000000154187836 */ /* 0x05efe20000000000 */
[C---:B------:R-:W-:Y:S01]  /*11310*/  ISETP.GE.AND P6, PT, R84.reuse, R5, PT ;  /* 0x000000055400720c */ /* 0x040fe20003fc6270 */
[----:B------:R-:W-:Y:S02]  /*11320*/  IMAD R41, R5, R41, R84 ;  /* 0x0000002905297224 */ /* 0x000fe400078e0254 */
[----:B------:R-:W-:Y:S01]  /*11330*/  VIADD R90, R84, 0x3 ;  /* 0x00000003545a7836 */ /* 0x000fe20000000000 */
[-C--:B------:R-:W-:Y:S01]  /*11340*/  ISETP.GE.AND P5, PT, R24, R5.reuse, PT ;  /* 0x000000051800720c */ /* 0x080fe20003fa6270 */
[C---:B------:R-:W-:Y:S02]  /*11350*/  VIADD R24, R84.reuse, 0x2 ;  /* 0x0000000254187836 */ /* 0x040fe40000000000 */
[----:B------:R-:W-:Y:S01]  /*11360*/  VIADD R92, R84, 0x4 ;  /* 0x00000004545c7836 */ /* 0x000fe20000000000 */
[-C--:B------:R-:W-:Y:S01]  /*11370*/  ISETP.GE.AND P4, PT, R90, R5.reuse, PT ;  /* 0x000000055a00720c */ /* 0x080fe20003f86270 */
[----:B------:R-:W-:Y:S01]  /*11380*/  VIADD R65, R84, 0x5 ;  /* 0x0000000554417836 */ /* 0x000fe20000000000 */
[----:B------:R-:W-:Y:S01]  /*11390*/  ISETP.GE.AND P0, PT, R24, R5, PT ;  /* 0x000000051800720c */ /* 0x000fe20003f06270 */
[----:B------:R-:W-:Y:S01]  /*113a0*/  VIADD R90, R84, 0x6 ;  /* 0x00000006545a7836 */ /* 0x000fe20000000000 */
[----:B0-----:R-:W-:Y:S01]  /*113b0*/  IADD3 R24, P1, R82, R41, RZ ;  /* 0x0000002952187210 */ /* 0x001fe20007f3e0ff */
[----:B------:R-:W0:Y:S01]  /*113c0*/  @!P6 LDS.U8 R49, [R80+0x18c0] ;  /* 0x0018c0005031e984 */ /* 0x000e220000000000 */
[----:B------:R-:W-:Y:S01]  /*113d0*/  ISETP.GE.AND P2, PT, R92, R5, PT ;  /* 0x000000055c00720c */ /* 0x000fe20003f46270 */
[----:B------:R-:W-:Y:S01]  /*113e0*/  VIADD R92, R84, 0x7 ;  /* 0x00000007545c7836 */ /* 0x000fe20000000000 */
[----:B------:R-:W-:Y:S01]  /*113f0*/  LEA.HI.X.SX32 R25, R41, R83, 0x1, P1 ;  /* 0x0000005329197211 */ /* 0x000fe200008f0eff */
[----:B------:R-:W1:Y:S01]  /*11400*/  @!P5 LDS.U8 R57, [R80+0x18c1] ;  /* 0x0018c1005039d984 */ /* 0x000e620000000000 */
[----:B------:R-:W-:-:S03]  /*11410*/  ISETP.GE.AND P1, PT, R65, R5, PT ;  /* 0x000000054100720c */ /* 0x000fc60003f26270 */
[----:B------:R-:W2:Y:S04]  /*11420*/  @!P4 LDS.U8 R65, [R80+0x18c3] ;  /* 0x0018c3005041c984 */ /* 0x000ea80000000000 */
[----:B------:R-:W3:Y:S04]  /*11430*/  @!P0 LDS.U8 R41, [R80+0x18c2] ;  /* 0x0018c20050298984 */ /* 0x000ee80000000000 */
[----:B------:R-:W4:Y:S04]  /*11440*/  @!P2 LDS.U8 R81, [R80+0x18c4] ;  /* 0x0018c4005051a984 */ /* 0x000f280000000000 */
[----:B------:R-:W5:Y:S04]  /*11450*/  @!P1 LDS.U8 R85, [R80+0x18c5] ;  /* 0x0018c50050559984 */ /* 0x000f680000000000 */
[----:B0-----:R-:W-:Y:S01]  /*11460*/  @!P6 STG.E.U8 desc[UR8][R24.64], R49 ;  /* 0x000000311800e986 */ /* 0x001fe2000c101108 */
[----:B------:R-:W-:-:S03]  /*11470*/  ISETP.GE.AND P6, PT, R90, R5, PT ;  /* 0x000000055a00720c */ /* 0x000fc60003fc6270 */
[----:B-1----:R-:W-:Y:S01]  /*11480*/  @!P5 STG.E.U8 desc[UR8][R24.64+0x1], R57 ;  /* 0x000001391800d986 */ /* 0x002fe2000c101108 */
[----:B------:R-:W-:-:S03]  /*11490*/  ISETP.GE.AND P5, PT, R92, R5, PT ;  /* 0x000000055c00720c */ /* 0x000fc60003fa6270 */
[----:B--2---:R-:W-:Y:S04]  /*114a0*/  @!P4 STG.E.U8 desc[UR8][R24.64+0x3], R65 ;  /* 0x000003411800c986 */ /* 0x004fe8000c101108 */
[----:B---3--:R-:W-:Y:S04]  /*114b0*/  @!P0 STG.E.U8 desc[UR8][R24.64+0x2], R41 ;  /* 0x0000022918008986 */ /* 0x008fe8000c101108 */
[----:B------:R-:W0:Y:S04]  /*114c0*/  @!P6 LDS.U8 R87, [R80+0x18c6] ;  /* 0x0018c6005057e984 */ /* 0x000e280000000000 */
[----:B------:R-:W1:Y:S04]  /*114d0*/  @!P5 LDS.U8 R89, [R80+0x18c7] ;  /* 0x0018c7005059d984 */ /* 0x000e680000000000 */
[----:B----4-:R2:W-:Y:S04]  /*114e0*/  @!P2 STG.E.U8 desc[UR8][R24.64+0x4], R81 ;  /* 0x000004511800a986 */ /* 0x0105e8000c101108 */
[----:B-----5:R2:W-:Y:S04]  /*114f0*/  @!P1 STG.E.U8 desc[UR8][R24.64+0x5], R85 ;  /* 0x0000055518009986 */ /* 0x0205e8000c101108 */
[----:B0-----:R2:W-:Y:S04]  /*11500*/  @!P6 STG.E.U8 desc[UR8][R24.64+0x6], R87 ;  /* 0x000006571800e986 */ /* 0x0015e8000c101108 */
[----:B-1----:R2:W-:Y:S02]  /*11510*/  @!P5 STG.E.U8 desc[UR8][R24.64+0x7], R89 ;  /* 0x000007591800d986 */ /* 0x0025e4000c101108 */
.L_x_270:
[----:B------:R-:W-:Y:S05]  /*11520*/  BSYNC B0 ;  /* 0x0000000000007941 */ /* 0x000fea0003800000 */
.L_x_269:
[----:B------:R-:W-:Y:S04]  /*11530*/  BSSY B0, `(.L_x_271) ;  /* 0x0000024000007945 */ /* 0x000fe80003800000 */
[----:B------:R-:W-:Y:S05]  /*11540*/  @P3 BRA `(.L_x_272) ;  /* 0x0000000000883947 */ /* 0x000fea0003800000 */
[C---:B------:R-:W-:Y:S01]  /*11550*/  ISETP.GE.AND P1, PT, R84.reuse, R5, PT ;  /* 0x000000055400720c */ /* 0x040fe20003f26270 */
[C---:B------:R-:W-:Y:S02]  /*11560*/  VIADD R90, R84.reuse, 0x2 ;  /* 0x00000002545a7836 */ /* 0x040fe40000000000 */
[----:B-1234-:R-:W-:Y:S02]  /*11570*/  VIADD R24, R84, 0x1 ;  /* 0x0000000154187836 */ /* 0x01efe40000000000 */
        /* <DEDUP_REMOVED lines=8> */
[----:B------:R-:W0:Y:S01]  /*11600*/  @!P1 LDS.U8 R41, [R80+0x1ce0] ;  /* 0x001ce00050299984 */ /* 0x000e220000000000 */
[----:B------:R-:W-:Y:S01]  /*11610*/  LEA.HI.X.SX32 R25, R33, R83, 0x1, P4 ;  /* 0x0000005321197211 */ /* 0x000fe200020f0eff */
[----:B------:R-:W-:Y:S01]  /*11620*/  VIADD R92, R84, 0x5 ;  /* 0x00000005545c7836 */ /* 0x000fe20000000000 */
[-C--:B------:R-:W-:Y:S01]  /*11630*/  ISETP.GE.AND P6, PT, R90, R5.reuse, PT ;  /* 0x000000055a00720c */ /* 0x080fe20003fc6270 */
[----:B------:R-:W-:Y:S01]  /*11640*/  VIADD R90, R84, 0x7 ;  /* 0x00000007545a7836 */ /* 0x000fe20000000000 */
[----:B------:R-:W-:-:S02]  /*11650*/  ISETP.GE.AND P4, PT, R49, R5, PT ;  /* 0x000000053100720c */ /* 0x000fc40003f86270 */
[-C--:B------:R-:W-:Y:S01]  /*11660*/  ISETP.GE.AND P5, PT, R92, R5.reuse, PT ;  /* 0x000000055c00720c */ /* 0x080fe20003fa6270 */
[----:B------:R-:W1:Y:S04]  /*11670*/  @!P0 LDS.U8 R33, [R80+0x1ce1] ;  /* 0x001ce10050218984 */ /* 0x000e680000000000 */
        /* <DEDUP_REMOVED lines=15> */
.L_x_272:
[----:B------:R-:W-:Y:S05]  /*11770*/  BSYNC B0 ;  /* 0x0000000000007941 */ /* 0x000fea0003800000 */
.L_x_271:
[----:B------:R-:W-:Y:S01]  /*11780*/  BAR.SYNC.DEFER_BLOCKING 0x0 ;  /* 0x0000000000007b1d */ /* 0x000fe20000010000 */
[----:B-1234-:R-:W-:-:S04]  /*11790*/  VIADD R25, R7, 0x1 ;  /* 0x0000000107197836 */ /* 0x01efc80000000000 */
[----:B------:R-:W-:Y:S01]  /*117a0*/  IMAD R33, R0, 0x4, R25 ;  /* 0x0000000400217824 */ /* 0x000fe200078e0219 */
[----:B------:R-:W-:Y:S04]  /*117b0*/  BSSY B0, `(.L_x_273) ;  /* 0x000002e000007945 */ /* 0x000fe80003800000 */
[----:B------:R-:W-:Y:S01]  /*117c0*/  ISETP.GE.AND P0, PT, R33, R4, PT ;  /* 0x000000042100720c */ /* 0x000fe20003f06270 */
[----:B------:R1:W-:Y:S04]  /*117d0*/  STS.64 [R79], R76 ;  /* 0x0000004c4f007388 */ /* 0x0003e80000000a00 */
[----:B------:R1:W-:Y:S04]  /*117e0*/  STS.64 [R79+0x20], R70 ;  /* 0x000020464f007388 */ /* 0x0003e80000000a00 */
[----:B------:R1:W-:Y:S04]  /*117f0*/  STS.64 [R79+0x40], R62 ;  /* 0x0000403e4f007388 */ /* 0x0003e80000000a00 */
[----:B------:R1:W-:Y:S04]  /*11800*/  STS.64 [R79+0x60], R54 ;  /* 0x000060364f007388 */ /* 0x0003e80000000a00 */
[----:B------:R1:W-:Y:S04]  /*11810*/  STS.64 [R79+0x80], R46 ;  /* 0x0000802e4f007388 */ /* 0x0003e80000000a00 */
[----:B------:R1:W-:Y:S04]  /*11820*/  STS.64 [R79+0xa0], R38 ;  /* 0x0000a0264f007388 */ /* 0x0003e80000000a00 */
[----:B------:R1:W-:Y:S04]  /*11830*/  STS.64 [R79+0xc0], R30 ;  /* 0x0000c01e4f007388 */ /* 0x0003e80000000a00 */
[----:B------:R1:W-:Y:S01]  /*11840*/  STS.64 [R79+0xe0], R22 ;  /* 0x0000e0164f007388 */ /* 0x0003e20000000a00 */
[----:B------:R-:W-:Y:S06]  /*11850*/  BAR.SYNC.DEFER_BLOCKING 0x0 ;  /* 0x0000000000007b1d */ /* 0x000fec0000010000 */
[----:B------:R-:W-:Y:S05]  /*11860*/  @P0 BRA `(.L_x_274) ;  /* 0x0000000000880947 */ /* 0x000fea0003800000 */
[C---:B------:R-:W-:Y:S01]  /*11870*/  ISETP.GE.AND P1, PT, R84.reuse, R5, PT ;  /* 0x000000055400720c */ /* 0x040fe20003f26270 */
[C---:B------:R-:W-:Y:S02]  /*11880*/  VIADD R24, R84.reuse, 0x2 ;  /* 0x0000000254187836 */ /* 0x040fe40000000000 */
[----:B-1----:R-:W-:Y:S02]  /*11890*/  VIADD R22, R84, 0x1 ;  /* 0x0000000154167836 */ /* 0x002fe40000000000 */
        /* <DEDUP_REMOVED lines=31> */
.L_x_274:
[----:B------:R-:W-:Y:S05]  /*11a90*/  BSYNC B0 ;  /* 0x0000000000007941 */ /* 0x000fea0003800000 */
.L_x_273:
[--C-:B-12---:R-:W-:Y:S01]  /*11aa0*/  IMAD R23, R86, 0x4, R25.reuse ;  /* 0x0000000456177824 */ /* 0x106fe200078e0219 */
[----:B------:R-:W-:Y:S01]  /*11ab0*/  LOP3.LUT R15, R15, 0xffff, RZ, 0xc0, !PT ;  /* 0x0000ffff0f0f7812 */ /* 0x000fe200078ec0ff */
[--C-:B------:R-:W-:Y:S01]  /*11ac0*/  IMAD.IADD R55, R88, 0x1, R25.reuse ;  /* 0x0000000158377824 */ /* 0x100fe200078e0219 */
[----:B------:R-:W-:Y:S01]  /*11ad0*/  BSSY B0, `(.L_x_275) ;  /* 0x0000034000007945 */ /* 0x000fe20003800000 */
[--C-:B------:R-:W-:Y:S01]  /*11ae0*/  IMAD.IADD R41, R32, 0x1, R25.reuse ;  /* 0x0000000120297824 */ /* 0x100fe200078e0219 */
[-C--:B------:R-:W-:Y:S01]  /*11af0*/  ISETP.GE.AND P6, PT, R23, R4.reuse, PT ;  /* 0x000000041700720c */ /* 0x080fe20003fc6270 */
[--C-:B------:R-:W-:Y:S01]  /*11b00*/  IMAD.IADD R39, R40, 0x1, R25.reuse ;  /* 0x0000000128277824 */ /* 0x100fe200078e0219 */
[-C--:B------:R-:W-:Y:S01]  /*11b10*/  ISETP.GE.AND P5, PT, R55, R4.reuse, PT ;  /* 0x000000043700720c */ /* 0x080fe20003fa6270 */
[--C-:B------:R-:W-:Y:S01]  /*11b20*/  IMAD.IADD R33, R48, 0x1, R25.reuse ;  /* 0x0000000130217824 */ /* 0x100fe200078e0219 */
[-C--:B------:R-:W-:Y:S01]  /*11b30*/  ISETP.GE.AND P4, PT, R41, R4.reuse, PT ;  /* 0x000000042900720c */ /* 0x080fe20003f86270 */
[--C-:B------:R-:W-:Y:S01]  /*11b40*/  IMAD.IADD R31, R56, 0x1, R25.reuse ;  /* 0x00000001381f7824 */ /* 0x100fe200078e0219 */
[-C--:B------:R-:W-:Y:S01]  /*11b50*/  ISETP.GE.AND P0, PT, R39, R4.reuse, PT ;  /* 0x000000042700720c */ /* 0x080fe20003f06270 */
[----:B------:R-:W-:Y:S01]  /*11b60*/  IMAD.IADD R25, R64, 0x1, R25 ;  /* 0x0000000140197824 */ /* 0x000fe200078e0219 */
[-C--:B------:R-:W-:Y:S01]  /*11b70*/  ISETP.GE.AND P1, PT, R33, R4.reuse, PT ;  /* 0x000000042100720c */ /* 0x080fe20003f26270 */
[----:B------:R-:W-:Y:S01]  /*11b80*/  IMAD.U32 R9, R9, 0x10000, RZ ;  /* 0x0001000009097824 */ /* 0x000fe200078e00ff */
[-C--:B------:R-:W-:Y:S01]  /*11b90*/  ISETP.GE.AND P2, PT, R31, R4.reuse, PT ;  /* 0x000000041f00720c */ /* 0x080fe20003f46270 */
[----:B------:R-:W-:Y:S01]  /*11ba0*/  IMAD.SHL.U32 R15, R15, 0x1000000, RZ ;  /* 0x010000000f0f7824 */ /* 0x000fe200078e00ff */
[----:B------:R-:W-:-:S02]  /*11bb0*/  ISETP.GE.AND P3, PT, R25, R4, PT ;  /* 0x000000041900720c */ /* 0x000fc40003f66270 */
[----:B------:R-:W-:Y:S02]  /*11bc0*/  LOP3.LUT R6, R6, 0xff0000, R9, 0xf8, !PT ;  /* 0x00ff000006067812 */ /* 0x000fe400078ef809 */
[----:B------:R-:W-:Y:S01]  /*11bd0*/  LOP3.LUT R21, R10, R15, RZ, 0xfc, !PT ;  /* 0x0000000f0a157212 */ /* 0x000fe200078efcff */
[----:B------:R-:W-:Y:S08]  /*11be0*/  @P6 BRA `(.L_x_276) ;  /* 0x0000000000886947 */ /* 0x000ff00003800000 */
        /* <DEDUP_REMOVED lines=34> */
.L_x_276:
[----:B------:R-:W-:Y:S05]  /*11e10*/  BSYNC B0 ;  /* 0x0000000000007941 */ /* 0x000fea0003800000 */
.L_x_275:
[----:B------:R-:W-:Y:S04]  /*11e20*/  BSSY B0, `(.L_x_277) ;  /* 0x0000024000007945 */ /* 0x000fe80003800000 */
[----:B------:R-:W-:Y:S05]  /*11e30*/  @P5 BRA `(.L_x_278) ;  /* 0x0000000000885947 */ /* 0x000fea0003800000 */
[----:B------:R-:W-:Y:S01]  /*11e40*/  IMAD R9, R5, R55, R84 ;  /* 0x0000003705097224 */ /* 0x000fe200078e0254 */
[C---:B------:R-:W-:Y:S01]  /*11e50*/  ISETP.GE.AND P6, PT, R84.reuse, R5, PT ;  /* 0x000000055400720c */ /* 0x040fe20003fc6270 */
[C---:B------:R-:W-:Y:S02]  /*11e60*/  VIADD R10, R84.reuse, 0x1 ;  /* 0x00000001540a7836 */ /* 0x040fe40000000000 */
[----:B------:R-:W-:Y:S01]  /*11e70*/  VIADD R24, R84, 0x3 ;  /* 0x0000000354187836 */ /* 0x000fe20000000000 */
        /* <DEDUP_REMOVED lines=9> */
[----:B-1----:R-:W-:Y:S01]  /*11f10*/  @!P5 STG.E.U8 desc[UR8][R22.64+0x1], R15 ;  /* 0x0000010f1600d986 */ /* 0x002fe2000c101108 */
[----:B------:R-:W-:Y:S01]  /*11f20*/  ISETP.GE.AND P5, PT, R24, R5, PT ;  /* 0x000000051800720c */ /* 0x000fe20003fa6270 */
[----:B------:R-:W-:-:S08]  /*11f30*/  VIADD R24, R84, 0x5 ;  /* 0x0000000554187836 */ /* 0x000fd00000000000 */
[----:B------:R-:W0:Y:S04]  /*11f40*/  @!P6 LDS.U8 R47, [R80+0x842] ;  /* 0x00084200502fe984 */ /* 0x000e280000000000 */
        /* <DEDUP_REMOVED lines=10> */
[----:B------:R-:W-:-:S03]  /*11ff0*/  ISETP.GE.AND P6, PT, R10, R5, PT ;  /* 0x000000050a00720c */ /* 0x000fc60003fc6270 */
[----:B-1----:R-:W-:Y:S01]  /*12000*/  @!P5 STG.E.U8 desc[UR8][R22.64+0x5], R15 ;  /* 0x0000050f1600d986 */ /* 0x002fe2000c101108 */
[----:B------:R-:W-:-:S09]  /*12010*/  ISETP.GE.AND P5, PT, R24, R5, PT ;  /* 0x000000051800720c */ /* 0x000fd20003fa6270 */
[----:B------:R-:W0:Y:S04]  /*12020*/  @!P6 LDS.U8 R47, [R80+0x846] ;  /* 0x00084600502fe984 */ /* 0x000e280000000000 */
[----:B------:R-:W1:Y:S04]  /*12030*/  @!P5 LDS.U8 R49, [R80+0x847] ;  /* 0x000847005031d984 */ /* 0x000e680000000000 */
[----:B0-----:R2:W-:Y:S04]  /*12040*/  @!P6 STG.E.U8 desc[UR8][R22.64+0x6], R47 ;  /* 0x0000062f1600e986 */ /* 0x0015e8000c101108 */
[----:B-1----:R2:W-:Y:S02]  /*12050*/  @!P5 STG.E.U8 desc[UR8][R22.64+0x7], R49 ;  /* 0x000007311600d986 */ /* 0x0025e4000c101108 */
.L_x_278:
[----:B------:R-:W-:Y:S05]  /*12060*/  BSYNC B0 ;  /* 0x0000000000007941 */ /* 0x000fea0003800000 */
.L_x_277:
[----:B------:R-:W-:Y:S04]  /*12070*/  BSSY B0, `(.L_x_279) ;  /* 0x0000024000007945 */ /* 0x000fe80003800000 */
[----:B------:R-:W-:Y:S05]  /*12080*/  @P4 BRA `(.L_x_280) ;  /* 0x0000000000884947 */ /* 0x000fea0003800000 */
[C---:B------:R-:W-:Y:S01]  /*12090*/  VIADD R10, R84.reuse, 0x1 ;  /* 0x00000001540a7836 */ /* 0x040fe20000000000 */
[C---:B------:R-:W-:Y:S01]  /*120a0*/  ISETP.GE.AND P5, PT, R84.reuse, R5, PT ;  /* 0x000000055400720c */ /* 0x040fe20003fa6270 */
[----:B------:R-:W-:Y:S02]  /*120b0*/  IMAD R41, R5, R41, R84 ;  /* 0x0000002905297224 */ /* 0x000fe400078e0254 */
[----:B------:R-:W-:Y:S01]  /*120c0*/  VIADD R24, R84, 0x4 ;  /* 0x0000000454187836 */ /* 0x000fe20000000000 */
[----:B------:R-:W-:Y:S01]  /*120d0*/  ISETP.GE.AND P6, PT, R10, R5, PT ;  /* 0x000000050a00720c */ /* 0x000fe20003fc6270 */
[----:B------:R-:W-:Y:S01]  /*120e0*/  VIADD R10, R84, 0x2 ;  /* 0x00000002540a7836 */ /* 0x000fe20000000000 */
[----:B012---:R-:W-:-:S04]  /*120f0*/  IADD3 R22, P4, R82, R41, RZ ;  /* 0x0000002952167210 */ /* 0x007fc80007f9e0ff */
[----:B------:R-:W-:Y:S02]  /*12100*/  LEA.HI.X.SX32 R23, R41, R83, 0x1, P4 ;  /* 0x0000005329177211 */ /* 0x000fe400020f0eff */
[----:B------:R-:W-:Y:S01]  /*12110*/  ISETP.GE.AND P4, PT, R10, R5, PT ;  /* 0x000000050a00720c */ /* 0x000fe20003f86270 */
[----:B------:R-:W0:Y:S01]  /*12120*/  @!P5 LDS.U8 R9, [R80+0xc60] ;  /* 0x000c60005009d984 */ /* 0x000e220000000000 */
[----:B------:R-:W-:-:S03]  /*12130*/  VIADD R10, R84, 0x3 ;  /* 0x00000003540a7836 */ /* 0x000fc60000000000 */
[----:B------:R-:W1:Y:S08]  /*12140*/  @!P6 LDS.U8 R15, [R80+0xc61] ;  /* 0x000c6100500fe984 */ /* 0x000e700000000000 */
[----:B------:R-:W2:Y:S04]  /*12150*/  @!P4 LDS.U8 R41, [R80+0xc62] ;  /* 0x000c62005029c984 */ /* 0x000ea80000000000 */
[----:B0-----:R-:W-:Y:S01]  /*12160*/  @!P5 STG.E.U8 desc[UR8][R22.64], R9 ;  /* 0x000000091600d986 */ /* 0x001fe2000c101108 */
[----:B------:R-:W-:Y:S01]  /*12170*/  ISETP.GE.AND P5, PT, R10, R5, PT ;  /* 0x000000050a00720c */ /* 0x000fe20003fa6270 */
[----:B------:R-:W-:-:S02]  /*12180*/  VIADD R10, R84, 0x5 ;  /* 0x00000005540a7836 */ /* 0x000fc40000000000 */
[----:B-1----:R-:W-:Y:S01]  /*12190*/  @!P6 STG.E.U8 desc[UR8][R22.64+0x1], R15 ;  /* 0x0000010f1600e986 */ /* 0x002fe2000c101108 */
[-C--:B------:R-:W-:Y:S01]  /*121a0*/  ISETP.GE.AND P6, PT, R24, R5.reuse, PT ;  /* 0x000000051800720c */ /* 0x080fe20003fc6270 */
[----:B------:R-:W-:Y:S02]  /*121b0*/  VIADD R24, R84, 0x6 ;  /* 0x0000000654187836 */ /* 0x000fe40000000000 */
[----:B--2---:R-:W-:Y:S01]  /*121c0*/  @!P4 STG.E.U8 desc[UR8][R22.64+0x2], R41 ;  /* 0x000002291600c986 */ /* 0x004fe2000c101108 */
[----:B------:R-:W-:Y:S01]  /*121d0*/  ISETP.GE.AND P4, PT, R10, R5, PT ;  /* 0x000000050a00720c */ /* 0x000fe20003f86270 */
[----:B------:R-:W-:-:S04]  /*121e0*/  VIADD R10, R84, 0x7 ;  /* 0x00000007540a7836 */ /* 0x000fc80000000000 */
[----:B------:R-:W0:Y:S04]  /*121f0*/  @!P5 LDS.U8 R47, [R80+0xc63] ;  /* 0x000c6300502fd984 */ /* 0x000e280000000000 */
[----:B------:R-:W1:Y:S04]  /*12200*/  @!P6 LDS.U8 R49, [R80+0xc64] ;  /* 0x000c64005031e984 */ /* 0x000e680000000000 */
[----:B------:R-:W2:Y:S04]  /*12210*/  @!P4 LDS.U8 R9, [R80+0xc65] ;  /* 0x000c65005009c984 */ /* 0x000ea80000000000 */
[----:B0-----:R-:W-:Y:S01]  /*12220*/  @!P5 STG.E.U8 desc[UR8][R22.64+0x3], R47 ;  /* 0x0000032f1600d986 */ /* 0x001fe2000c101108 */
[----:B------:R-:W-:-:S03]  /*12230*/  ISETP.GE.AND P5, PT, R24, R5, PT ;  /* 0x000000051800720c */ /* 0x000fc60003fa6270 */
[----:B-1----:R-:W-:Y:S01]  /*12240*/  @!P6 STG.E.U8 desc[UR8][R22.64+0x4], R49 ;  /* 0x000004311600e986 */ /* 0x002fe2000c101108 */
[----:B------:R-:W-:-:S03]  /*12250*/  ISETP.GE.AND P6, PT, R10, R5, PT ;  /* 0x000000050a00720c */ /* 0x000fc60003fc6270 */
[----:B--2---:R-:W-:Y:S06]  /*12260*/  @!P4 STG.E.U8 desc[UR8][R22.64+0x5], R9 ;  /* 0x000005091600c986 */ /* 0x004fec000c101108 */
[----:B------:R-:W0:Y:S04]  /*12270*/  @!P5 LDS.U8 R15, [R80+0xc66] ;  /* 0x000c6600500fd984 */ /* 0x000e280000000000 */
[----:B------:R-:W1:Y:S04]  /*12280*/  @!P6 LDS.U8 R55, [R80+0xc67] ;  /* 0x000c67005037e984 */ /* 0x000e680000000000 */
[----:B0-----:R3:W-:Y:S04]  /*12290*/  @!P5 STG.E.U8 desc[UR8][R22.64+0x6], R15 ;  /* 0x0000060f1600d986 */ /* 0x0017e8000c101108 */
[----:B-1----:R3:W-:Y:S02]  /*122a0*/  @!P6 STG.E.U8 desc[UR8][R22.64+0x7], R55 ;  /* 0x000007371600e986 */ /* 0x0027e4000c101108 */
.L_x_280:
[----:B------:R-:W-:Y:S05]  /*122b0*/  BSYNC B0 ;  /* 0x0000000000007941 */ /* 0x000fea0003800000 */
.L_x_279:
        /* <DEDUP_REMOVED lines=8> */
[----:B0123--:R-:W-:-:S04]  /*12340*/  IADD3 R22, P4, R82, R39, RZ ;  /* 0x0000002752167210 */ /* 0x00ffc80007f9e0ff */
[----:B------:R-:W-:Y:S02]  /*12350*/  LEA.HI.X.SX32 R23, R39, R83, 0x1, P4 ;  /* 0x0000005327177211 */ /* 0x000fe400020f0eff */
[-C--:B------:R-:W-:Y:S01]  /*12360*/  ISETP.GE.AND P5, PT, R10, R5.reuse, PT ;  /* 0x000000050a00720c */ /* 0x080fe20003fa6270 */
[----:B------:R-:W0:Y:S01]  /*12370*/  @!P0 LDS.U8 R9, [R80+0x1080] ;  /* 0x0010800050098984 */ /* 0x000e220000000000 */
[----:B------:R-:W-:Y:S01]  /*12380*/  ISETP.GE.AND P4, PT, R24, R5, PT ;  /* 0x000000051800720c */ /* 0x000fe20003f86270 */
[C---:B------:R-:W-:Y:S02]  /*12390*/  VIADD R10, R84.reuse, 0x4 ;  /* 0x00000004540a7836 */ /* 0x040fe40000000000 */
[----:B------:R-:W1:Y:S01]  /*123a0*/  @!P6 LDS.U8 R15, [R80+0x1081] ;  /* 0x00108100500fe984 */ /* 0x000e620000000000 */
[----:B------:R-:W-:-:S07]  /*123b0*/  VIADD R24, R84, 0x5 ;  /* 0x0000000554187836 */ /* 0x000fce0000000000 */
[----:B------:R-:W2:Y:S04]  /*123c0*/  @!P5 LDS.U8 R39, [R80+0x1082] ;  /* 0x001082005027d984 */ /* 0x000ea80000000000 */
[----:B------:R-:W3:Y:S04]  /*123d0*/  @!P4 LDS.U8 R41, [R80+0x1083] ;  /* 0x001083005029c984 */ /* 0x000ee80000000000 */
[----:B0-----:R-:W-:Y:S01]  /*123e0*/  @!P0 STG.E.U8 desc[UR8][R22.64], R9 ;  /* 0x0000000916008986 */ /* 0x001fe2000c101108 */
[----:B------:R-:W-:Y:S01]  /*123f0*/  ISETP.GE.AND P0, PT, R10, R5, PT ;  /* 0x000000050a00720c */ /* 0x000fe20003f06270 */
[----:B------:R-:W-:-:S02]  /*12400*/  VIADD R10, R84, 0x6 ;  /* 0x00000006540a7836 */ /* 0x000fc40000000000 */
[----:B-1----:R-:W-:Y:S01]  /*12410*/  @!P6 STG.E.U8 desc[UR8][R22.64+0x1], R15 ;  /* 0x0000010f1600e986 */ /* 0x002fe2000c101108 */
[-C--:B------:R-:W-:Y:S01]  /*12420*/  ISETP.GE.AND P6, PT, R24, R5.reuse, PT ;  /* 0x000000051800720c */ /* 0x080fe20003fc6270 */
[----:B------:R-:W-:Y:S02]  /*12430*/  VIADD R24, R84, 0x7 ;  /* 0x0000000754187836 */ /* 0x000fe40000000000 */
[----:B--2---:R-:W-:Y:S01]  /*12440*/  @!P5 STG.E.U8 desc[UR8][R22.64+0x2], R39 ;  /* 0x000002271600d986 */ /* 0x004fe2000c101108 */
[----:B------:R-:W-:-:S03]  /*12450*/  ISETP.GE.AND P5, PT, R10, R5, PT ;  /* 0x000000050a00720c */ /* 0x000fc60003fa6270 */
[----:B---3--:R-:W-:Y:S01]  /*12460*/  @!P4 STG.E.U8 desc[UR8][R22.64+0x3], R41 ;  /* 0x000003291600c986 */ /* 0x008fe2000c101108 */
[----:B------:R-:W-:-:S03]  /*12470*/  ISETP.GE.AND P4, PT, R24, R5, PT ;  /* 0x000000051800720c */ /* 0x000fc60003f86270 */
[----:B------:R-:W0:Y:S04]  /*12480*/  @!P0 LDS.U8 R9, [R80+0x1084] ;  /* 0x0010840050098984 */ /* 0x000e280000000000 */
[----:B------:R-:W1:Y:S04]  /*12490*/  @!P6 LDS.U8 R47, [R80+0x1085] ;  /* 0x00108500502fe984 */ /* 0x000e680000000000 */
[----:B------:R-:W2:Y:S04]  /*124a0*/  @!P5 LDS.U8 R49, [R80+0x1086] ;  /* 0x001086005031d984 */ /* 0x000ea80000000000 */
[----:B------:R-:W3:Y:S04]  /*124b0*/  @!P4 LDS.U8 R15, [R80+0x1087] ;  /* 0x00108700500fc984 */ /* 0x000ee80000000000 */
[----:B0-----:R4:W-:Y:S04]  /*124c0*/  @!P0 STG.E.U8 desc[UR8][R22.64+0x4], R9 ;  /* 0x0000040916008986 */ /* 0x0019e8000c101108 */
[----:B-1----:R4:W-:Y:S04]  /*124d0*/  @!P6 STG.E.U8 desc[UR8][R22.64+0x5], R47 ;  /* 0x0000052f1600e986 */ /* 0x0029e8000c101108 */
[----:B--2---:R4:W-:Y:S04]  /*124e0*/  @!P5 STG.E.U8 desc[UR8][R22.64+0x6], R49 ;  /* 0x000006311600d986 */ /* 0x0049e8000c101108 */
[----:B---3--:R4:W-:Y:S02]  /*124f0*/  @!P4 STG.E.U8 desc[UR8][R22.64+0x7], R15 ;  /* 0x0000070f1600c986 */ /* 0x0089e4000c101108 */
.L_x_282:
[----:B------:R-:W-:Y:S05]  /*12500*/  BSYNC B0 ;  /* 0x0000000000007941 */ /* 0x000fea0003800000 */
.L_x_281:
        /* <DEDUP_REMOVED lines=14> */
[----:B------:R-:W-:Y:S01]  /*125f0*/  VIADD R10, R84, 0x5 ;  /* 0x00000005540a7836 */ /* 0x000fe20000000000 */
[----:B------:R-:W-:Y:S01]  /*12600*/  ISETP.GE.AND P5, PT, R24, R5, PT ;  /* 0x000000051800720c */ /* 0x000fe20003fa6270 */
[----:B------:R-:W1:Y:S01]  /*12610*/  @!P0 LDS.U8 R15, [R80+0x14a1] ;  /* 0x0014a100500f8984 */ /* 0x000e620000000000 */
[----:B------:R-:W-:-:S03]  /*12620*/  VIADD R24, R84, 0x6 ;  /* 0x0000000654187836 */ /* 0x000fc60000000000 */
[----:B------:R-:W2:Y:S06]  /*12630*/  @!P1 LDS.U8 R39, [R80+0x14a2] ;  /* 0x0014a20050279984 */ /* 0x000eac0000000000 */
[----:B------:R-:W3:Y:S04]  /*12640*/  @!P4 LDS.U8 R33, [R80+0x14a3] ;  /* 0x0014a3005021c984 */ /* 0x000ee80000000000 */
[----:B------:R-:W4:Y:S04]  /*12650*/  @!P5 LDS.U8 R41, [R80+0x14a4] ;  /* 0x0014a4005029d984 */ /* 0x000f280000000000 */
        /* <DEDUP_REMOVED lines=11> */
[----:B----4-:R3:W-:Y:S04]  /*12710*/  @!P5 STG.E.U8 desc[UR8][R22.64+0x4], R41 ;  /* 0x000004291600d986 */ /* 0x0107e8000c101108 */
[----:B0-----:R3:W-:Y:S04]  /*12720*/  @!P6 STG.E.U8 desc[UR8][R22.64+0x5], R47 ;  /* 0x0000052f1600e986 */ /* 0x0017e8000c101108 */
[----:B-1----:R3:W-:Y:S04]  /*12730*/  @!P0 STG.E.U8 desc[UR8][R22.64+0x6], R9 ;  /* 0x0000060916008986 */ /* 0x0027e8000c101108 */
[----:B--2---:R3:W-:Y:S02]  /*12740*/  @!P1 STG.E.U8 desc[UR8][R22.64+0x7], R49 ;  /* 0x0000073116009986 */ /* 0x0047e4000c101108 */
.L_x_284:
[----:B------:R-:W-:Y:S05]  /*12750*/  BSYNC B0 ;  /* 0x0000000000007941 */ /* 0x000fea0003800000 */
.L_x_283:
        /* <DEDUP_REMOVED lines=8> */
[----:B01234-:R-:W-:Y:S01]  /*127e0*/  IADD3 R22, P1, R82, R31, RZ ;  /* 0x0000001f52167210 */ /* 0x01ffe20007f3e0ff */
[----:B------:R-:W-:Y:S01]  /*127f0*/  VIADD R30, R84, 0x5 ;  /* 0x00000005541e7836 */ /* 0x000fe20000000000 */
[-C--:B------:R-:W-:Y:S01]  /*12800*/  ISETP.GE.AND P2, PT, R24, R5.reuse, PT ;  /* 0x000000051800720c */ /* 0x080fe20003f46270 */
[----:B------:R-:W-:Y:S01]  /*12810*/  VIADD R24, R84, 0x7 ;  /* 0x0000000754187836 */ /* 0x000fe20000000000 */
[----:B------:R-:W-:Y:S01]  /*12820*/  ISETP.GE.AND P0, PT, R10, R5, PT ;  /* 0x000000050a00720c */ /* 0x000fe20003f06270 */
[----:B------:R-:W-:Y:S01]  /*12830*/  VIADD R10, R84, 0x3 ;  /* 0x00000003540a7836 */ /* 0x000fe20000000000 */
[----:B------:R-:W-:Y:S01]  /*12840*/  LEA.HI.X.SX32 R23, R31, R83, 0x1, P1 ;  /* 0x000000531f177211 */ /* 0x000fe200008f0eff */
[----:B------:R-:W0:Y:S01]  /*12850*/  @!P6 LDS.U8 R9, [R80+0x18c0] ;  /* 0x0018c0005009e984 */ /* 0x000e220000000000 */
[----:B------:R-:W-:-:S02]  /*12860*/  ISETP.GE.AND P1, PT, R30, R5, PT ;  /* 0x000000051e00720c */ /* 0x000fc40003f26270 */
[----:B------:R-:W-:Y:S01]  /*12870*/  ISETP.GE.AND P4, PT, R10, R5, PT ;  /* 0x000000050a00720c */ /* 0x000fe20003f86270 */
[----:B------:R-:W1:Y:S01]  /*12880*/  @!P5 LDS.U8 R15, [R80+0x18c1] ;  /* 0x0018c100500fd984 */ /* 0x000e620000000000 */
[----:B------:R-:W-:-:S03]  /*12890*/  VIADD R10, R84, 0x6 ;  /* 0x00000006540a7836 */ /* 0x000fc60000000000 */
        /* <DEDUP_REMOVED lines=16> */
.L_x_286:
[----:B------:R-:W-:Y:S05]  /*129a0*/  BSYNC B0 ;  /* 0x0000000000007941 */ /* 0x000fea0003800000 */
.L_x_285:
        /* <DEDUP_REMOVED lines=36> */
.L_x_288:
[----:B------:R-:W-:Y:S05]  /*12bf0*/  BSYNC B0 ;  /* 0x0000000000007941 */ /* 0x000fea0003800000 */
.L_x_287:
[----:B------:R-:W-:Y:S01]  /*12c00*/  BAR.SYNC.DEFER_BLOCKING 0x0 ;  /* 0x0000000000007b1d */ /* 0x000fe20000010000 */
[----:B-1----:R-:W-:-:S04]  /*12c10*/  VIADD R39, R7, 0x2 ;  /* 0x0000000207277836 */ /* 0x002fc80000000000 */
[----:B---34-:R-:W-:Y:S01]  /*12c20*/  IMAD R9, R0, 0x4, R39 ;  /* 0x0000000400097824 */ /* 0x018fe200078e0227 */
        /* <DEDUP_REMOVED lines=17> */
[----:B--2---:R-:W-:Y:S01]  /*12d40*/  VIADD R22, R84, 0x3 ;  /* 0x0000000354167836 */ /* 0x004fe20000000000 */
        /* <DEDUP_REMOVED lines=28> */
.L_x_290:
[----:B------:R-:W-:Y:S05]  /*12f10*/  BSYNC B0 ;  /* 0x0000000000007941 */ /* 0x000fea0003800000 */
.L_x_289:
[--C-:B-1-3--:R-:W-:Y:S01]  /*12f20*/  IMAD R29, R86, 0x4, R39.reuse ;  /* 0x00000004561d7824 */ /* 0x10afe200078e0227 */
[----:B------:R-:W-:Y:S01]  /*12f30*/  LOP3.LUT R16, R16, 0xffff, RZ, 0xc0, !PT ;  /* 0x0000ffff10107812 */ /* 0x000fe200078ec0ff */
[--C-:B--2---:R-:W-:Y:S01]  /*12f40*/  IMAD.IADD R41, R88, 0x1, R39.reuse ;  /* 0x0000000158297824 */ /* 0x104fe200078e0227 */
[----:B------:R-:W-:Y:S01]  /*12f50*/  FMNMX R11, R8, |R11|, !PT ;  /* 0x4000000b080b7209 */ /* 0x000fe20007800000 */
[--C-:B------:R-:W-:Y:S01]  /*12f60*/  IMAD.IADD R25, R32, 0x1, R39.reuse ;  /* 0x0000000120197824 */ /* 0x100fe200078e0227 */
[-C--:B------:R-:W-:Y:S01]  /*12f70*/  ISETP.GE.AND P6, PT, R29, R4.reuse, PT ;  /* 0x000000041d00720c */ /* 0x080fe20003fc6270 */
[--C-:B------:R-:W-:Y:S01]  /*12f80*/  IMAD.IADD R23, R40, 0x1, R39.reuse ;  /* 0x0000000128177824 */ /* 0x100fe200078e0227 */
[----:B------:R-:W-:Y:S01]  /*12f90*/  BSSY B0, `(.L_x_291) ;  /* 0x0000030000007945 */ /* 0x000fe20003800000 */
[--C-:B------:R-:W-:Y:S01]  /*12fa0*/  IMAD.IADD R21, R48, 0x1, R39.reuse ;  /* 0x0000000130157824 */ /* 0x100fe200078e0227 */
[-C--:B------:R-:W-:Y:S01]  /*12fb0*/  ISETP.GE.AND P5, PT, R41, R4.reuse, PT ;  /* 0x000000042900720c */ /* 0x080fe20003fa6270 */
[--C-:B------:R-:W-:Y:S01]  /*12fc0*/  IMAD.IADD R15, R56, 0x1, R39.reuse ;  /* 0x00000001380f7824 */ /* 0x100fe200078e0227 */
[-C--:B------:R-:W-:Y:S01]  /*12fd0*/  ISETP.GE.AND P4, PT, R25, R4.reuse, PT ;  /* 0x000000041900720c */ /* 0x080fe20003f86270 */
[----:B------:R-:W-:Y:S01]  /*12fe0*/  IMAD.IADD R9, R64, 0x1, R39 ;  /* 0x0000000140097824 */ /* 0x000fe200078e0227 */
[-C--:B------:R-:W-:Y:S01]  /*12ff0*/  ISETP.GE.AND P0, PT, R23, R4.reuse, PT ;  /* 0x000000041700720c */ /* 0x080fe20003f06270 */
[----:B------:R-:W-:Y:S01]  /*13000*/  IMAD.SHL.U32 R19, R16, 0x1000000, RZ ;  /* 0x0100000010137824 */ /* 0x000fe200078e00ff */
[----:B------:R-:W-:-:S02]  /*13010*/  ISETP.GE.AND P1, PT, R21, R4, PT ;  /* 0x000000041500720c */ /* 0x000fc40003f26270 */
[-C--:B------:R-:W-:Y:S02]  /*13020*/  ISETP.GE.AND P2, PT, R15, R4.reuse, PT ;  /* 0x000000040f00720c */ /* 0x080fe40003f46270 */
[----:B------:R-:W-:Y:S02]  /*13030*/  ISETP.GE.AND P3, PT, R9, R4, PT ;  /* 0x000000040900720c */ /* 0x000fe40003f66270 */
[----:B------:R-:W-:Y:S02]  /*13040*/  FMNMX R12, R11, |R12|, !PT ;  /* 0x4000000c0b0c7209 */ /* 0x000fe40007800000 */
        /* <DEDUP_REMOVED lines=36> */
.L_x_292:
[----:B------:R-:W-:Y:S05]  /*13290*/  BSYNC B0 ;  /* 0x0000000000007941 */ /* 0x000fea0003800000 */
.L_x_291:
[----:B------:R-:W-:Y:S04]  /*132a0*/  BSSY B0, `(.L_x_293) ;  /* 0x0000024000007945 */ /* 0x000fe80003800000 */
[----:B------:R-:W-:Y:S05]  /*132b0*/  @P5 BRA `(.L_x_294) ;  /* 0x0000000000885947 */ /* 0x000fea0003800000 */
[----:B-1----:R-:W-:Y:S01]  /*132c0*/  IMAD R11, R5, R41, R84 ;  /* 0x00000029050b7224 */ /* 0x002fe200078e0254 */
[C---:B------:R-:W-:Y:S01]  /*132d0*/  ISETP.GE.AND P6, PT, R84.reuse, R5, PT ;  /* 0x000000055400720c */ /* 0x040fe20003fc6270 */
[C---:B------:R-:W-:Y:S02]  /*132e0*/  VIADD R6, R84.reuse, 0x1 ;  /* 0x0000000154067836 */ /* 0x040fe40000000000 */
[----:B------:R-:W-:Y:S01]  /*132f0*/  VIADD R8, R84, 0x3 ;  /* 0x0000000354087836 */ /* 0x000fe20000000000 */
[----:B0-----:R-:W-:-:S04]  /*13300*/  IADD3 R10, P5, R82, R11, RZ ;  /* 0x0000000b520a7210 */ /* 0x001fc80007fbe0ff */
        /* <DEDUP_REMOVED lines=29> */
.L_x_294:
[----:B------:R-:W-:Y:S05]  /*134e0*/  BSYNC B0 ;  /* 0x0000000000007941 */ /* 0x000fea0003800000 */
.L_x_293:
        /* <DEDUP_REMOVED lines=36> */
.L_x_296:
[----:B------:R-:W-:Y:S05]  /*13730*/  BSYNC B0 ;  /* 0x0000000000007941 */ /* 0x000fea0003800000 */
.L_x_295:
        /* <DEDUP_REMOVED lines=36> */
.L_x_298:
[----:B------:R-:W-:Y:S05]  /*13980*/  BSYNC B0 ;  /* 0x0000000000007941 */ /* 0x000fea0003800000 */
.L_x_297:
[----:B------:R-:W-:Y:S04]  /*13990*/  BSSY B0, `(.L_x_299) ;  /* 0x0000024000007945 */ /* 0x000fe80003800000 */
[----:B------:R-:W-:Y:S05]  /*139a0*/  @P1 BRA `(.L_x_300) ;  /* 0x0000000000881947 */ /* 0x000fea0003800000 */
[C---:B------:R-:W-:Y:S01]  /*139b0*/  ISETP.GE.AND P6, PT, R84.reuse, R5, PT ;  /* 0x000000055400720c */ /* 0x040fe20003fc6270 */
[C---:B------:R-:W-:Y:S02]  /*139c0*/  VIADD R6, R84.reuse, 0x1 ;  /* 0x0000000154067836 */ /* 0x040fe40000000000 */
[----:B------:R-:W-:Y:S02]  /*139d0*/  VIADD R8, R84, 0x2 ;  /* 0x0000000254087836 */ /* 0x000fe40000000000 */
[----:B------:R-:W-:Y:S01]  /*139e0*/  IMAD R21, R5, R21, R84 ;  /* 0x0000001505157224 */ /* 0x000fe200078e0254 */
[-C--:B------:R-:W-:Y:S01]  /*139f0*/  ISETP.GE.AND P0, PT, R6, R5.reuse, PT ;  /* 0x000000050600720c */ /* 0x080fe20003f06270 */
[----:B------:R-:W-:Y:S01]  /*13a00*/  VIADD R6, R84, 0x3 ;  /* 0x0000000354067836 */ /* 0x000fe20000000000 */
[----:B------:R-:W-:Y:S01]  /*13a10*/  ISETP.GE.AND P1, PT, R8, R5, PT ;  /* 0x000000050800720c */ /* 0x000fe20003f26270 */
[----:B------:R-:W-:Y:S01]  /*13a20*/  VIADD R8, R84, 0x4 ;  /* 0x0000000454087836 */ /* 0x000fe20000000000 */
[----:B01234-:R-:W-:-:S03]  /*13a30*/  IADD3 R10, P4, R82, R21, RZ ;  /* 0x00000015520a7210 */ /* 0x01ffc60007f9e0ff */
        /* <DEDUP_REMOVED lines=25> */
.L_x_300:
[----:B------:R-:W-:Y:S05]  /*13bd0*/  BSYNC B0 ;  /* 0x0000000000007941 */ /* 0x000fea0003800000 */
.L_x_299:
        /* <DEDUP_REMOVED lines=36> */
.L_x_302:
[----:B------:R-:W-:Y:S05]  /*13e20*/  BSYNC B0 ;  /* 0x0000000000007941 */ /* 0x000fea0003800000 */
.L_x_301:
[----:B------:R-:W-:Y:S04]  /*13e30*/  BSSY B0, `(.L_x_303) ;  /* 0x0000024000007945 */ /* 0x000fe80003800000 */
[----:B------:R-:W-:Y:S05]  /*13e40*/  @P3 BRA `(.L_x_304) ;  /* 0x0000000000883947 */ /* 0x000fea0003800000 */
[C---:B------:R-:W-:Y:S01]  /*13e50*/  ISETP.GE.AND P1, PT, R84.reuse, R5, PT ;  /* 0x000000055400720c */ /* 0x040fe20003f26270 */
[C---:B------:R-:W-:Y:S02]  /*13e60*/  VIADD R6, R84.reuse, 0x1 ;  /* 0x0000000154067836 */ /* 0x040fe40000000000 */
[----:B------:R-:W-:Y:S02]  /*13e70*/  VIADD R8, R84, 0x2 ;  /* 0x0000000254087836 */ /* 0x000fe40000000000 */
[----:B------:R-:W-:Y:S01]  /*13e80*/  IMAD R9, R5, R9, R84 ;  /* 0x0000000905097224 */ /* 0x000fe200078e0254 */
[-C--:B------:R-:W-:Y:S01]  /*13e90*/  ISETP.GE.AND P0, PT, R6, R5.reuse, PT ;  /* 0x000000050600720c */ /* 0x080fe20003f06270 */
[----:B-1234-:R-:W-:Y:S01]  /*13ea0*/  VIADD R10, R84, 0x3 ;  /* 0x00000003540a7836 */ /* 0x01efe20000000000 */
        /* <DEDUP_REMOVED lines=28> */
.L_x_304:
[----:B------:R-:W-:Y:S05]  /*14070*/  BSYNC B0 ;  /* 0x0000000000007941 */ /* 0x000fea0003800000 */
.L_x_303:
[----:B------:R-:W-:Y:S01]  /*14080*/  BAR.SYNC.DEFER_BLOCKING 0x0 ;  /* 0x0000000000007b1d */ /* 0x000fe20000010000 */
[----:B-1-34-:R-:W-:-:S04]  /*14090*/  VIADD R23, R7, 0x3 ;  /* 0x0000000307177836 */ /* 0x01afc80000000000 */
[--C-:B--2---:R-:W-:Y:S01]  /*140a0*/  IMAD R25, R0, 0x4, R23.reuse ;  /* 0x0000000400197824 */ /* 0x104fe200078e0217 */
[----:B------:R-:W-:Y:S01]  /*140b0*/  BSSY B0, `(.L_x_305) ;  /* 0x0000035000007945 */ /* 0x000fe20003800000 */
[--C-:B------:R-:W-:Y:S02]  /*140c0*/  IMAD R39, R86, 0x4, R23.reuse ;  /* 0x0000000456277824 */ /* 0x100fe400078e0217 */
[--C-:B------:R-:W-:Y:S01]  /*140d0*/  IMAD.IADD R41, R88, 0x1, R23.reuse ;  /* 0x0000000158297824 */ /* 0x100fe200078e0217 */
[----:B------:R-:W-:Y:S01]  /*140e0*/  ISETP.GE.AND P0, PT, R25, R4, PT ;  /* 0x000000041900720c */ /* 0x000fe20003f06270 */
[--C-:B------:R-:W-:Y:S02]  /*140f0*/  IMAD.IADD R21, R32, 0x1, R23.reuse ;  /* 0x0000000120157824 */ /* 0x100fe400078e0217 */
[--C-:B------:R-:W-:Y:S02]  /*14100*/  IMAD.IADD R15, R40, 0x1, R23.reuse ;  /* 0x00000001280f7824 */ /* 0x100fe400078e0217 */
[----:B------:R-:W-:-:S02]  /*14110*/  IMAD.IADD R11, R48, 0x1, R23 ;  /* 0x00000001300b7824 */ /* 0x000fc400078e0217 */
[--C-:B------:R-:W-:Y:S02]  /*14120*/  IMAD.IADD R9, R56, 0x1, R23.reuse ;  /* 0x0000000138097824 */ /* 0x100fe400078e0217 */
[----:B------:R-:W-:Y:S01]  /*14130*/  IMAD.IADD R7, R64, 0x1, R23 ;  /* 0x0000000140077824 */ /* 0x000fe200078e0217 */
        /* <DEDUP_REMOVED lines=12> */
[----:B-1----:R-:W-:Y:S02]  /*14200*/  IMAD R19, R5, R25, R84 ;  /* 0x0000001905137224 */ /* 0x002fe400078e0254 */
[----:B------:R-:W-:Y:S01]  /*14210*/  VIADD R8, R84, 0x2 ;  /* 0x0000000254087836 */ /* 0x000fe20000000000 */
[----:B------:R-:W-:Y:S01]  /*14220*/  ISETP.GE.AND P0, PT, R6, R5, PT ;  /* 0x000000050600720c */ /* 0x000fe20003f06270 */
[----:B------:R-:W-:Y:S01]  /*14230*/  VIADD R10, R84, 0x3 ;  /* 0x00000003540a7836 */ /* 0x000fe20000000000 */
[----:B0-----:R-:W-:Y:S01]  /*14240*/  IADD3 R18, P4, R82, R19, RZ ;  /* 0x0000001352127210 */ /* 0x001fe20007f9e0ff */
[----:B------:R-:W-:Y:S01]  /*14250*/  VIADD R6, R84, 0x4 ;  /* 0x0000000454067836 */ /* 0x000fe20000000000 */
[-C--:B------:R-:W-:Y:S01]  /*14260*/  ISETP.GE.AND P2, PT, R8, R5.reuse, PT ;  /* 0x000000050800720c */ /* 0x080fe20003f46270 */
        /* <DEDUP_REMOVED lines=25> */
.L_x_306:
[----:B------:R-:W-:Y:S05]  /*14400*/  BSYNC B0 ;  /* 0x0000000000007941 */ /* 0x000fea0003800000 */
.L_x_305:
[-C--:B------:R-:W-:Y:S01]  /*14410*/  ISETP.GE.AND P6, PT, R39, R4.reuse, PT ;  /* 0x000000042700720c */ /* 0x080fe20003fc6270 */
[----:B------:R-:W-:Y:S01]  /*14420*/  BSSY B0, `(.L_x_307) ;  /* 0x000002c000007945 */ /* 0x000fe20003800000 */
[----:B------:R-:W-:Y:S02]  /*14430*/  FMNMX R13, R12, |R13|, !PT ;  /* 0x4000000d0c0d7209 */ /* 0x000fe40007800000 */
[-C--:B------:R-:W-:Y:S02]  /*14440*/  ISETP.GE.AND P5, PT, R41, R4.reuse, PT ;  /* 0x000000042900720c */ /* 0x080fe40003fa6270 */
[-C--:B------:R-:W-:Y:S02]  /*14450*/  ISETP.GE.AND P4, PT, R21, R4.reuse, PT ;  /* 0x000000041500720c */ /* 0x080fe40003f86270 */
[-C--:B------:R-:W-:Y:S02]  /*14460*/  ISETP.GE.AND P0, PT, R15, R4.reuse, PT ;  /* 0x000000040f00720c */ /* 0x080fe40003f06270 */
[----:B------:R-:W-:-:S02]  /*14470*/  ISETP.GE.AND P1, PT, R11, R4, PT ;  /* 0x000000040b00720c */ /* 0x000fc40003f26270 */
[-C--:B------:R-:W-:Y:S02]  /*14480*/  ISETP.GE.AND P2, PT, R9, R4.reuse, PT ;  /* 0x000000040900720c */ /* 0x080fe40003f46270 */
[----:B------:R-:W-:Y:S02]  /*14490*/  ISETP.GE.AND P3, PT, R7, R4, PT ;  /* 0x000000040700720c */ /* 0x000fe40003f66270 */
[----:B------:R-:W-:Y:S01]  /*144a0*/  FMNMX R14, R13, |R14|, !PT ;  /* 0x4000000e0d0e7209 */ /* 0x000fe20007800000 */
[----:B------:R-:W-:Y:S10]  /*144b0*/  @P6 BRA `(.L_x_308) ;  /* 0x0000000000886947 */ /* 0x000ff40003800000 */
[----:B------:R-:W-:Y:S02]  /*144c0*/  IMAD R13, R5, R39, R84 ;  /* 0x00000027050d7224 */ /* 0x000fe400078e0254 */
[----:B------:R-:W-:-:S03]  /*144d0*/  VIADD R4, R84, 0x1 ;  /* 0x0000000154047836 */ /* 0x000fc60000000000 */
[----:B0-----:R-:W-:-:S04]  /*144e0*/  IADD3 R12, P6, R82, R13, RZ ;  /* 0x0000000d520c7210 */ /* 0x001fc80007fde0ff */
[----:B------:R-:W-:Y:S02]  /*144f0*/  LEA.HI.X.SX32 R13, R13, R83, 0x1, P6 ;  /* 0x000000530d0d7211 */ /* 0x000fe400030f0eff */
[----:B------:R-:W-:-:S13]  /*14500*/  ISETP.GE.AND P6, PT, R84, R5, PT ;  /* 0x000000055400720c */ /* 0x000fda0003fc6270 */
[----:B-12---:R-:W0:Y:S04]  /*14510*/  @!P6 LDS.U8 R19, [R80+0x420] ;  /* 0x000420005013e984 */ /* 0x006e280000000000 */
        /* <DEDUP_REMOVED lines=28> */
.L_x_308:
[----:B------:R-:W-:Y:S05]  /*146e0*/  BSYNC B0 ;  /* 0x0000000000007941 */ /* 0x000fea0003800000 */
.L_x_307:
[----:B------:R-:W-:Y:S04]  /*146f0*/  BSSY B0, `(.L_x_309) ;  /* 0x0000024000007945 */ /* 0x000fe80003800000 */
[----:B------:R-:W-:Y:S05]  /*14700*/  @P5 BRA `(.L_x_310) ;  /* 0x0000000000885947 */ /* 0x000fea0003800000 */
[----:B---3--:R-:W-:Y:S01]  /*14710*/  IMAD R13, R5, R41, R84 ;  /* 0x00000029050d7224 */ /* 0x008fe200078e0254 */
[C---:B------:R-:W-:Y:S01]  /*14720*/  ISETP.GE.AND P6, PT, R84.reuse, R5, PT ;  /* 0x000000055400720c */ /* 0x040fe20003fc6270 */
[C---:B------:R-:W-:Y:S02]  /*14730*/  VIADD R4, R84.reuse, 0x1 ;  /* 0x0000000154047836 */ /* 0x040fe40000000000 */
[----:B------:R-:W-:Y:S01]  /*14740*/  VIADD R6, R84, 0x3 ;  /* 0x0000000354067836 */ /* 0x000fe20000000000 */
[----:B0-----:R-:W-:-:S04]  /*14750*/  IADD3 R12, P5, R82, R13, RZ ;  /* 0x0000000d520c7210 */ /* 0x001fc80007fbe0ff */
[----:B------:R-:W-:Y:S02]  /*14760*/  LEA.HI.X.SX32 R13, R13, R83, 0x1, P5 ;  /* 0x000000530d0d7211 */ /* 0x000fe400028f0eff */
[-C--:B------:R-:W-:Y:S01]  /*14770*/  ISETP.GE.AND P5, PT, R4, R5.reuse, PT ;  /* 0x000000050400720c */ /* 0x080fe20003fa6270 */
[----:B------:R-:W-:Y:S02]  /*14780*/  VIADD R4, R84, 0x2 ;  /* 0x0000000254047836 */ /* 0x000fe40000000000 */
[----:B-12---:R-:W0:Y:S10]  /*14790*/  @!P6 LDS.U8 R19, [R80+0x840] ;  /* 0x000840005013e984 */ /* 0x006e340000000000 */
        /* <DEDUP_REMOVED lines=25> */
.L_x_310:
[----:B------:R-:W-:Y:S05]  /*14930*/  BSYNC B0 ;  /* 0x0000000000007941 */ /* 0x000fea0003800000 */
.L_x_309:
        /* <DEDUP_REMOVED lines=8> */
[----:B0--34-:R-:W-:-:S04]  /*149c0*/  IADD3 R12, P4, R82, R21, RZ ;  /* 0x00000015520c7210 */ /* 0x019fc80007f9e0ff */
[----:B------:R-:W-:Y:S02]  /*149d0*/  LEA.HI.X.SX32 R13, R21, R83, 0x1, P4 ;  /* 0x00000053150d7211 */ /* 0x000fe400020f0eff */
[----:B------:R-:W-:Y:S01]  /*149e0*/  ISETP.GE.AND P4, PT, R4, R5, PT ;  /* 0x000000050400720c */ /* 0x000fe20003f86270 */
[----:B-12---:R-:W0:Y:S01]  /*149f0*/  @!P5 LDS.U8 R19, [R80+0xc60] ;  /* 0x000c60005013d984 */ /* 0x006e220000000000 */
        /* <DEDUP_REMOVED lines=24> */
.L_x_312:
[----:B------:R-:W-:Y:S05]  /*14b80*/  BSYNC B0 ;  /* 0x0000000000007941 */ /* 0x000fea0003800000 */
.L_x_311:
        /* <DEDUP_REMOVED lines=10> */
[-C--:B------:R-:W-:Y:S01]  /*14c30*/  ISETP.GE.AND P5, PT, R4, R5.reuse, PT ;  /* 0x000000050400720c */ /* 0x080fe20003fa6270 */
[----:B------:R-:W0:Y:S01]  /*14c40*/  @!P0 LDS.U8 R15, [R80+0x1080] ;  /* 0x00108000500f8984 */ /* 0x000e220000000000 */
[----:B------:R-:W-:Y:S01]  /*14c50*/  ISETP.GE.AND P4, PT, R6, R5, PT ;  /* 0x000000050600720c */ /* 0x000fe20003f86270 */
[C---:B------:R-:W-:Y:S02]  /*14c60*/  VIADD R4, R84.reuse, 0x4 ;  /* 0x0000000454047836 */ /* 0x040fe40000000000 */
[----:B-12---:R-:W1:Y:S01]  /*14c70*/  @!P6 LDS.U8 R19, [R80+0x1081] ;  /* 0x001081005013e984 */ /* 0x006e620000000000 */
        /* <DEDUP_REMOVED lines=21> */
.L_x_314:
[----:B------:R-:W-:Y:S05]  /*14dd0*/  BSYNC B0 ;  /* 0x0000000000007941 */ /* 0x000fea0003800000 */
.L_x_313:
        /* <DEDUP_REMOVED lines=10> */
[----:B0-----:R-:W-:-:S03]  /*14e80*/  IADD3 R10, P4, R82, R11, RZ ;  /* 0x0000000b520a7210 */ /* 0x001fc60007f9e0ff */
[----:B---34-:R-:W0:Y:S01]  /*14e90*/  @!P6 LDS.U8 R13, [R80+0x14a0] ;  /* 0x0014a000500de984 */ /* 0x018e220000000000 */
[----:B------:R-:W-:Y:S02]  /*14ea0*/  LEA.HI.X.SX32 R11, R11, R83, 0x1, P4 ;  /* 0x000000530b0b7211 */ /* 0x000fe400020f0eff */
[-C--:B------:R-:W-:Y:S01]  /*14eb0*/  ISETP.GE.AND P4, PT, R4, R5.reuse, PT ;  /* 0x000000050400720c */ /* 0x080fe20003f86270 */
[----:B------:R-:W-:Y:S01]  /*14ec0*/  VIADD R4, R84, 0x5 ;  /* 0x0000000554047836 */ /* 0x000fe20000000000 */
[----:B------:R-:W-:Y:S01]  /*14ed0*/  ISETP.GE.AND P5, PT, R6, R5, PT ;  /* 0x000000050600720c */ /* 0x000fe20003fa6270 */
[----:B------:R-:W3:Y:S01]  /*14ee0*/  @!P0 LDS.U8 R15, [R80+0x14a1] ;  /* 0x0014a100500f8984 */ /* 0x000ee20000000000 */
[----:B------:R-:W-:-:S03]  /*14ef0*/  VIADD R6, R84, 0x6 ;  /* 0x0000000654067836 */ /* 0x000fc60000000000 */
[----:B-12---:R-:W1:Y:S06]  /*14f00*/  @!P1 LDS.U8 R19, [R80+0x14a2] ;  /* 0x0014a20050139984 */ /* 0x006e6c0000000000 */
[----:B------:R-:W2:Y:S04]  /*14f10*/  @!P4 LDS.U8 R21, [R80+0x14a3] ;  /* 0x0014a3005015c984 */ /* 0x000ea80000000000 */
[----:B------:R-:W4:Y:S04]  /*14f20*/  @!P5 LDS.U8 R23, [R80+0x14a4] ;  /* 0x0014a4005017d984 */ /* 0x000f280000000000 */
[----:B0-----:R-:W-:Y:S01]  /*14f30*/  @!P6 STG.E.U8 desc[UR8][R10.64], R13 ;  /* 0x0000000d0a00e986 */ /* 0x001fe2000c101108 */
[----:B------:R-:W-:Y:S01]  /*14f40*/  ISETP.GE.AND P6, PT, R4, R5, PT ;  /* 0x000000050400720c */ /* 0x000fe20003fc6270 */
[----:B------:R-:W-:-:S02]  /*14f50*/  VIADD R4, R84, 0x7 ;  /* 0x0000000754047836 */ /* 0x000fc40000000000 */
[----:B---3--:R-:W-:Y:S01]  /*14f60*/  @!P0 STG.E.U8 desc[UR8][R10.64+0x1], R15 ;  /* 0x0000010f0a008986 */ /* 0x008fe2000c101108 */
[----:B------:R-:W-:-:S03]  /*14f70*/  ISETP.GE.AND P0, PT, R6, R5, PT ;  /* 0x000000050600720c */ /* 0x000fc60003f06270 */
[----:B-1----:R-:W-:Y:S01]  /*14f80*/  @!P1 STG.E.U8 desc[UR8][R10.64+0x2], R19 ;  /* 0x000002130a009986 */ /* 0x002fe2000c101108 */
[----:B------:R-:W-:-:S05]  /*14f90*/  ISETP.GE.AND P1, PT, R4, R5, PT ;  /* 0x000000050400720c */ /* 0x000fca0003f26270 */
[----:B------:R-:W0:Y:S04]  /*14fa0*/  @!P6 LDS.U8 R25, [R80+0x14a5] ;  /* 0x0014a5005019e984 */ /* 0x000e280000000000 */
[----:B--2---:R-:W-:Y:S04]  /*14fb0*/  @!P4 STG.E.U8 desc[UR8][R10.64+0x3], R21 ;  /* 0x000003150a00c986 */ /* 0x004fe8000c101108 */
[----:B------:R-:W1:Y:S04]  /*14fc0*/  @!P0 LDS.U8 R13, [R80+0x14a6] ;  /* 0x0014a600500d8984 */ /* 0x000e680000000000 */
[----:B------:R-:W2:Y:S04]  /*14fd0*/  @!P1 LDS.U8 R27, [R80+0x14a7] ;  /* 0x0014a700501b9984 */ /* 0x000ea80000000000 */
[----:B----4-:R3:W-:Y:S04]  /*14fe0*/  @!P5 STG.E.U8 desc[UR8][R10.64+0x4], R23 ;  /* 0x000004170a00d986 */ /* 0x0107e8000c101108 */
[----:B0-----:R3:W-:Y:S04]  /*14ff0*/  @!P6 STG.E.U8 desc[UR8][R10.64+0x5], R25 ;  /* 0x000005190a00e986 */ /* 0x0017e8000c101108 */
[----:B-1----:R3:W-:Y:S04]  /*15000*/  @!P0 STG.E.U8 desc[UR8][R10.64+0x6], R13 ;  /* 0x0000060d0a008986 */ /* 0x0027e8000c101108 */
[----:B--2---:R3:W-:Y:S02]  /*15010*/  @!P1 STG.E.U8 desc[UR8][R10.64+0x7], R27 ;  /* 0x0000071b0a009986 */ /* 0x0047e4000c101108 */
.L_x_316:
[----:B------:R-:W-:Y:S05]  /*15020*/  BSYNC B0 ;  /* 0x0000000000007941 */ /* 0x000fea0003800000 */
.L_x_315:
        /* <DEDUP_REMOVED lines=8> */
[----:B0-----:R-:W-:Y:S01]  /*150b0*/  IADD3 R8, P1, R82, R9, RZ ;  /* 0x0000000952087210 */ /* 0x001fe20007f3e0ff */
[----:B---3--:R-:W-:Y:S01]  /*150c0*/  VIADD R10, R84, 0x5 ;  /* 0x00000005540a7836 */ /* 0x008fe20000000000 */
        /* <DEDUP_REMOVED lines=8> */
[----:B----4-:R-:W3:Y:S01]  /*15150*/  @!P5 LDS.U8 R13, [R80+0x18c1] ;  /* 0x0018c100500dd984 */ /* 0x010ee20000000000 */
[----:B------:R-:W-:-:S03]  /*15160*/  VIADD R4, R84, 0x6 ;  /* 0x0000000654047836 */ /* 0x000fc60000000000 */
[----:B------:R-:W4:Y:S04]  /*15170*/  @!P2 LDS.U8 R21, [R80+0x18c4] ;  /* 0x0018c4005015a984 */ /* 0x000f280000000000 */
[----:B------:R-:W5:Y:S04]  /*15180*/  @!P0 LDS.U8 R15, [R80+0x18c2] ;  /* 0x0018c200500f8984 */ /* 0x000f680000000000 */
[----:B-12---:R-:W1:Y:S04]  /*15190*/  @!P4 LDS.U8 R19, [R80+0x18c3] ;  /* 0x0018c3005013c984 */ /* 0x006e680000000000 */
[----:B------:R-:W2:Y:S04]  /*151a0*/  @!P1 LDS.U8 R23, [R80+0x18c5] ;  /* 0x0018c50050179984 */ /* 0x000ea80000000000 */
[----:B0-----:R-:W-:Y:S01]  /*151b0*/  @!P6 STG.E.U8 desc[UR8][R8.64], R11 ;  /* 0x0000000b0800e986 */ /* 0x001fe2000c101108 */
[----:B------:R-:W-:-:S03]  /*151c0*/  ISETP.GE.AND P6, PT, R4, R5, PT ;  /* 0x000000050400720c */ /* 0x000fc60003fc6270 */
[----:B---3--:R-:W-:Y:S01]  /*151d0*/  @!P5 STG.E.U8 desc[UR8][R8.64+0x1], R13 ;  /* 0x0000010d0800d986 */ /* 0x008fe2000c101108 */
[----:B------:R-:W-:-:S03]  /*151e0*/  ISETP.GE.AND P5, PT, R6, R5, PT ;  /* 0x000000050600720c */ /* 0x000fc60003fa6270 */
[----:B----4-:R-:W-:Y:S04]  /*151f0*/  @!P2 STG.E.U8 desc[UR8][R8.64+0x4], R21 ;  /* 0x000004150800a986 */ /* 0x010fe8000c101108 */
[----:B-----5:R-:W-:Y:S04]  /*15200*/  @!P0 STG.E.U8 desc[UR8][R8.64+0x2], R15 ;  /* 0x0000020f08008986 */ /* 0x020fe8000c101108 */
[----:B------:R-:W0:Y:S04]  /*15210*/  @!P6 LDS.U8 R25, [R80+0x18c6] ;  /* 0x0018c6005019e984 */ /* 0x000e280000000000 */
[----:B------:R-:W3:Y:S04]  /*15220*/  @!P5 LDS.U8 R27, [R80+0x18c7] ;  /* 0x0018c700501bd984 */ /* 0x000ee80000000000 */
[----:B-1----:R1:W-:Y:S04]  /*15230*/  @!P4 STG.E.U8 desc[UR8][R8.64+0x3], R19 ;  /* 0x000003130800c986 */ /* 0x0023e8000c101108 */
[----:B--2---:R1:W-:Y:S04]  /*15240*/  @!P1 STG.E.U8 desc[UR8][R8.64+0x5], R23 ;  /* 0x0000051708009986 */ /* 0x0043e8000c101108 */
[----:B0-----:R1:W-:Y:S04]  /*15250*/  @!P6 STG.E.U8 desc[UR8][R8.64+0x6], R25 ;  /* 0x000006190800e986 */ /* 0x0013e8000c101108 */
[----:B---3--:R1:W-:Y:S02]  /*15260*/  @!P5 STG.E.U8 desc[UR8][R8.64+0x7], R27 ;  /* 0x0000071b0800d986 */ /* 0x0083e4000c101108 */
.L_x_318:
[----:B------:R-:W-:Y:S05]  /*15270*/  BSYNC B0 ;  /* 0x0000000000007941 */ /* 0x000fea0003800000 */
.L_x_317:
[----:B------:R-:W-:Y:S04]  /*15280*/  BSSY B0, `(.L_x_319) ;  /* 0x0000024000007945 */ /* 0x000fe80003800000 */
[----:B------:R-:W-:Y:S05]  /*15290*/  @P3 BRA `(.L_x_320) ;  /* 0x0000000000883947 */ /* 0x000fea0003800000 */
[C---:B------:R-:W-:Y:S01]  /*152a0*/  ISETP.GE.AND P1, PT, R84.reuse, R5, PT ;  /* 0x000000055400720c */ /* 0x040fe20003f26270 */
[C---:B------:R-:W-:Y:S02]  /*152b0*/  VIADD R6, R84.reuse, 0x2 ;  /* 0x0000000254067836 */ /* 0x040fe40000000000 */
[----:B------:R-:W-:Y:S02]  /*152c0*/  IMAD R7, R5, R7, R84 ;  /* 0x0000000705077224 */ /* 0x000fe400078e0254 */
[----:B------:R-:W-:Y:S01]  /*152d0*/  VIADD R4, R84, 0x1 ;  /* 0x0000000154047836 */ /* 0x000fe20000000000 */
[----:B------:R-:W-:Y:S01]  /*152e0*/  ISETP.GE.AND P2, PT, R6, R5, PT ;  /* 0x000000050600720c */ /* 0x000fe20003f46270 */
[----:B-1----:R-:W-:Y:S01]  /*152f0*/  VIADD R8, R84, 0x3 ;  /* 0x0000000354087836 */ /* 0x002fe20000000000 */
[----:B0-----:R-:W-:Y:S01]  /*15300*/  IADD3 R6, P4, R82, R7, RZ ;  /* 0x0000000752067210 */ /* 0x001fe20007f9e0ff */
[----:B---3--:R-:W-:Y:S01]  /*15310*/  VIADD R10, R84, 0x7 ;  /* 0x00000007540a7836 */ /* 0x008fe20000000000 */
[-C--:B------:R-:W-:Y:S01]  /*15320*/  ISETP.GE.AND P0, PT, R4, R5.reuse, PT ;  /* 0x000000050400720c */ /* 0x080fe20003f06270 */
[----:B------:R-:W-:Y:S01]  /*15330*/  VIADD R4, R84, 0x4 ;  /* 0x0000000454047836 */ /* 0x000fe20000000000 */
[----:B------:R-:W-:Y:S01]  /*15340*/  ISETP.GE.AND P3, PT, R8, R5, PT ;  /* 0x000000050800720c */ /* 0x000fe20003f66270 */
[----:B------:R-:W0:Y:S01]  /*15350*/  @!P1 LDS.U8 R9, [R80+0x1ce0] ;  /* 0x001ce00050099984 */ /* 0x000e220000000000 */
[C---:B------:R-:W-:Y:S01]  /*15360*/  VIADD R8, R84.reuse, 0x5 ;  /* 0x0000000554087836 */ /* 0x040fe20000000000 */
[----:B------:R-:W-:Y:S01]  /*15370*/  LEA.HI.X.SX32 R7, R7, R83, 0x1, P4 ;  /* 0x0000005307077211 */ /* 0x000fe200020f0eff */
[----:B------:R-:W-:Y:S01]  /*15380*/  VIADD R84, R84, 0x6 ;  /* 0x0000000654547836 */ /* 0x000fe20000000000 */
[----:B------:R-:W-:-:S02]  /*15390*/  ISETP.GE.AND P6, PT, R4, R5, PT ;  /* 0x000000050400720c */ /* 0x000fc40003fc6270 */
[-C--:B------:R-:W-:Y:S01]  /*153a0*/  ISETP.GE.AND P5, PT, R8, R5.reuse, PT ;  /* 0x000000050800720c */ /* 0x080fe20003fa6270 */
[----:B------:R-:W1:Y:S01]  /*153b0*/  @!P2 LDS.U8 R11, [R80+0x1ce2] ;  /* 0x001ce200500ba984 */ /* 0x000e620000000000 */
[----:B------:R-:W-:-:S04]  /*153c0*/  ISETP.GE.AND P4, PT, R10, R5, PT ;  /* 0x000000050a00720c */ /* 0x000fc80003f86270 */
[----:B----4-:R-:W3:Y:S05]  /*153d0*/  @!P3 LDS.U8 R13, [R80+0x1ce3] ;  /* 0x001ce300500db984 */ /* 0x010eea0000000000 */
[----:B------:R-:W4:Y:S04]  /*153e0*/  @!P6 LDS.U8 R15, [R80+0x1ce4] ;  /* 0x001ce400500fe984 */ /* 0x000f280000000000 */
[----:B--2---:R-:W2:Y:S04]  /*153f0*/  @!P5 LDS.U8 R19, [R80+0x1ce5] ;  /* 0x001ce5005013d984 */ /* 0x004ea80000000000 */
[----:B------:R-:W5:Y:S04]  /*15400*/  @!P4 LDS.U8 R23, [R80+0x1ce7] ;  /* 0x001ce7005017c984 */ /* 0x000f680000000000 */
[----:B0-----:R-:W-:Y:S01]  /*15410*/  @!P1 STG.E.U8 desc[UR8][R6.64], R9 ;  /* 0x0000000906009986 */ /* 0x001fe2000c101108 */
[----:B------:R-:W-:-:S03]  /*15420*/  ISETP.GE.AND P1, PT, R84, R5, PT ;  /* 0x000000055400720c */ /* 0x000fc60003f26270 */
[----:B------:R-:W0:Y:S04]  /*15430*/  @!P0 LDS.U8 R5, [R80+0x1ce1] ;  /* 0x001ce10050058984 */ /* 0x000e280000000000 */
[----:B-1----:R-:W-:Y:S04]  /*15440*/  @!P2 STG.E.U8 desc[UR8][R6.64+0x2], R11 ;  /* 0x0000020b0600a986 */ /* 0x002fe8000c101108 */
[----:B---3--:R-:W-:Y:S04]  /*15450*/  @!P3 STG.E.U8 desc[UR8][R6.64+0x3], R13 ;  /* 0x0000030d0600b986 */ /* 0x008fe8000c101108 */
[----:B------:R-:W1:Y:S04]  /*15460*/  @!P1 LDS.U8 R21, [R80+0x1ce6] ;  /* 0x001ce60050159984 */ /* 0x000e680000000000 */
[----:B----4-:R3:W-:Y:S04]  /*15470*/  @!P6 STG.E.U8 desc[UR8][R6.64+0x4], R15 ;  /* 0x0000040f0600e986 */ /* 0x0107e8000c101108 */
[----:B--2---:R3:W-:Y:S04]  /*15480*/  @!P5 STG.E.U8 desc[UR8][R6.64+0x5], R19 ;  /* 0x000005130600d986 */ /* 0x0047e8000c101108 */
[----:B-----5:R3:W-:Y:S04]  /*15490*/  @!P4 STG.E.U8 desc[UR8][R6.64+0x7], R23 ;  /* 0x000007170600c986 */ /* 0x0207e8000c101108 */
[----:B0-----:R3:W-:Y:S04]  /*154a0*/  @!P0 STG.E.U8 desc[UR8][R6.64+0x1], R5 ;  /* 0x0000010506008986 */ /* 0x0017e8000c101108 */
[----:B-1----:R3:W-:Y:S02]  /*154b0*/  @!P1 STG.E.U8 desc[UR8][R6.64+0x6], R21 ;  /* 0x0000061506009986 */ /* 0x0027e4000c101108 */
.L_x_320:
[----:B------:R-:W-:Y:S05]  /*154c0*/  BSYNC B0 ;  /* 0x0000000000007941 */ /* 0x000fea0003800000 */
.L_x_319:
[----:B---3--:R-:W3:Y:S01]  /*154d0*/  SHFL.DOWN PT, R5, R14, 0x10, 0x1f ;  /* 0x0a001f000e057f89 */ /* 0x008ee200000e0000 */
[----:B------:R-:W-:Y:S01]  /*154e0*/  BSSY B0, `(.L_x_321) ;  /* 0x0000022000007945 */ /* 0x000fe20003800000 */
[----:B------:R-:W5:Y:S01]  /*154f0*/  S2R R10, SR_TID.X ;  /* 0x00000000000a7919 */ /* 0x000f620000002100 */
[----:B------:R-:W-:Y:S01]  /*15500*/  BAR.SYNC.DEFER_BLOCKING 0x0 ;  /* 0x0000000000007b1d */ /* 0x000fe20000010000 */
[----:B---3--:R-:W-:-:S05]  /*15510*/  FMNMX R5, R14, R5, !PT ;  /* 0x000000050e057209 */ /* 0x008fca0007800000 */
[----:B------:R-:W3:Y:S01]  /*15520*/  SHFL.DOWN PT, R4, R5, 0x8, 0x1f ;  /* 0x09001f0005047f89 */ /* 0x000ee200000e0000 */
[----:B-----5:R-:W-:Y:S02]  /*15530*/  LOP3.LUT P0, RZ, R10, 0x1f, RZ, 0xc0, !PT ;  /* 0x0000001f0aff7812 */ /* 0x020fe4000780c0ff */
[----:B---3--:R-:W-:-:S05]  /*15540*/  FMNMX R4, R5, R4, !PT ;  /* 0x0000000405047209 */ /* 0x008fca0007800000 */
[----:B------:R-:W1:Y:S02]  /*15550*/  SHFL.DOWN PT, R7, R4, 0x4, 0x1f ;  /* 0x08801f0004077f89 */ /* 0x000e6400000e0000 */
[----:B-1----:R-:W-:Y:S02]  /*15560*/  FMNMX R8, R4, R7, !PT ;  /* 0x0000000704087209 */ /* 0x002fe40007800000 */
[----:B------:R1:W3:Y:S03]  /*15570*/  LDC.64 R4, c[0x0][R3+0xc10] ;  /* 0x0003040003047b82 */ /* 0x0002e60000000a00 */
[----:B------:R-:W5:Y:S02]  /*15580*/  SHFL.DOWN PT, R7, R8, 0x2, 0x1f ;  /* 0x08401f0008077f89 */ /* 0x000f6400000e0000 */
[----:B-----5:R-:W-:Y:S01]  /*15590*/  FMNMX R9, R8, R7, !PT ;  /* 0x0000000708097209 */ /* 0x020fe20007800000 */
[----:B------:R-:W-:Y:S01]  /*155a0*/  VIADD R8, R10, 0x1f ;  /* 0x0000001f0a087836 */ /* 0x000fe20000000000 */
[----:B------:R-:W-:-:S03]  /*155b0*/  @!P0 LEA R7, R17, R78, 0x18 ;  /* 0x0000004e11078211 */ /* 0x000fc600078ec0ff */
[----:B------:R-:W5:Y:S02]  /*155c0*/  SHFL.DOWN PT, R6, R9, 0x1, 0x1f ;  /* 0x08201f0009067f89 */ /* 0x000f6400000e0000 */
[----:B------:R-:W-:Y:S01]  /*155d0*/  @!P0 IMAD R0, R0, 0x4, R7 ;  /* 0x0000000400008824 */ /* 0x000fe200078e0207 */
[----:B-----5:R-:W-:Y:S02]  /*155e0*/  FMNMX R11, R9, R6, !PT ;  /* 0x00000006090b7209 */ /* 0x020fe40007800000 */
[----:B------:R1:W0:Y:S03]  /*155f0*/  LDC.64 R6, c[0x0][R3+0xa10] ;  /* 0x0002840003067b82 */ /* 0x0002260000000a00 */
[----:B------:R1:W-:Y:S05]  /*15600*/  @!P0 STS [R0], R11 ;  /* 0x0000000b00008388 */ /* 0x0003ea0000000800 */
[----:B------:R-:W-:Y:S01]  /*15610*/  BAR.SYNC.DEFER_BLOCKING 0x0 ;  /* 0x0000000000007b1d */ /* 0x000fe20000010000 */
[----:B------:R-:W-:Y:S01]  /*15620*/  ISETP.GT.U32.AND P0, PT, R8, 0x3e, PT ;  /* 0x0000003e0800780c */ /* 0x000fe20003f04070 */
[----:B------:R-:W-:-:S12]  /*15630*/  IMAD.MOV.U32 R8, RZ, RZ, RZ ;  /* 0x000000ffff087224 */ /* 0x000fd800078e00ff */
[----:B-1-3--:R-:W-:Y:S05]  /*15640*/  @P0 BRA `(.L_x_322) ;  /* 0x00000000002c0947 */ /* 0x00afea0003800000 */
[----:B------:R-:W-:Y:S01]  /*15650*/  ISETP.GT.U32.AND P0, PT, R10, 0x3, PT ;  /* 0x000000030a00780c */ /* 0x000fe20003f04070 */
[----:B------:R-:W-:Y:S01]  /*15660*/  IMAD.MOV.U32 R0, RZ, RZ, RZ ;  /* 0x000000ffff007224 */ /* 0x000fe200078e00ff */
[----:B------:R-:W-:-:S11]  /*15670*/  UMOV UR4, 0xffffffff ;  /* 0xffffffff00047882 */ /* 0x000fd60000000000 */
[----:B------:R-:W-:-:S05]  /*15680*/  @!P0 LEA R3, R17, R78, 0x18 ;  /* 0x0000004e11038211 */ /* 0x000fca00078ec0ff */
[----:B------:R-:W-:-:S05]  /*15690*/  @!P0 IMAD R3, R10, 0x4, R3 ;  /* 0x000000040a038824 */ /* 0x000fca00078e0203 */
[----:B------:R1:W3:Y:S01]  /*156a0*/  @!P0 LDS R0, [R3] ;  /* 0x0000000003008984 */ /* 0x0002e20000000800 */
[----:B------:R-:W-:Y:S05]  /*156b0*/  BRA.DIV UR4, `(.L_x_323) ;  /* 0x0000000204ac7947 */ /* 0x000fea000b800000 */
[----:B-1-3--:R-:W1:Y:S02]  /*156c0*/  SHFL.DOWN PT, R3, R0, 0x2, 0x1f ;  /* 0x08401f0000037f89 */ /* 0x00ae6400000e0000 */
[----:B-1----:R-:W-:-:S05]  /*156d0*/  FMNMX R3, R3, R0, !PT ;  /* 0x0000000003037209 */ /* 0x002fca0007800000 */
[----:B------:R1:W3:Y:S02]  /*156e0*/  SHFL.DOWN PT, R8, R3, 0x1, 0x1f ;  /* 0x08201f0003087f89 */ /* 0x0002e400000e0000 */
.L_x_330:
[----:B---3--:R-:W-:-:S07]  /*156f0*/  FMNMX R8, R3, R8, !PT ;  /* 0x0000000803087209 */ /* 0x008fce0007800000 */
.L_x_322:
[----:B------:R-:W-:Y:S05]  /*15700*/  BSYNC B0 ;  /* 0x0000000000007941 */ /* 0x000fea0003800000 */
.L_x_321:
[----:B-1----:R-:W-:Y:S01]  /*15710*/  IMAD.MOV.U32 R3, RZ, RZ, 0xe00 ;  /* 0x00000e00ff037424 */ /* 0x002fe200078e00ff */
[----:B0-----:R-:W-:Y:S01]  /*15720*/  ISETP.NE.U32.AND P0, PT, R6, RZ, PT ;  /* 0x000000ff0600720c */ /* 0x001fe20003f05070 */
[----:B------:R-:W-:Y:S01]  /*15730*/  BSSY B0, `(.L_x_324) ;  /* 0x0000011000007945 */ /* 0x000fe20003800000 */
[----:B------:R-:W-:Y:S01]  /*15740*/  ISETP.EQ.U32.AND P2, PT, R4, RZ, PT ;  /* 0x000000ff0400720c */ /* 0x000fe20003f42070 */
[----:B------:R-:W-:Y:S01]  /*15750*/  IMAD R2, R2, 0x4, R3 ;  /* 0x0000000402027824 */ /* 0x000fe200078e0203 */
[----:B------:R-:W-:-:S04]  /*15760*/  ISETP.NE.AND.EX P0, PT, R7, RZ, PT, P0 ;  /* 0x000000ff0700720c */ /* 0x000fc80003f05300 */
[----:B------:R-:W-:Y:S01]  /*15770*/  ISETP.NE.OR P0, PT, R10, RZ, !P0 ;  /* 0x000000ff0a00720c */ /* 0x000fe20004705670 */
[----:B------:R-:W0:Y:S02]  /*15780*/  LDC R2, c[0x0][R2+0x20c] ;  /* 0x0000830002027b82 */ /* 0x000e240000000800 */
[----:B0-----:R-:W-:-:S04]  /*15790*/  IADD3 R0, -R2, UR6, RZ ;  /* 0x0000000602007c10 */ /* 0x001fc8000fffe1ff */
[----:B------:R-:W-:-:S04]  /*157a0*/  LOP3.LUT P1, RZ, R0, R10, RZ, 0xfc, !PT ;  /* 0x0000000a00ff7212 */ /* 0x000fc8000782fcff */
[----:B------:R-:W-:Y:S02]  /*157b0*/  ISETP.EQ.OR.EX P1, PT, R5, RZ, P1, P2 ;  /* 0x000000ff0500720c */ /* 0x000fe40000f22720 */
[----:B------:R-:W-:Y:S11]  /*157c0*/  @P0 BRA `(.L_x_325) ;  /* 0x00000000001c0947 */ /* 0x000ff60003800000 */
[----:B------:R-:W0:Y:S01]  /*157d0*/  S2R R0, SR_LANEID ;  /* 0x0000000000007919 */ /* 0x000e220000000000 */
[----:B------:R-:W1:Y:S01]  /*157e0*/  REDUX.MAX.S32 UR7, R8 ;  /* 0x00000000080773c4 */ /* 0x000e620000014200 */
[----:B------:R-:W-:Y:S02]  /*157f0*/  VOTEU.ANY UR4, UPT, PT ;  /* 0x0000000000047886 */ /* 0x000fe400038e0100 */
[----:B------:R-:W-:Y:S01]  /*15800*/  UFLO.U32 UR4, UR4 ;  /* 0x00000004000472bd */ /* 0x000fe200080e0000 */
[----:B-1----:R-:W-:-:S05]  /*15810*/  IMAD.U32 R3, RZ, RZ, UR7 ;  /* 0x00000007ff037e24 */ /* 0x002fca000f8e00ff */
[----:B0-----:R-:W-:-:S13]  /*15820*/  ISETP.EQ.U32.AND P0, PT, R0, UR4, PT ;  /* 0x0000000400007c0c */ /* 0x001fda000bf02070 */
[----:B------:R0:W-:Y:S02]  /*15830*/  @P0 REDG.E.MAX.S32.STRONG.GPU desc[UR8][R6.64], R3 ;  /* 0x000000030600098e */ /* 0x0001e4000d10e388 */
.L_x_325:
[----:B------:R-:W-:Y:S05]  /*15840*/  BSYNC B0 ;  /* 0x0000000000007941 */ /* 0x000fea0003800000 */
.L_x_324:
[----:B------:R-:W-:Y:S05]  /*15850*/  @P1 EXIT ;  /* 0x000000000000194d */ /* 0x000fea0003800000 */
[----:B------:R-:W-:-:S04]  /*15860*/  UIADD3 UR4, UR5, 0x1800000, URZ ;  /* 0x0180000005047890 */ /* 0x000fc8000fffe03f */
[----:B------:R-:W-:-:S04]  /*15870*/  ULOP3.LUT UR4, UR4, 0x7f800000, URZ, 0xc0, !UPT ;  /* 0x7f80000004047892 */ /* 0x000fc8000f8ec03f */
[----:B------:R-:W-:-:S06]  /*15880*/  UISETP.GT.U32.AND UP0, UPT, UR4, 0x1ffffff, UPT ;  /* 0x01ffffff0400788c */ /* 0x000fcc000bf04070 */
[----:B------:R-:W-:-:S13]  /*15890*/  PLOP3.LUT P0, PT, PT, PT, UP0, 0x80, 0x0 ;  /* 0x000000000000781c */ /* 0x000fda0003f0f008 */
[----:B------:R-:W-:Y:S05]  /*158a0*/  @P0 BRA `(.L_x_326) ;  /* 0x0000000000140947 */ /* 0x000fea0003800000 */
[----:B------:R-:W-:Y:S01]  /*158b0*/  IMAD.U32 R0, RZ, RZ, UR5 ;  /* 0x00000005ff007e24 */ /* 0x000fe2000f8e00ff */
[----:B------:R-:W-:-:S07]  /*158c0*/  MOV R9, 0x158e0 ;  /* 0x000158e000097802 */ /* 0x000fce0000000f00 */
[----:B0-2-4-:R-:W-:Y:S05]  /*158d0*/  CALL.REL.NOINC `($__internal_0_$__cuda_sm20_rcp_rn_f32_slowpath) ;  /* 0x00000000005c7944 */ /* 0x015fea0003c00000 */
[----:B------:R-:W-:Y:S01]  /*158e0*/  IMAD.MOV.U32 R3, RZ, RZ, R0 ;  /* 0x000000ffff037224 */ /* 0x000fe200078e0000 */
[----:B------:R-:W-:Y:S06]  /*158f0*/  BRA `(.L_x_327) ;  /* 0x0000000000147947 */ /* 0x000fec0003800000 */
.L_x_326:
[----:B0-----:R-:W0:Y:S01]  /*15900*/  MUFU.RCP R3, UR5 ;  /* 0x0000000500037d08 */ /* 0x001e220008001000 */
[----:B------:R-:W-:-:S04]  /*15910*/  IMAD.U32 R0, RZ, RZ, UR5 ;  /* 0x00000005ff007e24 */ /* 0x000fc8000f8e00ff */
[----:B0-----:R-:W-:-:S04]  /*15920*/  FFMA R0, R3, R0, -1 ;  /* 0xbf80000003007423 */ /* 0x001fc80000000000 */
[----:B------:R-:W-:-:S04]  /*15930*/  FADD.FTZ R0, -R0, -RZ ;  /* 0x800000ff00007221 */ /* 0x000fc80000010100 */
[----:B------:R-:W-:-:S07]  /*15940*/  FFMA R3, R3, R0, R3 ;  /* 0x0000000003037223 */ /* 0x000fce0000000003 */
.L_x_327:
[----:B------:R-:W-:Y:S01]  /*15950*/  STG.E desc[UR8][R4.64], R3 ;  /* 0x0000000304007986 */ /* 0x000fe2000c101908 */
[----:B------:R-:W-:Y:S05]  /*15960*/  EXIT ;  /* 0x000000000000794d */ /* 0x000fea0003800000 */
.L_x_323:
[----:B------:R-:W-:Y:S02]  /*15970*/  IMAD.MOV.U32 R11, RZ, RZ, 0x2 ;  /* 0x00000002ff0b7424 */ /* 0x000fe400078e00ff */
[----:B0---4-:R-:W-:Y:S02]  /*15980*/  IMAD.MOV.U32 R12, RZ, RZ, 0x1f ;  /* 0x0000001fff0c7424 */ /* 0x011fe400078e00ff */
[----:B------:R-:W-:-:S07]  /*15990*/  IMAD.MOV.U32 R9, RZ, RZ, -0x1 ;  /* 0xffffffffff097424 */ /* 0x000fce00078e00ff */
[----:B-123--:R-:W-:Y:S05]  /*159a0*/  WARPSYNC.COLLECTIVE R9, `(.L_x_328) ;  /* 0x0000000009087348 */ /* 0x00efea0003c00000 */
[----:B---3--:R0:W3:Y:S02]  /*159b0*/  SHFL.DOWN P0, R8, R0, R11, R12 ;  /* 0x0800000b00087389 */ /* 0x0080e4000000000c */
[----:B0123--:R-:W-:Y:S01]  /*159c0*/  ENDCOLLECTIVE ;  /* 0x000000000000791b */ /* 0x00ffe20003800000 */
.L_x_328:
[----:B------:R-:W-:Y:S02]  /*159d0*/  IMAD.MOV.U32 R11, RZ, RZ, 0x1 ;  /* 0x00000001ff0b7424 */ /* 0x000fe400078e00ff */
[----:B------:R-:W-:-:S05]  /*159e0*/  IMAD.MOV.U32 R3, RZ, RZ, R8 ;  /* 0x000000ffff037224 */ /* 0x000fca00078e0008 */
[----:B------:R-:W-:-:S05]  /*159f0*/  FMNMX R3, R3, R0, !PT ;  /* 0x0000000003037209 */ /* 0x000fca0007800000 */
[----:B------:R-:W-:-:S07]  /*15a00*/  IMAD.MOV.U32 R0, RZ, RZ, R3 ;  /* 0x000000ffff007224 */ /* 0x000fce00078e0003 */
[----:B------:R-:W-:Y:S05]  /*15a10*/  WARPSYNC.COLLECTIVE R9, `(.L_x_329) ;  /* 0x0000000009087348 */ /* 0x000fea0003c00000 */
[----:B------:R0:W1:Y:S02]  /*15a20*/  SHFL.DOWN P0, R8, R0, R11, R12 ;  /* 0x0800000b00087389 */ /* 0x000064000000000c */
[----:B01----:R-:W-:Y:S01]  /*15a30*/  ENDCOLLECTIVE ;  /* 0x000000000000791b */ /* 0x003fe20003800000 */
.L_x_329:
[----:B------:R-:W-:Y:S05]  /*15a40*/  BRA `(.L_x_330) ;  /* 0xfffffffc00287947 */ /* 0x000fea000383ffff */
        .weak           $__internal_0_$__cuda_sm20_rcp_rn_f32_slowpath
        .type           $__internal_0_$__cuda_sm20_rcp_rn_f32_slowpath,@function
        .size           $__internal_0_$__cuda_sm20_rcp_rn_f32_slowpath,(.L_x_3746 - $__internal_0_$__cuda_sm20_rcp_rn_f32_slowpath)
$__internal_0_$__cuda_sm20_rcp_rn_f32_slowpath:
[----:B------:R-:W-:-:S05]  /*15a50*/  IMAD.SHL.U32 R2, R0, 0x2, RZ ;  /* 0x0000000200027824 */ /* 0x000fca00078e00ff */
[----:B------:R-:W-:-:S04]  /*15a60*/  SHF.R.U32.HI R10, RZ, 0x18, R2 ;  /* 0x00000018ff0a7819 */ /* 0x000fc80000011602 */
[----:B------:R-:W-:-:S13]  /*15a70*/  ISETP.NE.U32.AND P0, PT, R10, RZ, PT ;  /* 0x000000ff0a00720c */ /* 0x000fda0003f05070 */
[----:B------:R-:W-:Y:S05]  /*15a80*/  @P0 BRA `(.L_x_331) ;  /* 0x00000000002c0947 */ /* 0x000fea0003800000 */
[----:B------:R-:W-:-:S05]  /*15a90*/  IMAD.SHL.U32 R2, R0, 0x2, RZ ;  /* 0x0000000200027824 */ /* 0x000fca00078e00ff */
[----:B------:R-:W-:-:S13]  /*15aa0*/  ISETP.NE.AND P0, PT, R2, RZ, PT ;  /* 0x000000ff0200720c */ /* 0x000fda0003f05270 */
[----:B------:R2:W3:Y:S01]  /*15ab0*/  @!P0 MUFU.RCP R2, R0 ;  /* 0x0000000000028308 */ /* 0x0004e20000001000 */
[----:B------:R-:W-:Y:S05]  /*15ac0*/  @!P0 BRA `(.L_x_332) ;  /* 0x0000000000a48947 */ /* 0x000fea0003800000 */
[----:B------:R-:W-:-:S04]  /*15ad0*/  FFMA R3, R0, 1.84467440737095516160e+19, RZ ;  /* 0x5f80000000037823 */ /* 0x000fc800000000ff */
[----:B--2---:R-:W3:Y:S02]  /*15ae0*/  MUFU.RCP R0, R3 ;  /* 0x0000000300007308 */ /* 0x004ee40000001000 */
[----:B---3--:R-:W-:-:S04]  /*15af0*/  FFMA R2, R3, R0, -1 ;  /* 0xbf80000003027423 */ /* 0x008fc80000000000 */
[----:B------:R-:W-:-:S04]  /*15b00*/  FADD.FTZ R7, -R2, -RZ ;  /* 0x800000ff02077221 */ /* 0x000fc80000010100 */
[----:B------:R-:W-:-:S04]  /*15b10*/  FFMA R0, R0, R7, R0 ;  /* 0x0000000700007223 */ /* 0x000fc80000000000 */
[----:B------:R-:W-:Y:S01]  /*15b20*/  FFMA R2, R0, 1.84467440737095516160e+19, RZ ;  /* 0x5f80000000027823 */ /* 0x000fe200000000ff */
[----:B------:R-:W-:Y:S06]  /*15b30*/  BRA `(.L_x_332) ;  /* 0x0000000000887947 */ /* 0x000fec0003800000 */
.L_x_331:
[----:B------:R-:W-:-:S05]  /*15b40*/  VIADD R11, R10, 0xffffff03 ;  /* 0xffffff030a0b7836 */ /* 0x000fca0000000000 */
[----:B------:R-:W-:-:S13]  /*15b50*/  ISETP.GT.U32.AND P0, PT, R11, 0x1, PT ;  /* 0x000000010b00780c */ /* 0x000fda0003f04070 */
[----:B------:R-:W-:Y:S05]  /*15b60*/  @P0 BRA `(.L_x_333) ;  /* 0x0000000000780947 */ /* 0x000fea0003800000 */
[----:B------:R-:W-:Y:S01]  /*15b70*/  LOP3.LUT R2, R0, 0x7fffff, RZ, 0xc0, !PT ;  /* 0x007fffff00027812 */ /* 0x000fe200078ec0ff */
[----:B------:R-:W-:-:S03]  /*15b80*/  IMAD.MOV.U32 R8, RZ, RZ, 0x3 ;  /* 0x00000003ff087424 */ /* 0x000fc600078e00ff */
[----:B------:R-:W-:Y:S02]  /*15b90*/  LOP3.LUT R2, R2, 0x3f800000, RZ, 0xfc, !PT ;  /* 0x3f80000002027812 */ /* 0x000fe400078efcff */
[----:B------:R-:W-:Y:S02]  /*15ba0*/  SHF.L.U32 R8, R8, R11, RZ ;  /* 0x0000000b08087219 */ /* 0x000fe400000006ff */
[----:B------:R-:W0:Y:S02]  /*15bb0*/  MUFU.RCP R3, R2 ;  /* 0x0000000200037308 */ /* 0x000e240000001000 */
[----:B0-----:R-:W-:-:S04]  /*15bc0*/  FFMA R6, R2, R3, -1 ;  /* 0xbf80000002067423 */ /* 0x001fc80000000003 */
[----:B------:R-:W-:-:S04]  /*15bd0*/  FADD.FTZ R6, -R6, -RZ ;  /* 0x800000ff06067221 */ /* 0x000fc80000010100 */
[CCC-:B------:R-:W-:Y:S01]  /*15be0*/  FFMA.RM R7, R3.reuse, R6.reuse, R3.reuse ;  /* 0x0000000603077223 */ /* 0x1c0fe20000004003 */
[----:B------:R-:W-:-:S04]  /*15bf0*/  FFMA.RP R6, R3, R6, R3 ;  /* 0x0000000603067223 */ /* 0x000fc80000008003 */
[C---:B------:R-:W-:Y:S02]  /*15c00*/  LOP3.LUT R3, R7.reuse, 0x7fffff, RZ, 0xc0, !PT ;  /* 0x007fffff07037812 */ /* 0x040fe400078ec0ff */
[----:B------:R-:W-:Y:S02]  /*15c10*/  FSETP.NEU.FTZ.AND P0, PT, R7, R6, PT ;  /* 0x000000060700720b */ /* 0x000fe40003f1d000 */
[----:B------:R-:W-:Y:S02]  /*15c20*/  LOP3.LUT R3, R3, 0x800000, RZ, 0xfc, !PT ;  /* 0x0080000003037812 */ /* 0x000fe400078efcff */
[----:B------:R-:W-:Y:S02]  /*15c30*/  SEL R6, RZ, 0xffffffff, !P0 ;  /* 0xffffffffff067807 */ /* 0x000fe40004000000 */
[----:B------:R-:W-:-:S03]  /*15c40*/  LOP3.LUT R8, R8, R3, RZ, 0xc0, !PT ;  /* 0x0000000308087212 */ /* 0x000fc600078ec0ff */
[----:B------:R-:W-:Y:S01]  /*15c50*/  IMAD.MOV R6, RZ, RZ, -R6 ;  /* 0x000000ffff067224 */ /* 0x000fe200078e0a06 */
[----:B------:R-:W-:-:S04]  /*15c60*/  SHF.R.U32.HI R8, RZ, R11, R8 ;  /* 0x0000000bff087219 */ /* 0x000fc80000011608 */
[----:B------:R-:W-:Y:S02]  /*15c70*/  LOP3.LUT P1, RZ, R6, R11, R3, 0xf8, !PT ;  /* 0x0000000b06ff7212 */ /* 0x000fe4000782f803 */
[C---:B------:R-:W-:Y:S02]  /*15c80*/  LOP3.LUT P0, RZ, R8.reuse, 0x1, RZ, 0xc0, !PT ;  /* 0x0000000108ff7812 */ /* 0x040fe4000780c0ff */
[----:B------:R-:W-:-:S04]  /*15c90*/  LOP3.LUT P2, RZ, R8, 0x2, RZ, 0xc0, !PT ;  /* 0x0000000208ff7812 */ /* 0x000fc8000784c0ff */
[----:B------:R-:W-:Y:S02]  /*15ca0*/  PLOP3.LUT P0, PT, P0, P1, P2, 0xe0, 0x0 ;  /* 0x000000000000781c */ /* 0x000fe40000703c20 */
[----:B------:R-:W-:Y:S02]  /*15cb0*/  LOP3.LUT P1, RZ, R0, 0x7fffff, RZ, 0xc0, !PT ;  /* 0x007fffff00ff7812 */ /* 0x000fe4000782c0ff */
[----:B------:R-:W-:-:S05]  /*15cc0*/  SEL R2, RZ, 0x1, !P0 ;  /* 0x00000001ff027807 */ /* 0x000fca0004000000 */
[----:B------:R-:W-:-:S05]  /*15cd0*/  IMAD.MOV R2, RZ, RZ, -R2 ;  /* 0x000000ffff027224 */ /* 0x000fca00078e0a02 */
[----:B------:R-:W-:Y:S01]  /*15ce0*/  ISETP.GE.AND P0, PT, R2, RZ, PT ;  /* 0x000000ff0200720c */ /* 0x000fe20003f06270 */
[----:B------:R-:W-:-:S05]  /*15cf0*/  VIADD R2, R10, 0xffffff04 ;  /* 0xffffff040a027836 */ /* 0x000fca0000000000 */
[----:B------:R-:W-:-:S07]  /*15d00*/  SHF.R.U32.HI R3, RZ, R2, R3 ;  /* 0x00000002ff037219 */ /* 0x000fce0000011603 */
[----:B------:R-:W-:-:S04]  /*15d10*/  @!P0 VIADD R3, R3, 0x1 ;  /* 0x0000000103038836 */ /* 0x000fc80000000000 */
[----:B------:R-:W-:-:S05]  /*15d20*/  @!P1 IMAD.SHL.U32 R3, R3, 0x2, RZ ;  /* 0x0000000203039824 */ /* 0x000fca00078e00ff */
[----:B------:R-:W-:Y:S01]  /*15d30*/  LOP3.LUT R2, R3, 0x80000000, R0, 0xf8, !PT ;  /* 0x8000000003027812 */ /* 0x000fe200078ef800 */
[----:B------:R-:W-:Y:S06]  /*15d40*/  BRA `(.L_x_332) ;  /* 0x0000000000047947 */ /* 0x000fec0003800000 */
.L_x_333:
[----:B------:R0:W1:Y:S02]  /*15d50*/  MUFU.RCP R2, R0 ;  /* 0x0000000000027308 */ /* 0x0000640000001000 */
.L_x_332:
[----:B0123--:R-:W-:Y:S02]  /*15d60*/  IMAD.MOV.U32 R0, RZ, RZ, R2 ;  /* 0x000000ffff007224 */ /* 0x00ffe400078e0002 */
[----:B------:R-:W-:Y:S02]  /*15d70*/  IMAD.MOV.U32 R2, RZ, RZ, R9 ;  /* 0x000000ffff027224 */ /* 0x000fe400078e0009 */
[----:B------:R-:W-:-:S04]  /*15d80*/  IMAD.MOV.U32 R3, RZ, RZ, 0x0 ;  /* 0x00000000ff037424 */ /* 0x000fc800078e00ff */
[----:B------:R-:W-:Y:S05]  /*15d90*/  RET.REL.NODEC R2 `(_ZN18transformer_engine56_GLOBAL__N__9a404817_23_multi_cast_transpose_cu_26a11c4627multi_cast_transpose_kernelILi4ELi8ELb0Ef13__nv_bfloat1613__nv_fp8_e4m3EEvNS0_22MultiCastTransposeArgsE) ;  /* 0xfffffea002987950 */ /* 0x000fea0003c3ffff */
.L_x_334:
[----:B------:R-:W-:-:S00]  /*15da0*/  BRA `(.L_x_334) ;  /* 0xfffffffc00fc7947 */ /* 0x000fc0000383ffff */
[----:B------:R-:W-:-:S00]  /*15db0*/  NOP ;  /* 0x0000000000007918 */ /* 0x000fc00000000000 */
        /* <DEDUP_REMOVED lines=12> */
.L_x_3746:


//--------------------- .text._ZN18transformer_engine56_GLOBAL__N__9a404817_23_multi_cast_transpose_cu_26a11c4627multi_cast_transpose_kernelILi4ELi8ELb0Ef13__nv_bfloat1613__nv_fp8_e5m2EEvNS0_22MultiCastTransposeArgsE --------------------------
	.section	.text._ZN18transformer_engine56_GLOBAL__N__9a404817_23_multi_cast_transpose_cu_26a11c4627multi_cast_transpose_kernelILi4ELi8ELb0Ef13__nv_bfloat1613__nv_fp8_e5m2EEvNS0_22MultiCastTransposeArgsE,"ax",@progbits
	.align	128
.text._ZN18transformer_engine56_GLOBAL__N__9a404817_23_multi_cast_transpose_cu_26a11c4627multi_cast_transpose_kernelILi4ELi8ELb0Ef13__nv_bfloat1613__nv_fp8_e5m2EEvNS0_22MultiCastTransposeArgsE:
        .type           _ZN18transformer_engine56_GLOBAL__N__9a404817_23_multi_cast_transpose_cu_26a11c4627multi_cast_transpose_kernelILi4ELi8ELb0Ef13__nv_bfloat1613__nv_fp8_e5m2EEvNS0_22MultiCastTransposeArgsE,@function
        .size           _ZN18transformer_engine56_GLOBAL__N__9a404817_23_multi_cast_transpose_cu_26a11c4627multi_cast_transpose_kernelILi4ELi8ELb0Ef13__nv_bfloat1613__nv_fp8_e5m2EEvNS0_22MultiCastTransposeArgsE,(.L_x_3748 - _ZN18transformer_engine56_GLOBAL__N__9a404817_23_multi_cast_transpose_cu_26a11c4627multi_cast_transpose_kernelILi4ELi8ELb0Ef13__nv_bfloat1613__nv_fp8_e5m2EEvNS0_22MultiCastTransposeArgsE)
        .other          _ZN18transformer_engine56_GLOBAL__N__9a404817_23_multi_cast_transpose_cu_26a11c4627multi_cast_transpose_kernelILi4ELi8ELb0Ef13__nv_bfloat1613__nv_fp8_e5m2EEvNS0_22MultiCastTransposeArgsE,@"STO_CUDA_ENTRY STV_DEFAULT"
_ZN18transformer_engine56_GLOBAL__N__9a404817_23_multi_cast_transpose_cu_26a11c4627multi_cast_transpose_kernelILi4ELi8ELb0Ef13__nv_bfloat1613__nv_fp8_e5m2EEvNS0_22MultiCastTransposeArgsE:
        /* <DEDUP_REMOVED lines=9> */
.L_x_335:
        /* <DEDUP_REMOVED lines=75> */
.L_x_337:
[----:B------:R-:W-:Y:S05]  /*0540*/  BSYNC B0 ;  /* 0x0000000000007941 */ /* 0x000fea0003800000 */
.L_x_336:
        /* <DEDUP_REMOVED lines=20> */
[----:B------:R-:W-:Y:S02]  /*0690*/  F2FP.SATFINITE.E5M2.F32.PACK_AB_MERGE_C R25, RZ, R6, RZ ;  /* 0x00000006ff19723e */ /* 0x000fe400048060ff */
[----:B------:R-:W-:Y:S02]  /*06a0*/  F2FP.SATFINITE.E5M2.F32.PACK_AB_MERGE_C R27, RZ, R15, RZ ;  /* 0x0000000fff1b723e */ /* 0x000fe400048060ff */
[----:B------:R-:W-:Y:S02]  /*06b0*/  F2FP.SATFINITE.E5M2.F32.PACK_AB_MERGE_C R29, RZ, R17, RZ ;  /* 0x00000011ff1d723e */ /* 0x000fe400048060ff */
[----:B------:R-:W-:Y:S01]  /*06c0*/  F2FP.SATFINITE.E5M2.F32.PACK_AB_MERGE_C R31, RZ, R21, RZ ;  /* 0x00000015ff1f723e */ /* 0x000fe200048060ff */
        /* <DEDUP_REMOVED lines=15> */
.L_x_339:
[----:B------:R-:W-:Y:S05]  /*07c0*/  BSYNC B0 ;  /* 0x0000000000007941 */ /* 0x000fea0003800000 */
.L_x_338:
        /* <DEDUP_REMOVED lines=15> */
.L_x_341:
[----:B------:R-:W-:Y:S05]  /*08c0*/  BSYNC B0 ;  /* 0x0000000000007941 */ /* 0x000fea0003800000 */
.L_x_340:
        /* <DEDUP_REMOVED lines=12> */
[----:B------:R-:W-:-:S02]  /*0990*/  F2FP.SATFINITE.E5M2.F32.PACK_AB_MERGE_C R33, RZ, R20, RZ ;  /* 0x00000014ff21723e */ /* 0x000fc400048060ff */
[----:B------:R-:W-:Y:S01]  /*09a0*/  FMNMX R12, R8, |R23|, !PT ;  /* 0x40000017080c7209 */ /* 0x000fe20007800000 */
[----:B------:R-:W-:Y:S01]  /*09b0*/  FMUL R23, R23, UR5 ;  /* 0x0000000517177c20 */ /* 0x000fe20008400000 */
[----:B------:R-:W-:Y:S02]  /*09c0*/  F2FP.SATFINITE.E5M2.F32.PACK_AB_MERGE_C R35, RZ, R15, RZ ;  /* 0x0000000fff23723e */ /* 0x000fe400048060ff */
[----:B------:R-:W-:Y:S02]  /*09d0*/  LOP3.LUT R8, R27, 0xff, RZ, 0xc0, !PT ;  /* 0x000000ff1b087812 */ /* 0x000fe400078ec0ff */
[----:B------:R-:W-:Y:S02]  /*09e0*/  F2FP.SATFINITE.E5M2.F32.PACK_AB_MERGE_C R23, RZ, R23, RZ ;  /* 0x00000017ff17723e */ /* 0x000fe400048060ff */
[----:B------:R-:W-:Y:S02]  /*09f0*/  LOP3.LUT R17, R33, 0xffff, RZ, 0xc0, !PT ;  /* 0x0000ffff21117812 */ /* 0x000fe400078ec0ff */
[----:B------:R-:W-:-:S02]  /*0a00*/  LOP3.LUT R21, R35, 0xffff, RZ, 0xc0, !PT ;  /* 0x0000ffff23157812 */ /* 0x000fc400078ec0ff */
[----:B------:R-:W-:Y:S01]  /*0a10*/  F2FP.SATFINITE.E5M2.F32.PACK_AB_MERGE_C R27, RZ, R14, RZ ;  /* 0x0000000eff1b723e */ /* 0x000fe200048060ff */
        /* <DEDUP_REMOVED lines=15> */
.L_x_343:
[----:B------:R-:W-:Y:S05]  /*0b10*/  BSYNC B0 ;  /* 0x0000000000007941 */ /* 0x000fea0003800000 */
.L_x_342:
        /* <DEDUP_REMOVED lines=25> */
.L_x_345:
[----:B------:R-:W-:Y:S05]  /*0cb0*/  BSYNC B0 ;  /* 0x0000000000007941 */ /* 0x000fea0003800000 */
.L_x_344:
        /* <DEDUP_REMOVED lines=17> */
[----:B------:R-:W-:-:S02]  /*0dd0*/  F2FP.SATFINITE.E5M2.F32.PACK_AB_MERGE_C R25, RZ, R14, RZ ;  /* 0x0000000eff19723e */ /* 0x000fc400048060ff */
[----:B------:R-:W-:Y:S02]  /*0de0*/  F2FP.SATFINITE.E5M2.F32.PACK_AB_MERGE_C R23, RZ, R23, RZ ;  /* 0x00000017ff17723e */ /* 0x000fe400048060ff */
[----:B------:R-:W-:Y:S02]  /*0df0*/  F2FP.SATFINITE.E5M2.F32.PACK_AB_MERGE_C R27, RZ, R15, RZ ;  /* 0x0000000fff1b723e */ /* 0x000fe400048060ff */
        /* <DEDUP_REMOVED lines=16> */
.L_x_347:
[----:B------:R-:W-:Y:S05]  /*0f00*/  BSYNC B0 ;  /* 0x0000000000007941 */ /* 0x000fea0003800000 */
.L_x_346:
        /* <DEDUP_REMOVED lines=30> */
.L_x_349:
[----:B------:R-:W-:Y:S05]  /*10f0*/  BSYNC B0 ;  /* 0x0000000000007941 */ /* 0x000fea0003800000 */
.L_x_348:
        /* <DEDUP_REMOVED lines=18> */
[----:B------:R-:W-:Y:S02]  /*1220*/  F2FP.SATFINITE.E5M2.F32.PACK_AB_MERGE_C R23, RZ, R6, RZ ;  /* 0x00000006ff17723e */ /* 0x000fe400048060ff */
[----:B------:R-:W-:-:S02]  /*1230*/  F2FP.SATFINITE.E5M2.F32.PACK_AB_MERGE_C R25, RZ, R15, RZ ;  /* 0x0000000fff19723e */ /* 0x000fc400048060ff */
        /* <DEDUP_REMOVED lines=17> */
.L_x_351:
[----:B------:R-:W-:Y:S05]  /*1350*/  BSYNC B0 ;  /* 0x0000000000007941 */ /* 0x000fea0003800000 */
.L_x_350:
        /* <DEDUP_REMOVED lines=19> */
.L_x_353:
[----:B------:R-:W-:Y:S05]  /*1490*/  BSYNC B0 ;  /* 0x0000000000007941 */ /* 0x000fea0003800000 */
.L_x_352:
        /* <DEDUP_REMOVED lines=39> */
.L_x_355:
[----:B------:R-:W-:Y:S05]  /*1710*/  BSYNC B0 ;  /* 0x0000000000007941 */ /* 0x000fea0003800000 */
.L_x_354:
        /* <DEDUP_REMOVED lines=24> */
.L_x_357:
[----:B------:R-:W-:Y:S05]  /*18a0*/  BSYNC B0 ;  /* 0x0000000000007941 */ /* 0x000fea0003800000 */
.L_x_356:
        /* <DEDUP_REMOVED lines=14> */
[----:B------:R-:W-:Y:S02]  /*1990*/  F2FP.SATFINITE.E5M2.F32.PACK_AB_MERGE_C R27, RZ, R16, RZ ;  /* 0x00000010ff1b723e */ /* 0x000fe400048060ff */
        /* <DEDUP_REMOVED lines=18> */
.L_x_359:
[----:B------:R-:W-:Y:S05]  /*1ac0*/  BSYNC B0 ;  /* 0x0000000000007941 */ /* 0x000fea0003800000 */
.L_x_358:
        /* <DEDUP_REMOVED lines=30> */
.L_x_361:
[----:B------:R-:W-:Y:S05]  /*1cb0*/  BSYNC B0 ;  /* 0x0000000000007941 */ /* 0x000fea0003800000 */
.L_x_360:
        /* <DEDUP_REMOVED lines=36> */
.L_x_363:
[----:B------:R-:W-:Y:S05]  /*1f00*/  BSYNC B0 ;  /* 0x0000000000007941 */ /* 0x000fea0003800000 */
.L_x_362:
        /* <DEDUP_REMOVED lines=26> */
.L_x_365:
[----:B------:R-:W-:Y:S05]  /*20b0*/  BSYNC B0 ;  /* 0x0000000000007941 */ /* 0x000fea0003800000 */
.L_x_364:
        /* <DEDUP_REMOVED lines=37> */
.L_x_367:
[----:B------:R-:W-:Y:S05]  /*2310*/  BSYNC B0 ;  /* 0x0000000000007941 */ /* 0x000fea0003800000 */
.L_x_366:
        /* <DEDUP_REMOVED lines=19> */
.L_x_369:
[----:B------:R-:W-:Y:S05]  /*2450*/  BSYNC B0 ;  /* 0x0000000000007941 */ /* 0x000fea0003800000 */
.L_x_368:
        /* <DEDUP_REMOVED lines=18> */
[----:B------:R-:W-:-:S02]  /*2580*/  F2FP.SATFINITE.E5M2.F32.PACK_AB_MERGE_C R25, RZ, R12, RZ ;  /* 0x0000000cff19723e */ /* 0x000fc400048060ff */
[----:B------:R-:W-:Y:S01]  /*2590*/  FMNMX R37, R14, |R21|, !PT ;  /* 0x400000150e257209 */ /* 0x000fe20007800000 */
[----:B------:R-:W-:Y:S01]  /*25a0*/  FMUL R21, R21, UR5 ;  /* 0x0000000515157c20 */ /* 0x000fe20008400000 */
        /* <DEDUP_REMOVED lines=18> */
.L_x_371:
[----:B------:R-:W-:Y:S05]  /*26d0*/  BSYNC B0 ;  /* 0x0000000000007941 */ /* 0x000fea0003800000 */
.L_x_370:
        /* <DEDUP_REMOVED lines=24> */
.L_x_373:
[----:B------:R-:W-:Y:S05]  /*2860*/  BSYNC B0 ;  /* 0x0000000000007941 */ /* 0x000fea0003800000 */
.L_x_372:
        /* <DEDUP_REMOVED lines=13> */
[----:B------:R-:W-:Y:S01]  /*2940*/  F2FP.SATFINITE.E5M2.F32.PACK_AB_MERGE_C R25, RZ, R12, RZ ;  /* 0x0000000cff19723e */ /* 0x000fe200048060ff */
[----:B------:R-:W-:Y:S01]  /*2950*/  VIADD R22, R9, 0x22 ;  /* 0x0000002209167836 */ /* 0x000fe20000000000 */
[----:B------:R-:W-:Y:S01]  /*2960*/  FMNMX R18, R8, |R15|, !PT ;  /* 0x4000000f08127209 */ /* 0x000fe20007800000 */
[----:B------:R-:W-:Y:S01]  /*2970*/  FMUL R15, R15, UR5 ;  /* 0x000000050f0f7c20 */ /* 0x000fe20008400000 */
[----:B------:R-:W-:-:S02]  /*2980*/  F2FP.SATFINITE.E5M2.F32.PACK_AB_MERGE_C R27, RZ, R17, RZ ;  /* 0x00000011ff1b723e */ /* 0x000fc400048060ff */
[----:B------:R-:W-:Y:S02]  /*2990*/  LOP3.LUT R8, R31, 0xff, RZ, 0xc0, !PT ;  /* 0x000000ff1f087812 */ /* 0x000fe400078ec0ff */
[----:B------:R-:W-:Y:S02]  /*29a0*/  F2FP.SATFINITE.E5M2.F32.PACK_AB_MERGE_C R29, RZ, R15, RZ ;  /* 0x0000000fff1d723e */ /* 0x000fe400048060ff */
[----:B------:R-:W-:Y:S02]  /*29b0*/  LOP3.LUT R17, R25, 0xffff, RZ, 0xc0, !PT ;  /* 0x0000ffff19117812 */ /* 0x000fe400078ec0ff */
[----:B------:R-:W-:Y:S02]  /*29c0*/  LOP3.LUT R21, R27, 0xffff, RZ, 0xc0, !PT ;  /* 0x0000ffff1b157812 */ /* 0x000fe400078ec0ff */
        /* <DEDUP_REMOVED lines=16> */
.L_x_375:
[----:B------:R-:W-:Y:S05]  /*2ad0*/  BSYNC B0 ;  /* 0x0000000000007941 */ /* 0x000fea0003800000 */
.L_x_374:
        /* <DEDUP_REMOVED lines=25> */
.L_x_377:
[----:B------:R-:W-:Y:S05]  /*2c70*/  BSYNC B0 ;  /* 0x0000000000007941 */ /* 0x000fea0003800000 */
.L_x_376:
        /* <DEDUP_REMOVED lines=36> */
.L_x_379:
[----:B------:R-:W-:Y:S05]  /*2ec0*/  BSYNC B0 ;  /* 0x0000000000007941 */ /* 0x000fea0003800000 */
.L_x_378:
        /* <DEDUP_REMOVED lines=30> */
.L_x_381:
[----:B------:R-:W-:Y:S05]  /*30b0*/  BSYNC B0 ;  /* 0x0000000000007941 */ /* 0x000fea0003800000 */
.L_x_380:
        /* <DEDUP_REMOVED lines=37> */
.L_x_383:
[----:B------:R-:W-:Y:S05]  /*3310*/  BSYNC B0 ;  /* 0x0000000000007941 */ /* 0x000fea0003800000 */
.L_x_382:
        /* <DEDUP_REMOVED lines=19> */
.L_x_385:
[----:B------:R-:W-:Y:S05]  /*3450*/  BSYNC B0 ;  /* 0x0000000000007941 */ /* 0x000fea0003800000 */
.L_x_384:
        /* <DEDUP_REMOVED lines=39> */
.L_x_387:
[----:B------:R-:W-:Y:S05]  /*36d0*/  BSYNC B0 ;  /* 0x0000000000007941 */ /* 0x000fea0003800000 */
.L_x_386:
        /* <DEDUP_REMOVED lines=24> */
.L_x_389:
[----:B------:R-:W-:Y:S05]  /*3860*/  BSYNC B0 ;  /* 0x0000000000007941 */ /* 0x000fea0003800000 */
.L_x_388:
        /* <DEDUP_REMOVED lines=33> */
.L_x_391:
[----:B------:R-:W-:Y:S05]  /*3a80*/  BSYNC B0 ;  /* 0x0000000000007941 */ /* 0x000fea0003800000 */
.L_x_390:
        /* <DEDUP_REMOVED lines=30> */
.L_x_393:
[----:B------:R-:W-:Y:S05]  /*3c70*/  BSYNC B0 ;  /* 0x0000000000007941 */ /* 0x000fea0003800000 */
.L_x_392:
        /* <DEDUP_REMOVED lines=36> */
.L_x_395:
[----:B------:R-:W-:Y:S05]  /*3ec0*/  BSYNC B0 ;  /* 0x0000000000007941 */ /* 0x000fea0003800000 */
.L_x_394:
        /* <DEDUP_REMOVED lines=26> */
.L_x_397:
[----:B------:R-:W-:Y:S05]  /*4070*/  BSYNC B0 ;  /* 0x0000000000007941 */ /* 0x000fea0003800000 */
.L_x_396:
        /* <DEDUP_REMOVED lines=37> */
.L_x_399:
[----:B------:R-:W-:Y:S05]  /*42d0*/  BSYNC B0 ;  /* 0x0000000000007941 */ /* 0x000fea0003800000 */
.L_x_398:
        /* <DEDUP_REMOVED lines=19> */
.L_x_401:
[----:B------:R-:W-:Y:S05]  /*4410*/  BSYNC B0 ;  /* 0x0000000000007941 */ /* 0x000fea0003800000 */
.L_x_400:
        /* <DEDUP_REMOVED lines=19> */
[----:B------:R-:W-:-:S02]  /*4550*/  F2FP.SATFINITE.E5M2.F32.PACK_AB_MERGE_C R31, RZ, R15, RZ ;  /* 0x0000000fff1f723e */ /* 0x000fc400048060ff */
[----:B------:R-:W-:Y:S02]  /*4560*/  FMNMX R24, R17, |R22|, !PT ;  /* 0x4000001611187209 */ /* 0x000fe40007800000 */
        /* <DEDUP_REMOVED lines=18> */
.L_x_403:
[----:B------:R-:W-:Y:S05]  /*4690*/  BSYNC B0 ;  /* 0x0000000000007941 */ /* 0x000fea0003800000 */
.L_x_402:
        /* <DEDUP_REMOVED lines=24> */
.L_x_405:
[----:B------:R-:W-:Y:S05]  /*4820*/  BSYNC B0 ;  /* 0x0000000000007941 */ /* 0x000fea0003800000 */
.L_x_404:
        /* <DEDUP_REMOVED lines=16> */
[----:B------:R-:W-:-:S02]  /*4930*/  F2FP.SATFINITE.E5M2.F32.PACK_AB_MERGE_C R25, RZ, R15, RZ ;  /* 0x0000000fff19723e */ /* 0x000fc400048060ff */
[----:B------:R-:W-:Y:S02]  /*4940*/  F2FP.SATFINITE.E5M2.F32.PACK_AB_MERGE_C R27, RZ, R17, RZ ;  /* 0x00000011ff1b723e */ /* 0x000fe400048060ff */
[----:B------:R-:W-:Y:S02]  /*4950*/  F2FP.SATFINITE.E5M2.F32.PACK_AB_MERGE_C R29, RZ, R21, RZ ;  /* 0x00000015ff1d723e */ /* 0x000fe400048060ff */
[----:B------:R-:W-:Y:S02]  /*4960*/  LOP3.LUT R20, R33, 0xff, RZ, 0xc0, !PT ;  /* 0x000000ff21147812 */ /* 0x000fe400078ec0ff */
        /* <DEDUP_REMOVED lines=18> */
.L_x_407:
[----:B------:R-:W-:Y:S05]  /*4a90*/  BSYNC B0 ;  /* 0x0000000000007941 */ /* 0x000fea0003800000 */
.L_x_406:
        /* <DEDUP_REMOVED lines=25> */
.L_x_409:
[----:B------:R-:W-:Y:S05]  /*4c30*/  BSYNC B0 ;  /* 0x0000000000007941 */ /* 0x000fea0003800000 */
.L_x_408:
        /* <DEDUP_REMOVED lines=36> */
.L_x_411:
[----:B------:R-:W-:Y:S05]  /*4e80*/  BSYNC B0 ;  /* 0x0000000000007941 */ /* 0x000fea0003800000 */
.L_x_410:
        /* <DEDUP_REMOVED lines=30> */
.L_x_413:
[----:B------:R-:W-:Y:S05]  /*5070*/  BSYNC B0 ;  /* 0x0000000000007941 */ /* 0x000fea0003800000 */
.L_x_412:
        /* <DEDUP_REMOVED lines=37> */
.L_x_415:
[----:B------:R-:W-:Y:S05]  /*52d0*/  BSYNC B0 ;  /* 0x0000000000007941 */ /* 0x000fea0003800000 */
.L_x_414:
        /* <DEDUP_REMOVED lines=19> */
.L_x_417:
[----:B------:R-:W-:Y:S05]  /*5410*/  BSYNC B0 ;  /* 0x0000000000007941 */ /* 0x000fea0003800000 */
.L_x_416:
        /* <DEDUP_REMOVED lines=39> */
.L_x_419:
[----:B------:R-:W-:Y:S05]  /*5690*/  BSYNC B0 ;  /* 0x0000000000007941 */ /* 0x000fea0003800000 */
.L_x_418:
        /* <DEDUP_REMOVED lines=24> */
.L_x_421:
[----:B------:R-:W-:Y:S05]  /*5820*/  BSYNC B0 ;  /* 0x0000000000007941 */ /* 0x000fea0003800000 */
.L_x_420:
        /* <DEDUP_REMOVED lines=33> */
.L_x_423:
[----:B------:R-:W-:Y:S05]  /*5a40*/  BSYNC B0 ;  /* 0x0000000000007941 */ /* 0x000fea0003800000 */
.L_x_422:
        /* <DEDUP_REMOVED lines=30> */
.L_x_425:
[----:B------:R-:W-:Y:S05]  /*5c30*/  BSYNC B0 ;  /* 0x0000000000007941 */ /* 0x000fea0003800000 */
.L_x_424:
        /* <DEDUP_REMOVED lines=36> */
.L_x_427:
[----:B------:R-:W-:Y:S05]  /*5e80*/  BSYNC B0 ;  /* 0x0000000000007941 */ /* 0x000fea0003800000 */
.L_x_426:
        /* <DEDUP_REMOVED lines=26> */
.L_x_429:
[----:B------:R-:W-:Y:S05]  /*6030*/  BSYNC B0 ;  /* 0x0000000000007941 */ /* 0x000fea0003800000 */
.L_x_428:
        /* <DEDUP_REMOVED lines=37> */
.L_x_431:
[----:B------:R-:W-:Y:S05]  /*6290*/  BSYNC B0 ;  /* 0x0000000000007941 */ /* 0x000fea0003800000 */
.L_x_430:
        /* <DEDUP_REMOVED lines=19> */
.L_x_433:
[----:B------:R-:W-:Y:S05]  /*63d0*/  BSYNC B0 ;  /* 0x0000000000007941 */ /* 0x000fea0003800000 */
.L_x_432:
        /* <DEDUP_REMOVED lines=39> */
.L_x_435:
[----:B------:R-:W-:Y:S05]  /*6650*/  BSYNC B0 ;  /* 0x0000000000007941 */ /* 0x000fea0003800000 */
.L_x_434:
        /* <DEDUP_REMOVED lines=24> */
.L_x_437:
[----:B------:R-:W-:Y:S05]  /*67e0*/  BSYNC B0 ;  /* 0x0000000000007941 */ /* 0x000fea0003800000 */
.L_x_436:
        /* <DEDUP_REMOVED lines=16> */
[----:B------:R-:W-:-:S02]  /*68f0*/  F2FP.SATFINITE.E5M2.F32.PACK_AB_MERGE_C R27, RZ, R14, RZ ;  /* 0x0000000eff1b723e */ /* 0x000fc400048060ff */
[----:B------:R-:W-:Y:S02]  /*6900*/  F2FP.SATFINITE.E5M2.F32.PACK_AB_MERGE_C R31, RZ, R20, RZ ;  /* 0x00000014ff1f723e */ /* 0x000fe400048060ff */
        /* <DEDUP_REMOVED lines=20> */
.L_x_439:
[----:B------:R-:W-:Y:S05]  /*6a50*/  BSYNC B0 ;  /* 0x0000000000007941 */ /* 0x000fea0003800000 */
.L_x_438:
        /* <DEDUP_REMOVED lines=25> */
.L_x_441:
[----:B------:R-:W-:Y:S05]  /*6bf0*/  BSYNC B0 ;  /* 0x0000000000007941 */ /* 0x000fea0003800000 */
.L_x_440:
        /* <DEDUP_REMOVED lines=36> */
.L_x_443:
[----:B------:R-:W-:Y:S05]  /*6e40*/  BSYNC B0 ;  /* 0x0000000000007941 */ /* 0x000fea0003800000 */
.L_x_442:
        /* <DEDUP_REMOVED lines=30> */
.L_x_445:
[----:B------:R-:W-:Y:S05]  /*7030*/  BSYNC B0 ;  /* 0x0000000000007941 */ /* 0x000fea0003800000 */
.L_x_444:
        /* <DEDUP_REMOVED lines=16> */
[----:B------:R-:W-:-:S02]  /*7140*/  F2FP.SATFINITE.E5M2.F32.PACK_AB_MERGE_C R23, RZ, R15, RZ ;  /* 0x0000000fff17723e */ /* 0x000fc400048060ff */
[----:B------:R-:W-:Y:S02]  /*7150*/  FMNMX R22, R12, |R21|, !PT ;  /* 0x400000150c167209 */ /* 0x000fe40007800000 */
[----:B------:R-:W-:Y:S02]  /*7160*/  F2FP.SATFINITE.E5M2.F32.PACK_AB_MERGE_C R21, RZ, R14, RZ ;  /* 0x0000000eff15723e */ /* 0x000fe400048060ff */
[----:B------:R-:W-:Y:S02]  /*7170*/  ISETP.GE.AND P0, PT, R6, R5, PT ;  /* 0x000000050600720c */ /* 0x000fe40003f06270 */
[----:B------:R-:W-:Y:S02]  /*7180*/  F2FP.SATFINITE.E5M2.F32.PACK_AB_MERGE_C R14, RZ, R17, RZ ;  /* 0x00000011ff0e723e */ /* 0x000fe400048060ff */
[----:B------:R-:W-:Y:S01]  /*7190*/  F2FP.SATFINITE.E5M2.F32.PACK_AB_MERGE_C R15, RZ, R16, RZ ;  /* 0x00000010ff0f723e */ /* 0x000fe200048060ff */
        /* <DEDUP_REMOVED lines=15> */
.L_x_447:
[----:B------:R-:W-:Y:S05]  /*7290*/  BSYNC B0 ;  /* 0x0000000000007941 */ /* 0x000fea0003800000 */
.L_x_446:
        /* <DEDUP_REMOVED lines=19> */
.L_x_449:
[----:B------:R-:W-:Y:S05]  /*73d0*/  BSYNC B0 ;  /* 0x0000000000007941 */ /* 0x000fea0003800000 */
.L_x_448:
        /* <DEDUP_REMOVED lines=39> */
.L_x_451:
[----:B------:R-:W-:Y:S05]  /*7650*/  BSYNC B0 ;  /* 0x0000000000007941 */ /* 0x000fea0003800000 */
.L_x_450:
        /* <DEDUP_REMOVED lines=24> */
.L_x_453:
[----:B------:R-:W-:Y:S05]  /*77e0*/  BSYNC B0 ;  /* 0x0000000000007941 */ /* 0x000fea0003800000 */
.L_x_452:
        /* <DEDUP_REMOVED lines=33> */
.L_x_455:
[----:B------:R-:W-:Y:S05]  /*7a00*/  BSYNC B0 ;  /* 0x0000000000007941 */ /* 0x000fea0003800000 */
.L_x_454:
        /* <DEDUP_REMOVED lines=30> */
.L_x_457:
[----:B------:R-:W-:Y:S05]  /*7bf0*/  BSYNC B0 ;  /* 0x0000000000007941 */ /* 0x000fea0003800000 */
.L_x_456:
        /* <DEDUP_REMOVED lines=36> */
.L_x_459:
[----:B------:R-:W-:Y:S05]  /*7e40*/  BSYNC B0 ;  /* 0x0000000000007941 */ /* 0x000fea0003800000 */
.L_x_458:
        /* <DEDUP_REMOVED lines=26> */
.L_x_461:
[----:B------:R-:W-:Y:S05]  /*7ff0*/  BSYNC B0 ;  /* 0x0000000000007941 */ /* 0x000fea0003800000 */
.L_x_460:
        /* <DEDUP_REMOVED lines=37> */
.L_x_463:
[----:B------:R-:W-:Y:S05]  /*8250*/  BSYNC B0 ;  /* 0x0000000000007941 */ /* 0x000fea0003800000 */
.L_x_462:
        /* <DEDUP_REMOVED lines=19> */
.L_x_465:
[----:B------:R-:W-:Y:S05]  /*8390*/  BSYNC B0 ;  /* 0x0000000000007941 */ /* 0x000fea0003800000 */
.L_x_464:
        /* <DEDUP_REMOVED lines=39> */
.L_x_467:
[----:B------:R-:W-:Y:S05]  /*8610*/  BSYNC B0 ;  /* 0x0000000000007941 */ /* 0x000fea0003800000 */
.L_x_466:
        /* <DEDUP_REMOVED lines=24> */
.L_x_469:
[----:B------:R-:W-:Y:S05]  /*87a0*/  BSYNC B0 ;  /* 0x0000000000007941 */ /* 0x000fea0003800000 */
.L_x_468:
        /* <DEDUP_REMOVED lines=12> */
[----:B------:R-:W-:Y:S01]  /*8870*/  F2FP.SATFINITE.E5M2.F32.PACK_AB_MERGE_C R27, RZ, R12, RZ ;  /* 0x0000000cff1b723e */ /* 0x000fe200048060ff */
[----:B------:R-:W-:Y:S01]  /*8880*/  VIADD R6, R9, 0x82 ;  /* 0x0000008209067836 */ /* 0x000fe20000000000 */
[----:B------:R-:W-:Y:S01]  /*8890*/  FMNMX R24, R17, |R18|, !PT ;  /* 0x4000001211187209 */ /* 0x000fe20007800000 */
[----:B------:R-:W-:Y:S01]  /*88a0*/  FMUL R18, R18, UR5 ;  /* 0x0000000512127c20 */ /* 0x000fe20008400000 */
        /* <DEDUP_REMOVED lines=22> */
.L_x_471:
[----:B------:R-:W-:Y:S05]  /*8a10*/  BSYNC B0 ;  /* 0x0000000000007941 */ /* 0x000fea0003800000 */
.L_x_470:
        /* <DEDUP_REMOVED lines=25> */
.L_x_473:
[----:B------:R-:W-:Y:S05]  /*8bb0*/  BSYNC B0 ;  /* 0x0000000000007941 */ /* 0x000fea0003800000 */
.L_x_472:
        /* <DEDUP_REMOVED lines=36> */
.L_x_475:
[----:B------:R-:W-:Y:S05]  /*8e00*/  BSYNC B0 ;  /* 0x0000000000007941 */ /* 0x000fea0003800000 */
.L_x_474:
        /* <DEDUP_REMOVED lines=30> */
.L_x_477:
[----:B------:R-:W-:Y:S05]  /*8ff0*/  BSYNC B0 ;  /* 0x0000000000007941 */ /* 0x000fea0003800000 */
.L_x_476:
        /* <DEDUP_REMOVED lines=37> */
.L_x_479:
[----:B------:R-:W-:Y:S05]  /*9250*/  BSYNC B0 ;  /* 0x0000000000007941 */ /* 0x000fea0003800000 */
.L_x_478:
        /* <DEDUP_REMOVED lines=19> */
.L_x_481:
[----:B------:R-:W-:Y:S05]  /*9390*/  BSYNC B0 ;  /* 0x0000000000007941 */ /* 0x000fea0003800000 */
.L_x_480:
        /* <DEDUP_REMOVED lines=39> */
.L_x_483:
[----:B------:R-:W-:Y:S05]  /*9610*/  BSYNC B0 ;  /* 0x0000000000007941 */ /* 0x000fea0003800000 */
.L_x_482:
        /* <DEDUP_REMOVED lines=24> */
.L_x_485:
[----:B------:R-:W-:Y:S05]  /*97a0*/  BSYNC B0 ;  /* 0x0000000000007941 */ /* 0x000fea0003800000 */
.L_x_484:
        /* <DEDUP_REMOVED lines=33> */
.L_x_487:
[----:B------:R-:W-:Y:S05]  /*99c0*/  BSYNC B0 ;  /* 0x0000000000007941 */ /* 0x000fea0003800000 */
.L_x_486:
        /* <DEDUP_REMOVED lines=30> */
.L_x_489:
[----:B------:R-:W-:Y:S05]  /*9bb0*/  BSYNC B0 ;  /* 0x0000000000007941 */ /* 0x000fea0003800000 */
.L_x_488:
        /* <DEDUP_REMOVED lines=36> */
.L_x_491:
[----:B------:R-:W-:Y:S05]  /*9e00*/  BSYNC B0 ;  /* 0x0000000000007941 */ /* 0x000fea0003800000 */
.L_x_490:
        /* <DEDUP_REMOVED lines=26> */
.L_x_493:
[----:B------:R-:W-:Y:S05]  /*9fb0*/  BSYNC B0 ;  /* 0x0000000000007941 */ /* 0x000fea0003800000 */
.L_x_492:
        /* <DEDUP_REMOVED lines=16> */
[----:B------:R-:W-:-:S02]  /*a0c0*/  F2FP.SATFINITE.E5M2.F32.PACK_AB_MERGE_C R25, RZ, R17, RZ ;  /* 0x00000011ff19723e */ /* 0x000fc400048060ff */
[----:B------:R-:W-:Y:S02]  /*a0d0*/  ISETP.GE.AND P0, PT, R16, R5, PT ;  /* 0x000000051000720c */ /* 0x000fe40003f06270 */
        /* <DEDUP_REMOVED lines=19> */
.L_x_495:
[----:B------:R-:W-:Y:S05]  /*a210*/  BSYNC B0 ;  /* 0x0000000000007941 */ /* 0x000fea0003800000 */
.L_x_494:
        /* <DEDUP_REMOVED lines=19> */
.L_x_497:
[----:B------:R-:W-:Y:S05]  /*a350*/  BSYNC B0 ;  /* 0x0000000000007941 */ /* 0x000fea0003800000 */
.L_x_496:
        /* <DEDUP_REMOVED lines=39> */
.L_x_499:
[----:B------:R-:W-:Y:S05]  /*a5d0*/  BSYNC B0 ;  /* 0x0000000000007941 */ /* 0x000fea0003800000 */
.L_x_498:
        /* <DEDUP_REMOVED lines=24> */
.L_x_501:
[----:B------:R-:W-:Y:S05]  /*a760*/  BSYNC B0 ;  /* 0x0000000000007941 */ /* 0x000fea0003800000 */
.L_x_500:
        /* <DEDUP_REMOVED lines=38> */
.L_x_503:
[----:B------:R-:W-:Y:S05]  /*a9d0*/  BSYNC B0 ;  /* 0x0000000000007941 */ /* 0x000fea0003800000 */
.L_x_502:
        /* <DEDUP_REMOVED lines=25> */
.L_x_505:
[----:B------:R-:W-:Y:S05]  /*ab70*/  BSYNC B0 ;  /* 0x0000000000007941 */ /* 0x000fea0003800000 */
.L_x_504:
        /* <DEDUP_REMOVED lines=14> */
[----:B------:R-:W-:-:S02]  /*ac60*/  F2FP.SATFINITE.E5M2.F32.PACK_AB_MERGE_C R23, RZ, R18, RZ ;  /* 0x00000012ff17723e */ /* 0x000fc400048060ff */
[----:B------:R-:W-:Y:S01]  /*ac70*/  FMNMX R22, R16, |R21|, !PT ;  /* 0x4000001510167209 */ /* 0x000fe20007800000 */
[----:B------:R-:W-:Y:S01]  /*ac80*/  FMUL R21, R21, UR5 ;  /* 0x0000000515157c20 */ /* 0x000fe20008400000 */
[----:B------:R-:W-:Y:S01]  /*ac90*/  FMUL R16, R29, UR5 ;  /* 0x000000051d107c20 */ /* 0x000fe20008400000 */
[----:B------:R-:W-:-:S03]  /*aca0*/  F2FP.SATFINITE.E5M2.F32.PACK_AB_MERGE_C R25, RZ, R25, RZ ;  /* 0x00000019ff19723e */ /* 0x000fc600048060ff */
        /* <DEDUP_REMOVED lines=17> */
.L_x_507:
[----:B------:R-:W-:Y:S05]  /*adc0*/  BSYNC B0 ;  /* 0x0000000000007941 */ /* 0x000fea0003800000 */
.L_x_506:
        /* <DEDUP_REMOVED lines=30> */
.L_x_509:
[----:B------:R-:W-:Y:S05]  /*afb0*/  BSYNC B0 ;  /* 0x0000000000007941 */ /* 0x000fea0003800000 */
.L_x_508:
        /* <DEDUP_REMOVED lines=37> */
.L_x_511:
[----:B------:R-:W-:Y:S05]  /*b210*/  BSYNC B0 ;  /* 0x0000000000007941 */ /* 0x000fea0003800000 */
.L_x_510:
        /* <DEDUP_REMOVED lines=19> */
.L_x_513:
[----:B------:R-:W-:Y:S05]  /*b350*/  BSYNC B0 ;  /* 0x0000000000007941 */ /* 0x000fea0003800000 */
.L_x_512:
        /* <DEDUP_REMOVED lines=39> */
.L_x_515:
[----:B------:R-:W-:Y:S05]  /*b5d0*/  BSYNC B0 ;  /* 0x0000000000007941 */ /* 0x000fea0003800000 */
.L_x_514:
        /* <DEDUP_REMOVED lines=24> */
.L_x_517:
[----:B------:R-:W-:Y:S05]  /*b760*/  BSYNC B0 ;  /* 0x0000000000007941 */ /* 0x000fea0003800000 */
.L_x_516:
        /* <DEDUP_REMOVED lines=33> */
.L_x_519:
[----:B------:R-:W-:Y:S05]  /*b980*/  BSYNC B0 ;  /* 0x0000000000007941 */ /* 0x000fea0003800000 */
.L_x_518:
        /* <DEDUP_REMOVED lines=30> */
.L_x_521:
[----:B------:R-:W-:Y:S05]  /*bb70*/  BSYNC B0 ;  /* 0x0000000000007941 */ /* 0x000fea0003800000 */
.L_x_520:
        /* <DEDUP_REMOVED lines=36> */
.L_x_523:
[----:B------:R-:W-:Y:S05]  /*bdc0*/  BSYNC B0 ;  /* 0x0000000000007941 */ /* 0x000fea0003800000 */
.L_x_522:
        /* <DEDUP_REMOVED lines=26> */
.L_x_525:
[----:B------:R-:W-:Y:S05]  /*bf70*/  BSYNC B0 ;  /* 0x0000000000007941 */ /* 0x000fea0003800000 */
.L_x_524:
        /* <DEDUP_REMOVED lines=37> */
.L_x_527:
[----:B------:R-:W-:Y:S05]  /*c1d0*/  BSYNC B0 ;  /* 0x0000000000007941 */ /* 0x000fea0003800000 */
.L_x_526:
        /* <DEDUP_REMOVED lines=19> */
.L_x_529:
[----:B------:R-:W-:Y:S05]  /*c310*/  BSYNC B0 ;  /* 0x0000000000007941 */ /* 0x000fea0003800000 */
.L_x_528:
        /* <DEDUP_REMOVED lines=39> */
.L_x_531:
[----:B------:R-:W-:Y:S05]  /*c590*/  BSYNC B0 ;  /* 0x0000000000007941 */ /* 0x000fea0003800000 */
.L_x_530:
        /* <DEDUP_REMOVED lines=24> */
.L_x_533:
[----:B------:R-:W-:Y:S05]  /*c720*/  BSYNC B0 ;  /* 0x0000000000007941 */ /* 0x000fea0003800000 */
.L_x_532:
        /* <DEDUP_REMOVED lines=38> */
.L_x_535:
[----:B------:R-:W-:Y:S05]  /*c990*/  BSYNC B0 ;  /* 0x0000000000007941 */ /* 0x000fea0003800000 */
.L_x_534:
        /* <DEDUP_REMOVED lines=25> */
.L_x_537:
[----:B------:R-:W-:Y:S05]  /*cb30*/  BSYNC B0 ;  /* 0x0000000000007941 */ /* 0x000fea0003800000 */
.L_x_536:
        /* <DEDUP_REMOVED lines=36> */
.L_x_539:
[----:B------:R-:W-:Y:S05]  /*cd80*/  BSYNC B0 ;  /* 0x0000000000007941 */ /* 0x000fea0003800000 */
.L_x_538:
        /* <DEDUP_REMOVED lines=30> */
.L_x_541:
[----:B------:R-:W-:Y:S05]  /*cf70*/  BSYNC B0 ;  /* 0x0000000000007941 */ /* 0x000fea0003800000 */
.L_x_540:
        /* <DEDUP_REMOVED lines=37> */
.L_x_543:
[----:B------:R-:W-:Y:S05]  /*d1d0*/  BSYNC B0 ;  /* 0x0000000000007941 */ /* 0x000fea0003800000 */
.L_x_542:
        /* <DEDUP_REMOVED lines=19> */
.L_x_545:
[----:B------:R-:W-:Y:S05]  /*d310*/  BSYNC B0 ;  /* 0x0000000000007941 */ /* 0x000fea0003800000 */
.L_x_544:
        /* <DEDUP_REMOVED lines=39> */
.L_x_547:
[----:B------:R-:W-:Y:S05]  /*d590*/  BSYNC B0 ;  /* 0x0000000000007941 */ /* 0x000fea0003800000 */
.L_x_546:
        /* <DEDUP_REMOVED lines=24> */
.L_x_549:
[----:B------:R-:W-:Y:S05]  /*d720*/  BSYNC B0 ;  /* 0x0000000000007941 */ /* 0x000fea0003800000 */
.L_x_548:
        /* <DEDUP_REMOVED lines=33> */
.L_x_551:
[----:B------:R-:W-:Y:S05]  /*d940*/  BSYNC B0 ;  /* 0x0000000000007941 */ /* 0x000fea0003800000 */
.L_x_550:
        /* <DEDUP_REMOVED lines=30> */
.L_x_553:
[----:B------:R-:W-:Y:S05]  /*db30*/  BSYNC B0 ;  /* 0x0000000000007941 */ /* 0x000fea0003800000 */
.L_x_552:
        /* <DEDUP_REMOVED lines=36> */
.L_x_555:
[----:B------:R-:W-:Y:S05]  /*dd80*/  BSYNC B0 ;  /* 0x0000000000007941 */ /* 0x000fea0003800000 */
.L_x_554:
        /* <DEDUP_REMOVED lines=26> */
.L_x_557:
[----:B------:R-:W-:Y:S05]  /*df30*/  BSYNC B0 ;  /* 0x0000000000007941 */ /* 0x000fea0003800000 */
.L_x_556:
        /* <DEDUP_REMOVED lines=37> */
.L_x_559:
[----:B------:R-:W-:Y:S05]  /*e190*/  BSYNC B0 ;  /* 0x0000000000007941 */ /* 0x000fea0003800000 */
.L_x_558:
        /* <DEDUP_REMOVED lines=19> */
.L_x_561:
[----:B------:R-:W-:Y:S05]  /*e2d0*/  BSYNC B0 ;  /* 0x0000000000007941 */ /* 0x000fea0003800000 */
.L_x_560:
        /* <DEDUP_REMOVED lines=39> */
.L_x_563:
[----:B------:R-:W-:Y:S05]  /*e550*/  BSYNC B0 ;  /* 0x0000000000007941 */ /* 0x000fea0003800000 */
.L_x_562:
        /* <DEDUP_REMOVED lines=24> */
.L_x_565:
[----:B------:R-:W-:Y:S05]  /*e6e0*/  BSYNC B0 ;  /* 0x0000000000007941 */ /* 0x000fea0003800000 */
.L_x_564:
        /* <DEDUP_REMOVED lines=33> */
.L_x_567:
[----:B------:R-:W-:Y:S05]  /*e900*/  BSYNC B0 ;  /* 0x0000000000007941 */ /* 0x000fea0003800000 */
.L_x_566:
        /* <DEDUP_REMOVED lines=33> */
.L_x_569:
[----:B------:R-:W-:Y:S05]  /*eb20*/  BSYNC B0 ;  /* 0x0000000000007941 */ /* 0x000fea0003800000 */
.L_x_568:
        /* <DEDUP_REMOVED lines=12> */
[----:B------:R-:W-:-:S02]  /*ebf0*/  F2FP.SATFINITE.E5M2.F32.PACK_AB_MERGE_C R85, RZ, R21, RZ ;  /* 0x00000015ff55723e */ /* 0x000fc400048060ff */
[----:B------:R-:W-:Y:S01]  /*ec00*/  FMNMX R23, R9, |R20|, !PT ;  /* 0x4000001409177209 */ /* 0x000fe20007800000 */
[----:B------:R-:W-:Y:S01]  /*ec10*/  FMUL R9, R14, UR5 ;  /* 0x000000050e097c20 */ /* 0x000fe20008400000 */
[----:B------:R-:W-:Y:S01]  /*ec20*/  F2FP.SATFINITE.E5M2.F32.PACK_AB_MERGE_C R89, RZ, R22, RZ ;  /* 0x00000016ff59723e */ /* 0x000fe200048060ff */
[----:B------:R-:W-:Y:S01]  /*ec30*/  IMAD.U32 R25, R85, 0x10000, RZ ;  /* 0x0001000055197824 */ /* 0x000fe200078e00ff */
[----:B------:R-:W-:Y:S02]  /*ec40*/  ISETP.GE.AND P0, PT, R15, R5, PT ;  /* 0x000000050f00720c */ /* 0x000fe40003f06270 */
[----:B------:R-:W-:Y:S01]  /*ec50*/  LOP3.LUT R18, R18, 0xffff, RZ, 0xc0, !PT ;  /* 0x0000ffff12127812 */ /* 0x000fe200078ec0ff */
[----:B------:R-:W-:Y:S01]  /*ec60*/  IMAD.U32 R22, R89, 0x10000, RZ ;  /* 0x0001000059167824 */ /* 0x000fe200078e00ff */
[----:B------:R-:W-:Y:S02]  /*ec70*/  LOP3.LUT R81, R16, 0xffff, RZ, 0xc0, !PT ;  /* 0x0000ffff10517812 */ /* 0x000fe400078ec0ff */
[----:B------:R-:W-:-:S02]  /*ec80*/  F2FP.SATFINITE.E5M2.F32.PACK_AB_MERGE_C R17, RZ, R17, RZ ;  /* 0x00000011ff11723e */ /* 0x000fc400048060ff */
        /* <DEDUP_REMOVED lines=16> */
.L_x_571:
[----:B------:R-:W-:Y:S05]  /*ed90*/  BSYNC B0 ;  /* 0x0000000000007941 */ /* 0x000fea0003800000 */
.L_x_570:
        /* <DEDUP_REMOVED lines=23> */
.L_x_573:
[----:B------:R-:W-:Y:S05]  /*ef10*/  BSYNC B0 ;  /* 0x0000000000007941 */ /* 0x000fea0003800000 */
.L_x_572:
        /* <DEDUP_REMOVED lines=19> */
[----:B------:R-:W-:-:S02]  /*f050*/  F2FP.SATFINITE.E5M2.F32.PACK_AB_MERGE_C R17, RZ, R8, RZ ;  /* 0x00000008ff11723e */ /* 0x000fc400048060ff */
[----:B------:R-:W-:Y:S02]  /*f060*/  LOP3.LUT R18, R25, 0xff0000, R18, 0xf8, !PT ;  /* 0x00ff000019127812 */ /* 0x000fe400078ef812 */
[----:B------:R-:W-:Y:S02]  /*f070*/  F2FP.SATFINITE.E5M2.F32.PACK_AB_MERGE_C R13, RZ, R16, RZ ;  /* 0x00000010ff0d723e */ /* 0x000fe400048060ff */
[----:B------:R-:W-:Y:S02]  /*f080*/  F2FP.SATFINITE.E5M2.F32.PACK_AB_MERGE_C R21, RZ, R14, RZ ;  /* 0x0000000eff15723e */ /* 0x000fe400048060ff */
[----:B------:R-:W-:Y:S01]  /*f090*/  F2FP.SATFINITE.E5M2.F32.PACK_AB_MERGE_C R8, RZ, R9, RZ ;  /* 0x00000009ff08723e */ /* 0x000fe200048060ff */
        /* <DEDUP_REMOVED lines=16> */
.L_x_575:
[----:B------:R-:W-:Y:S05]  /*f1a0*/  BSYNC B0 ;  /* 0x0000000000007941 */ /* 0x000fea0003800000 */
.L_x_574:
        /* <DEDUP_REMOVED lines=33> */
.L_x_577:
[----:B------:R-:W-:Y:S05]  /*f3c0*/  BSYNC B0 ;  /* 0x0000000000007941 */ /* 0x000fea0003800000 */
.L_x_576:
        /* <DEDUP_REMOVED lines=18> */
[----:B------:R-:W-:Y:S02]  /*f4f0*/  F2FP.SATFINITE.E5M2.F32.PACK_AB_MERGE_C R85, RZ, R85, RZ ;  /* 0x00000055ff55723e */ /* 0x000fe400048060ff */
        /* <DEDUP_REMOVED lines=19> */
.L_x_579:
[----:B------:R-:W-:Y:S05]  /*f630*/  BSYNC B0 ;  /* 0x0000000000007941 */ /* 0x000fea0003800000 */
.L_x_578:
        /* <DEDUP_REMOVED lines=20> */
.L_x_581:
[----:B------:R-:W-:Y:S05]  /*f780*/  BSYNC B0 ;  /* 0x0000000000007941 */ /* 0x000fea0003800000 */
.L_x_580:
        /* <DEDUP_REMOVED lines=10> */
[----:B------:R-:W-:Y:S02]  /*f830*/  F2FP.SATFINITE.E5M2.F32.PACK_AB_MERGE_C R14, RZ, R14, RZ ;  /* 0x0000000eff0e723e */ /* 0x000fe400048060ff */
[----:B------:R-:W-:Y:S01]  /*f840*/  FMNMX R12, R12, |R91|, !PT ;  /* 0x4000005b0c0c7209 */ /* 0x000fe20007800000 */
[----:B------:R-:W-:Y:S01]  /*f850*/  FMUL R91, R91, UR5 ;  /* 0x000000055b5b7c20 */ /* 0x000fe20008400000 */
[----:B------:R-:W-:Y:S02]  /*f860*/  F2FP.SATFINITE.E5M2.F32.PACK_AB_MERGE_C R93, RZ, R93, RZ ;  /* 0x0000005dff5d723e */ /* 0x000fe400048060ff */
[----:B------:R-:W-:Y:S02]  /*f870*/  FMNMX R12, R12, |R13|, !PT ;  /* 0x4000000d0c0c7209 */ /* 0x000fe40007800000 */
[----:B------:R-:W-:Y:S02]  /*f880*/  F2FP.SATFINITE.E5M2.F32.PACK_AB_MERGE_C R91, RZ, R91, RZ ;  /* 0x0000005bff5b723e */ /* 0x000fe400048060ff */
[----:B------:R-:W-:Y:S01]  /*f890*/  F2FP.SATFINITE.E5M2.F32.PACK_AB_MERGE_C R17, RZ, R17, RZ ;  /* 0x00000011ff11723e */ /* 0x000fe200048060ff */
        /* <DEDUP_REMOVED lines=16> */
.L_x_583:
[----:B------:R-:W-:Y:S05]  /*f9a0*/  BSYNC B0 ;  /* 0x0000000000007941 */ /* 0x000fea0003800000 */
.L_x_582:
        /* <DEDUP_REMOVED lines=33> */
.L_x_585:
[----:B------:R-:W-:Y:S05]  /*fbc0*/  BSYNC B0 ;  /* 0x0000000000007941 */ /* 0x000fea0003800000 */
.L_x_584:
        /* <DEDUP_REMOVED lines=13> */
[----:B------:R-:W-:-:S02]  /*fca0*/  F2FP.SATFINITE.E5M2.F32.PACK_AB_MERGE_C R91, RZ, R91, RZ ;  /* 0x0000005bff5b723e */ /* 0x000fc400048060ff */
        /* <DEDUP_REMOVED lines=22> */
.L_x_587:
[----:B------:R-:W-:Y:S05]  /*fe10*/  BSYNC B0 ;  /* 0x0000000000007941 */ /* 0x000fea0003800000 */
.L_x_586:
        /* <DEDUP_REMOVED lines=24> */
.L_x_589:
[----:B------:R-:W-:Y:S05]  /*ffa0*/  BSYNC B0 ;  /* 0x0000000000007941 */ /* 0x000fea0003800000 */
.L_x_588:
[----:B0----5:R-:W-:Y:S01]  /*ffb0*/  IMAD.U32 R11, R84, 0x10000, RZ ;  /* 0x00010000540b7824 */ /* 0x021fe200078e00ff */
[----:B------:R-:W-:Y:S01]  /*ffc0*/  BSSY B0, `(.L_x_590) ;  /* 0x0000025000007945 */ /* 0x000fe20003800000 */
[----:B------:R-:W-:Y:S02]  /*ffd0*/  IMAD.U32 R10, R89, 0x10000, RZ ;  /* 0x00010000590a7824 */ /* 0x000fe400078e00ff */
[----:B------:R-:W-:Y:S01]  /*ffe0*/  FMUL R89, R11, UR5 ;  /* 0x000000050b597c20 */ /* 0x000fe20008400000 */
[----:B------:R-:W-:Y:S02]  /*fff0*/  IMAD.U32 R91, R91, 0x10000, RZ ;  /* 0x000100005b5b7824 */ /* 0x000fe400078e00ff */
[----:B------:R-:W-:Y:S01]  /*10000*/  LOP3.LUT R81, R81, 0xff0000, R10, 0xf8, !PT ;  /* 0x00ff000051517812 */ /* 0x000fe200078ef80a */
[----:B------:R-:W-:Y:S01]  /*10010*/  IMAD.U32 R10, R85, 0x10000, RZ ;  /* 0x00010000550a7824 */ /* 0x000fe200078e00ff */
[----:B------:R-:W-:Y:S01]  /*10020*/  F2FP.SATFINITE.E5M2.F32.PACK_AB_MERGE_C R89, RZ, R89, RZ ;  /* 0x00000059ff59723e */ /* 0x000fe200048060ff */
        /* <DEDUP_REMOVED lines=9> */
[----:B------:R-:W-:Y:S02]  /*100c0*/  F2FP.SATFINITE.E5M2.F32.PACK_AB_MERGE_C R85, RZ, R85, RZ ;  /* 0x00000055ff55723e */ /* 0x000fe400048060ff */
[----:B------:R-:W-:Y:S01]  /*100d0*/  LOP3.LUT R25, R16, R25, RZ, 0xfc, !PT ;  /* 0x0000001910197212 */ /* 0x000fe200078efcff */
[----:B------:R-:W-:Y:S01]  /*100e0*/  FMUL R16, R14, UR5 ;  /* 0x000000050e107c20 */ /* 0x000fe20008400000 */
[----:B------:R-:W-:-:S04]  /*100f0*/  F2FP.SATFINITE.E5M2.F32.PACK_AB_MERGE_C R15, RZ, R15, RZ ;  /* 0x0000000fff0f723e */ /* 0x000fc800048060ff */
        /* <DEDUP_REMOVED lines=17> */
.L_x_591:
[----:B------:R-:W-:Y:S05]  /*10210*/  BSYNC B0 ;  /* 0x0000000000007941 */ /* 0x000fea0003800000 */
.L_x_590:
        /* <DEDUP_REMOVED lines=60> */
.L_x_593:
[----:B------:R-:W-:Y:S05]  /*105e0*/  BSYNC B0 ;  /* 0x0000000000007941 */ /* 0x000fea0003800000 */
.L_x_592:
        /* <DEDUP_REMOVED lines=58> */
.L_x_595:
[----:B------:R-:W-:Y:S05]  /*10990*/  BSYNC B0 ;  /* 0x0000000000007941 */ /* 0x000fea0003800000 */
.L_x_594:
        /* <DEDUP_REMOVED lines=36> */
.L_x_597:
[----:B------:R-:W-:Y:S05]  /*10be0*/  BSYNC B0 ;  /* 0x0000000000007941 */ /* 0x000fea0003800000 */
.L_x_596:
        /* <DEDUP_REMOVED lines=36> */
.L_x_599:
[----:B------:R-:W-:Y:S05]  /*10e30*/  BSYNC B0 ;  /* 0x0000000000007941 */ /* 0x000fea0003800000 */
.L_x_598:
        /* <DEDUP_REMOVED lines=36> */
.L_x_601:
[----:B------:R-:W-:Y:S05]  /*11080*/  BSYNC B0 ;  /* 0x0000000000007941 */ /* 0x000fea0003800000 */
.L_x_600:
        /* <DEDUP_REMOVED lines=36> */
.L_x_603:
[----:B------:R-:W-:Y:S05]  /*112d0*/  BSYNC B0 ;  /* 0x0000000000007941 */ /* 0x000fea0003800000 */
.L_x_602:
        /* <DEDUP_REMOVED lines=36> */
.L_x_605:
[----:B------:R-:W-:Y:S05]  /*11520*/  BSYNC B0 ;  /* 0x0000000000007941 */ /* 0x000fea0003800000 */
.L_x_604:
        /* <DEDUP_REMOVED lines=36> */
.L_x_607:
[----:B------:R-:W-:Y:S05]  /*11770*/  BSYNC B0 ;  /* 0x0000000000007941 */ /* 0x000fea0003800000 */
.L_x_606:
        /* <DEDUP_REMOVED lines=49> */
.L_x_609:
[----:B------:R-:W-:Y:S05]  /*11a90*/  BSYNC B0 ;  /* 0x0000000000007941 */ /* 0x000fea0003800000 */
.L_x_608:
        /* <DEDUP_REMOVED lines=55> */
.L_x_611:
[----:B------:R-:W-:Y:S05]  /*11e10*/  BSYNC B0 ;  /* 0x0000000000007941 */ /* 0x000fea0003800000 */
.L_x_610:
        /* <DEDUP_REMOVED lines=36> */
.L_x_613:
[----:B------:R-:W-:Y:S05]  /*12060*/  BSYNC B0 ;  /* 0x0000000000007941 */ /* 0x000fea0003800000 */
.L_x_612:
        /* <DEDUP_REMOVED lines=36> */
.L_x_615:
[----:B------:R-:W-:Y:S05]  /*122b0*/  BSYNC B0 ;  /* 0x0000000000007941 */ /* 0x000fea0003800000 */
.L_x_614:
        /* <DEDUP_REMOVED lines=36> */
.L_x_617:
[----:B------:R-:W-:Y:S05]  /*12500*/  BSYNC B0 ;  /* 0x0000000000007941 */ /* 0x000fea0003800000 */
.L_x_616:
        /* <DEDUP_REMOVED lines=36> */
.L_x_619:
[----:B------:R-:W-:Y:S05]  /*12750*/  BSYNC B0 ;  /* 0x0000000000007941 */ /* 0x000fea0003800000 */
.L_x_618:
        /* <DEDUP_REMOVED lines=36> */
.L_x_621:
[----:B------:R-:W-:Y:S05]  /*129a0*/  BSYNC B0 ;  /* 0x0000000000007941 */ /* 0x000fea0003800000 */
.L_x_620:
        /* <DEDUP_REMOVED lines=36> */
.L_x_623:
[----:B------:R-:W-:Y:S05]  /*12bf0*/  BSYNC B0 ;  /* 0x0000000000007941 */ /* 0x000fea0003800000 */
.L_x_622:
        /* <DEDUP_REMOVED lines=49> */
.L_x_625:
[----:B------:R-:W-:Y:S05]  /*12f10*/  BSYNC B0 ;  /* 0x0000000000007941 */ /* 0x000fea0003800000 */
.L_x_624:
        /* <DEDUP_REMOVED lines=55> */
.L_x_627:
[----:B------:R-:W-:Y:S05]  /*13290*/  BSYNC B0 ;  /* 0x0000000000007941 */ /* 0x000fea0003800000 */
.L_x_626:
        /* <DEDUP_REMOVED lines=36> */
.L_x_629:
[----:B------:R-:W-:Y:S05]  /*134e0*/  BSYNC B0 ;  /* 0x0000000000007941 */ /* 0x000fea0003800000 */
.L_x_628:
        /* <DEDUP_REMOVED lines=36> */
.L_x_631:
[----:B------:R-:W-:Y:S05]  /*13730*/  BSYNC B0 ;  /* 0x0000000000007941 */ /* 0x000fea0003800000 */
.L_x_630:
        /* <DEDUP_REMOVED lines=36> */
.L_x_633:
[----:B------:R-:W-:Y:S05]  /*13980*/  BSYNC B0 ;  /* 0x0000000000007941 */ /* 0x000fea0003800000 */
.L_x_632:
        /* <DEDUP_REMOVED lines=36> */
.L_x_635:
[----:B------:R-:W-:Y:S05]  /*13bd0*/  BSYNC B0 ;  /* 0x0000000000007941 */ /* 0x000fea0003800000 */
.L_x_634:
        /* <DEDUP_REMOVED lines=36> */
.L_x_637:
[----:B------:R-:W-:Y:S05]  /*13e20*/  BSYNC B0 ;  /* 0x0000000000007941 */ /* 0x000fea0003800000 */
.L_x_636:
        /* <DEDUP_REMOVED lines=36> */
.L_x_639:
[----:B------:R-:W-:Y:S05]  /*14070*/  BSYNC B0 ;  /* 0x0000000000007941 */ /* 0x000fea0003800000 */
.L_x_638:
        /* <DEDUP_REMOVED lines=56> */
.L_x_641:
[----:B------:R-:W-:Y:S05]  /*14400*/  BSYNC B0 ;  /* 0x0000000000007941 */ /* 0x000fea0003800000 */
.L_x_640:
        /* <DEDUP_REMOVED lines=45> */
.L_x_643:
[----:B------:R-:W-:Y:S05]  /*146e0*/  BSYNC B0 ;  /* 0x0000000000007941 */ /* 0x000fea0003800000 */
.L_x_642:
        /* <DEDUP_REMOVED lines=36> */
.L_x_645:
[----:B------:R-:W-:Y:S05]  /*14930*/  BSYNC B0 ;  /* 0x0000000000007941 */ /* 0x000fea0003800000 */
.L_x_644:
        /* <DEDUP_REMOVED lines=36> */
.L_x_647:
[----:B------:R-:W-:Y:S05]  /*14b80*/  BSYNC B0 ;  /* 0x0000000000007941 */ /* 0x000fea0003800000 */
.L_x_646:
        /* <DEDUP_REMOVED lines=36> */
.L_x_649:
[----:B------:R-:W-:Y:S05]  /*14dd0*/  BSYNC B0 ;  /* 0x0000000000007941 */ /* 0x000fea0003800000 */
.L_x_648:
        /* <DEDUP_REMOVED lines=36> */
.L_x_651:
[----:B------:R-:W-:Y:S05]  /*15020*/  BSYNC B0 ;  /* 0x0000000000007941 */ /* 0x000fea0003800000 */
.L_x_650:
        /* <DEDUP_REMOVED lines=36> */
.L_x_653:
[----:B------:R-:W-:Y:S05]  /*15270*/  BSYNC B0 ;  /* 0x0000000000007941 */ /* 0x000fea0003800000 */
.L_x_652:
        /* <DEDUP_REMOVED lines=36> */
.L_x_655:
[----:B------:R-:W-:Y:S05]  /*154c0*/  BSYNC B0 ;  /* 0x0000000000007941 */ /* 0x000fea0003800000 */
.L_x_654:
        /* <DEDUP_REMOVED lines=34> */
.L_x_665:
[----:B---3--:R-:W-:-:S07]  /*156f0*/  FMNMX R8, R3, R8, !PT ;  /* 0x0000000803087209 */ /* 0x008fce0007800000 */
.L_x_657:
[----:B------:R-:W-:Y:S05]  /*15700*/  BSYNC B0 ;  /* 0x0000000000007941 */ /* 0x000fea0003800000 */
.L_x_656:
        /* <DEDUP_REMOVED lines=19> */
.L_x_660:
[----:B------:R-:W-:Y:S05]  /*15840*/  BSYNC B0 ;  /* 0x0000000000007941 */ /* 0x000fea0003800000 */
.L_x_659:
        /* <DEDUP_REMOVED lines=8> */
[----:B0-2-4-:R-:W-:Y:S05]  /*158d0*/  CALL.REL.NOINC `($__internal_1_$__cuda_sm20_rcp_rn_f32_slowpath) ;  /* 0x00000000005c7944 */ /* 0x015fea0003c00000 */
[----:B------:R-:W-:Y:S01]  /*158e0*/  IMAD.MOV.U32 R3, RZ, RZ, R0 ;  /* 0x000000ffff037224 */ /* 0x000fe200078e0000 */
[----:B------:R-:W-:Y:S06]  /*158f0*/  BRA `(.L_x_662) ;  /* 0x0000000000147947 */ /* 0x000fec0003800000 */
.L_x_661:
[----:B0-----:R-:W0:Y:S01]  /*15900*/  MUFU.RCP R3, UR5 ;  /* 0x0000000500037d08 */ /* 0x001e220008001000 */
[----:B------:R-:W-:-:S04]  /*15910*/  IMAD.U32 R0, RZ, RZ, UR5 ;  /* 0x00000005ff007e24 */ /* 0x000fc8000f8e00ff */
[----:B0-----:R-:W-:-:S04]  /*15920*/  FFMA R0, R3, R0, -1 ;  /* 0xbf80000003007423 */ /* 0x001fc80000000000 */
[----:B------:R-:W-:-:S04]  /*15930*/  FADD.FTZ R0, -R0, -RZ ;  /* 0x800000ff00007221 */ /* 0x000fc80000010100 */
[----:B------:R-:W-:-:S07]  /*15940*/  FFMA R3, R3, R0, R3 ;  /* 0x0000000003037223 */ /* 0x000fce0000000003 */
.L_x_662:
[----:B------:R-:W-:Y:S01]  /*15950*/  STG.E desc[UR8][R4.64], R3 ;  /* 0x0000000304007986 */ /* 0x000fe2000c101908 */
[----:B------:R-:W-:Y:S05]  /*15960*/  EXIT ;  /* 0x000000000000794d */ /* 0x000fea0003800000 */
.L_x_658:
[----:B------:R-:W-:Y:S02]  /*15970*/  IMAD.MOV.U32 R11, RZ, RZ, 0x2 ;  /* 0x00000002ff0b7424 */ /* 0x000fe400078e00ff */
[----:B0---4-:R-:W-:Y:S02]  /*15980*/  IMAD.MOV.U32 R12, RZ, RZ, 0x1f ;  /* 0x0000001fff0c7424 */ /* 0x011fe400078e00ff */
[----:B------:R-:W-:-:S07]  /*15990*/  IMAD.MOV.U32 R9, RZ, RZ, -0x1 ;  /* 0xffffffffff097424 */ /* 0x000fce00078e00ff */
[----:B-123--:R-:W-:Y:S05]  /*159a0*/  WARPSYNC.COLLECTIVE R9, `(.L_x_663) ;  /* 0x0000000009087348 */ /* 0x00efea0003c00000 */
[----:B---3--:R0:W3:Y:S02]  /*159b0*/  SHFL.DOWN P0, R8, R0, R11, R12 ;  /* 0x0800000b00087389 */ /* 0x0080e4000000000c */
[----:B0123--:R-:W-:Y:S01]  /*159c0*/  ENDCOLLECTIVE ;  /* 0x000000000000791b */ /* 0x00ffe20003800000 */
.L_x_663:
[----:B------:R-:W-:Y:S02]  /*159d0*/  IMAD.MOV.U32 R11, RZ, RZ, 0x1 ;  /* 0x00000001ff0b7424 */ /* 0x000fe400078e00ff */
[----:B------:R-:W-:-:S05]  /*159e0*/  IMAD.MOV.U32 R3, RZ, RZ, R8 ;  /* 0x000000ffff037224 */ /* 0x000fca00078e0008 */
[----:B------:R-:W-:-:S05]  /*159f0*/  FMNMX R3, R3, R0, !PT ;  /* 0x0000000003037209 */ /* 0x000fca0007800000 */
[----:B------:R-:W-:-:S07]  /*15a00*/  IMAD.MOV.U32 R0, RZ, RZ, R3 ;  /* 0x000000ffff007224 */ /* 0x000fce00078e0003 */
[----:B------:R-:W-:Y:S05]  /*15a10*/  WARPSYNC.COLLECTIVE R9, `(.L_x_664) ;  /* 0x0000000009087348 */ /* 0x000fea0003c00000 */
[----:B------:R0:W1:Y:S02]  /*15a20*/  SHFL.DOWN P0, R8, R0, R11, R12 ;  /* 0x0800000b00087389 */ /* 0x000064000000000c */
[----:B01----:R-:W-:Y:S01]  /*15a30*/  ENDCOLLECTIVE ;  /* 0x000000000000791b */ /* 0x003fe20003800000 */
.L_x_664:
[----:B------:R-:W-:Y:S05]  /*15a40*/  BRA `(.L_x_665) ;  /* 0xfffffffc00287947 */ /* 0x000fea000383ffff */
        .weak           $__internal_1_$__cuda_sm20_rcp_rn_f32_slowpath
        .type           $__internal_1_$__cuda_sm20_rcp_rn_f32_slowpath,@function
        .size           $__internal_1_$__cuda_sm20_rcp_rn_f32_slowpath,(.L_x_3748 - $__internal_1_$__cuda_sm20_rcp_rn_f32_slowpath)
$__internal_1_$__cuda_sm20_rcp_rn_f32_slowpath:
        /* <DEDUP_REMOVED lines=15> */
.L_x_666:
        /* <DEDUP_REMOVED lines=33> */
.L_x_668:
[----:B------:R0:W1:Y:S02]  /*15d50*/  MUFU.RCP R2, R0 ;  /* 0x0000000000027308 */ /* 0x0000640000001000 */
.L_x_667:
[----:B0123--:R-:W-:Y:S02]  /*15d60*/  IMAD.MOV.U32 R0, RZ, RZ, R2 ;  /* 0x000000ffff007224 */ /* 0x00ffe400078e0002 */
[----:B------:R-:W-:Y:S02]  /*15d70*/  IMAD.MOV.U32 R2, RZ, RZ, R9 ;  /* 0x000000ffff027224 */ /* 0x000fe400078e0009 */
[----:B------:R-:W-:-:S04]  /*15d80*/  IMAD.MOV.U32 R3, RZ, RZ, 0x0 ;  /* 0x00000000ff037424 */ /* 0x000fc800078e00ff */
[----:B------:R-:W-:Y:S05]  /*15d90*/  RET.REL.NODEC R2 `(_ZN18transformer_engine56_GLOBAL__N__9a404817_23_multi_cast_transpose_cu_26a11c4627multi_cast_transpose_kernelILi4ELi8ELb0Ef13__nv_bfloat1613__nv_fp8_e5m2EEvNS0_22MultiCastTransposeArgsE) ;  /* 0xfffffea002987950 */ /* 0x000fea0003c3ffff */
.L_x_669:
        /* <DEDUP_REMOVED lines=14> */
.L_x_3748:


//--------------------- .text._ZN18transformer_engine56_GLOBAL__N__9a404817_23_multi_cast_transpose_cu_26a11c4627multi_cast_transpose_kernelILi4ELi4ELb0Ef13__nv_bfloat16S2_EEvNS0_22MultiCastTransposeArgsE --------------------------
	.section	.text._ZN18transformer_engine56_GLOBAL__N__9a404817_23_multi_cast_transpose_cu_26a11c4627multi_cast_transpose_kernelILi4ELi4ELb0Ef13__nv_bfloat16S2_EEvNS0_22MultiCastTransposeArgsE,"ax",@progbits
	.align	128
.text._ZN18transformer_engine56_GLOBAL__N__9a404817_23_multi_cast_transpose_cu_26a11c4627multi_cast_transpose_kernelILi4ELi4ELb0Ef13__nv_bfloat16S2_EEvNS0_22MultiCastTransposeArgsE:
        .type           _ZN18transformer_engine56_GLOBAL__N__9a404817_23_multi_cast_transpose_cu_26a11c4627multi_cast_transpose_kernelILi4ELi4ELb0Ef13__nv_bfloat16S2_EEvNS0_22MultiCastTransposeArgsE,@function
        .size           _ZN18transformer_engine56_GLOBAL__N__9a404817_23_multi_cast_transpose_cu_26a11c4627multi_cast_transpose_kernelILi4ELi4ELb0Ef13__nv_bfloat16S2_EEvNS0_22MultiCastTransposeArgsE,(.L_x_3750 - _ZN18transformer_engine56_GLOBAL__N__9a404817_23_multi_cast_transpose_cu_26a11c4627multi_cast_transpose_kernelILi4ELi4ELb0Ef13__nv_bfloat16S2_EEvNS0_22MultiCastTransposeArgsE)
        .other          _ZN18transformer_engine56_GLOBAL__N__9a404817_23_multi_cast_transpose_cu_26a11c4627multi_cast_transpose_kernelILi4ELi4ELb0Ef13__nv_bfloat16S2_EEvNS0_22MultiCastTransposeArgsE,@"STO_CUDA_ENTRY STV_DEFAULT"
_ZN18transformer_engine56_GLOBAL__N__9a404817_23_multi_cast_transpose_cu_26a11c4627multi_cast_transpose_kernelILi4ELi4ELb0Ef13__nv_bfloat16S2_EEvNS0_22MultiCastTransposeArgsE:
        /* <DEDUP_REMOVED lines=9> */
.L_x_670:
[----:B------:R-:W-:Y:S02]  /*0090*/  VIADD R43, R2, 0x1 ;  /* 0x00000001022b7836 */ /* 0x000fe40000000000 */
[----:B------:R-:W-:Y:S02]  /*00a0*/  IMAD.MOV.U32 R44, RZ, RZ, R2 ;  /* 0x000000ffff2c7224 */ /* 0x000fe400078e0002 */
[----:B------:R-:W-:Y:S02]  /*00b0*/  IMAD.SHL.U32 R47, R43, 0x4, RZ ;  /* 0x000000042b2f7824 */ /* 0x000fe400078e00ff */
[----:B------:R-:W-:Y:S02]  /*00c0*/  IMAD.MOV.U32 R2, RZ, RZ, R43 ;  /* 0x000000ffff027224 */ /* 0x000fe400078e002b */
[----:B------:R-:W0:Y:S02]  /*00d0*/  LDC R3, c[0x0][R47+0x1010] ;  /* 0x000404002f037b82 */ /* 0x000e240000000800 */
[----:B0-----:R-:W-:-:S13]  /*00e0*/  ISETP.GT.AND P0, PT, R3, UR5, PT ;  /* 0x0000000503007c0c */ /* 0x001fda000bf04270 */
[----:B------:R-:W-:Y:S05]  /*00f0*/  @!P0 BRA `(.L_x_670) ;  /* 0xfffffffc00e48947 */ /* 0x000fea000383ffff */
[----:B------:R-:W0:Y:S01]  /*0100*/  LDC R46, c[0x0][R47+0xf0c] ;  /* 0x0003c3002f2e7b82 */ /* 0x000e220000000800 */
[----:B------:R-:W-:Y:S01]  /*0110*/  IMAD.SHL.U32 R44, R44, 0x8, RZ ;  /* 0x000000082c2c7824 */ /* 0x000fe200078e00ff */
[----:B------:R-:W-:Y:S01]  /*0120*/  ULDC.64 UR6, c[0x0][0x208] ;  /* 0x0000820000067ab9 */ /* 0x000fe20000000a00 */
[----:B------:R-:W-:-:S05]  /*0130*/  IMAD.MOV.U32 R45, RZ, RZ, 0x3f800000 ;  /* 0x3f800000ff2d7424 */ /* 0x000fca00078e00ff */
[----:B------:R-:W1:Y:S01]  /*0140*/  LDC.64 R2, c[0x0][R44+0x810] ;  /* 0x000204002c027b82 */ /* 0x000e620000000a00 */
[----:B0-----:R-:W-:-:S05]  /*0150*/  VIADD R4, R46, 0x7f ;  /* 0x0000007f2e047836 */ /* 0x001fca0000000000 */
[----:B------:R-:W-:Y:S02]  /*0160*/  SHF.R.S32.HI R5, RZ, 0x1f, R4 ;  /* 0x0000001fff057819 */ /* 0x000fe40000011404 */
[----:B-1----:R-:W-:Y:S02]  /*0170*/  ISETP.NE.U32.AND P0, PT, R2, RZ, PT ;  /* 0x000000ff0200720c */ /* 0x002fe40003f05070 */
[----:B------:R-:W-:Y:S02]  /*0180*/  LEA.HI R5, R5, R4, RZ, 0x7 ;  /* 0x0000000405057211 */ /* 0x000fe400078f38ff */
[----:B------:R-:W-:Y:S02]  /*0190*/  ISETP.NE.AND.EX P0, PT, R3, RZ, PT, P0 ;  /* 0x000000ff0300720c */ /* 0x000fe40003f05300 */
[----:B------:R-:W-:-:S04]  /*01a0*/  SHF.R.S32.HI R6, RZ, 0x7, R5 ;  /* 0x00000007ff067819 */ /* 0x000fc80000011405 */
[----:B------:R-:W-:-:S04]  /*01b0*/  IABS R7, R6 ;  /* 0x0000000600077213 */ /* 0x000fc80000000000 */
[----:B------:R-:W0:Y:S03]  /*01c0*/  I2F.RP R4, R7 ;  /* 0x0000000700047306 */ /* 0x000e260000209400 */
[----:B------:R1:W5:Y:S01]  /*01d0*/  @P0 LDG.E R45, desc[UR6][R2.64] ;  /* 0x00000006022d0981 */ /* 0x000362000c1e1900 */
[----:B------:R-:W-:Y:S01]  /*01e0*/  IABS R10, R6 ;  /* 0x00000006000a7213 */ /* 0x000fe20000000000 */
[----:B------:R2:W3:Y:S01]  /*01f0*/  LDC.64 R36, c[0x0][R44+0x210] ;  /* 0x000084002c247b82 */ /* 0x0004e20000000a00 */
[----:B------:R-:W-:Y:S07]  /*0200*/  BSSY B0, `(.L_x_671) ;  /* 0x0000033000007945 */ /* 0x000fee0003800000 */
[----:B-1----:R1:W4:Y:S01]  /*0210*/  LDC R2, c[0x0][R47+0x100c] ;  /* 0x000403002f027b82 */ /* 0x0023220000000800 */
[----:B0-----:R-:W0:Y:S07]  /*0220*/  MUFU.RCP R4, R4 ;  /* 0x0000000400047308 */ /* 0x001e2e0000001000 */
[----:B-1----:R-:W1:Y:S01]  /*0230*/  LDC R47, c[0x0][R47+0xe0c] ;  /* 0x000383002f2f7b82 */ /* 0x002e620000000800 */
[----:B0-----:R-:W-:-:S02]  /*0240*/  VIADD R5, R4, 0xffffffe ;  /* 0x0ffffffe04057836 */ /* 0x001fc40000000000 */
[----:B------:R-:W-:Y:S02]  /*0250*/  IMAD.MOV R4, RZ, RZ, -R10 ;  /* 0x000000ffff047224 */ /* 0x000fe400078e0a0a */
[----:B------:R0:W2:Y:S01]  /*0260*/  F2I.FTZ.U32.TRUNC.NTZ R3, R5 ;  /* 0x0000000500037305 */ /* 0x0000a2000021f000 */
[----:B----4-:R-:W-:Y:S01]  /*0270*/  IADD3 R11, -R2, UR5, RZ ;  /* 0x00000005020b7c10 */ /* 0x010fe2000fffe1ff */
[----:B------:R-:W-:Y:S01]  /*0280*/  IMAD.MOV.U32 R2, RZ, RZ, RZ ;  /* 0x000000ffff027224 */ /* 0x000fe200078e00ff */
[----:B0-----:R-:W-:Y:S01]  /*0290*/  PRMT R5, RZ, 0x7610, R5 ;  /* 0x00007610ff057816 */ /* 0x001fe20000000005 */
[----:B--2---:R-:W-:-:S04]  /*02a0*/  IMAD.MOV R8, RZ, RZ, -R3 ;  /* 0x000000ffff087224 */ /* 0x004fc800078e0a03 */
[----:B------:R-:W-:Y:S01]  /*02b0*/  IMAD R9, R8, R7, RZ ;  /* 0x0000000708097224 */ /* 0x000fe200078e02ff */
[----:B------:R-:W-:-:S03]  /*02c0*/  IABS R8, R11 ;  /* 0x0000000b00087213 */ /* 0x000fc60000000000 */
[----:B------:R-:W-:-:S04]  /*02d0*/  IMAD.HI.U32 R2, R3, R9, R2 ;  /* 0x0000000903027227 */ /* 0x000fc800078e0002 */
[----:B------:R-:W-:-:S04]  /*02e0*/  IMAD.MOV.U32 R3, RZ, RZ, R8 ;  /* 0x000000ffff037224 */ /* 0x000fc800078e0008 */
[----:B------:R-:W-:-:S04]  /*02f0*/  IMAD.HI.U32 R49, R2, R3, RZ ;  /* 0x0000000302317227 */ /* 0x000fc800078e00ff */
[----:B------:R-:W-:Y:S01]  /*0300*/  IMAD R2, R49, R4, R3 ;  /* 0x0000000431027224 */ /* 0x000fe200078e0203 */
[----:B------:R-:W-:-:S04]  /*0310*/  PRMT R4, RZ, 0x7610, R4 ;  /* 0x00007610ff047816 */ /* 0x000fc80000000004 */
[----:B------:R-:W-:-:S13]  /*0320*/  ISETP.GT.U32.AND P1, PT, R7, R2, PT ;  /* 0x000000020700720c */ /* 0x000fda0003f24070 */
[--C-:B------:R-:W-:Y:S02]  /*0330*/  @!P1 IMAD.IADD R2, R2, 0x1, -R7.reuse ;  /* 0x0000000102029824 */ /* 0x100fe400078e0a07 */
[----:B------:R-:W-:Y:S01]  /*0340*/  @!P1 VIADD R49, R49, 0x1 ;  /* 0x0000000131319836 */ /* 0x000fe20000000000 */
[----:B------:R-:W-:Y:S02]  /*0350*/  ISETP.NE.AND P1, PT, R6, RZ, PT ;  /* 0x000000ff0600720c */ /* 0x000fe40003f25270 */
[----:B------:R-:W-:Y:S02]  /*0360*/  ISETP.GE.U32.AND P0, PT, R2, R7, PT ;  /* 0x000000070200720c */ /* 0x000fe40003f06070 */
[----:B------:R-:W-:Y:S02]  /*0370*/  LOP3.LUT R2, R11, R6, RZ, 0x3c, !PT ;  /* 0x000000060b027212 */ /* 0x000fe400078e3cff */
[----:B------:R-:W-:Y:S02]  /*0380*/  PRMT R7, RZ, 0x7610, R7 ;  /* 0x00007610ff077816 */ /* 0x000fe40000000007 */
[----:B------:R-:W-:Y:S01]  /*0390*/  ISETP.GE.AND P2, PT, R2, RZ, PT ;  /* 0x000000ff0200720c */ /* 0x000fe20003f46270 */
[----:B------:R-:W-:-:S06]  /*03a0*/  IMAD.SHL.U32 R2, R42, 0x4, RZ ;  /* 0x000000042a027824 */ /* 0x000fcc00078e00ff */
[----:B------:R-:W-:-:S06]  /*03b0*/  @P0 VIADD R49, R49, 0x1 ;  /* 0x0000000131310836 */ /* 0x000fcc0000000000 */
[----:B------:R-:W-:Y:S01]  /*03c0*/  @!P2 IMAD.MOV R49, RZ, RZ, -R49 ;  /* 0x000000ffff31a224 */ /* 0x000fe200078e0a31 */
[----:B------:R-:W-:-:S05]  /*03d0*/  @!P1 LOP3.LUT R49, RZ, R6, RZ, 0x33, !PT ;  /* 0x00000006ff319212 */ /* 0x000fca00078e33ff */
[----:B------:R-:W-:Y:S02]  /*03e0*/  IMAD R51, R49, 0x80, R2 ;  /* 0x0000008031337824 */ /* 0x000fe400078e0202 */
[----:B------:R-:W-:-:S03]  /*03f0*/  IMAD.MOV R53, RZ, RZ, -R49 ;  /* 0x000000ffff357224 */ /* 0x000fc600078e0a31 */
[----:B-1----:R-:W-:Y:S01]  /*0400*/  ISETP.GE.AND P4, PT, R51, R47, PT ;  /* 0x0000002f3300720c */ /* 0x002fe20003f86270 */
[----:B------:R-:W-:Y:S01]  /*0410*/  IMAD R53, R6, R53, R11 ;  /* 0x0000003506357224 */ /* 0x000fe200078e020b */
[----:B------:R-:W-:-:S03]  /*0420*/  PRMT R6, RZ, 0x7610, R6 ;  /* 0x00007610ff067816 */ /* 0x000fc60000000006 */
[----:B------:R-:W-:-:S04]  /*0430*/  IMAD.SHL.U32 R53, R53, 0x80, RZ ;  /* 0x0000008035357824 */ /* 0x000fc800078e00ff */
[----:B------:R-:W-:-:S04]  /*0440*/  IMAD R55, R0, 0x4, R53 ;  /* 0x0000000400377824 */ /* 0x000fc800078e0235 */
[----:B---3--:R-:W-:Y:S05]  /*0450*/  @P4 BRA `(.L_x_672) ;  /* 0x0000000000344947 */ /* 0x008fea0003800000 */
        /* <DEDUP_REMOVED lines=13> */
.L_x_672:
[----:B------:R-:W-:Y:S05]  /*0530*/  BSYNC B0 ;  /* 0x0000000000007941 */ /* 0x000fea0003800000 */
.L_x_671:
[----:B------:R1:W2:Y:S01]  /*0540*/  LDC.64 R34, c[0x0][R44+0x410] ;  /* 0x000104002c227b82 */ /* 0x0002a20000000a00 */
[----:B-----5:R-:W-:Y:S01]  /*0550*/  IMAD.U32 R10, R4, 0x10000, RZ ;  /* 0x00010000040a7824 */ /* 0x020fe200078e00ff */
[----:B------:R-:W-:Y:S01]  /*0560*/  BSSY B0, `(.L_x_673) ;  /* 0x0000023000007945 */ /* 0x000fe20003800000 */
[----:B------:R-:W-:Y:S01]  /*0570*/  IMAD.U32 R17, R7, 0x10000, RZ ;  /* 0x0001000007117824 */ /* 0x000fe200078e00ff */
[----:B------:R-:W-:Y:S01]  /*0580*/  PRMT R7, RZ, 0x7610, R7 ;  /* 0x00007610ff077816 */ /* 0x000fe20000000007 */
[-C--:B0-----:R-:W-:Y:S01]  /*0590*/  FMUL R2, R10, R45.reuse ;  /* 0x0000002d0a027220 */ /* 0x081fe20000400000 */
[----:B------:R-:W-:Y:S02]  /*05a0*/  IMAD.U32 R5, R5, 0x10000, RZ ;  /* 0x0001000005057824 */ /* 0x000fe400078e00ff */
[-C--:B------:R-:W-:Y:S01]  /*05b0*/  FMUL R4, R17, R45.reuse ;  /* 0x0000002d11047220 */ /* 0x080fe20000400000 */
[----:B------:R-:W-:Y:S01]  /*05c0*/  IMAD.U32 R11, R6, 0x10000, RZ ;  /* 0x00010000060b7824 */ /* 0x000fe200078e00ff */
[----:B------:R-:W-:Y:S01]  /*05d0*/  PRMT R6, RZ, 0x7610, R6 ;  /* 0x00007610ff067816 */ /* 0x000fe20000000006 */
[----:B------:R-:W-:Y:S01]  /*05e0*/  VIADD R14, R51, 0x1 ;  /* 0x00000001330e7836 */ /* 0x000fe20000000000 */
[----:B------:R-:W-:Y:S01]  /*05f0*/  F2FP.BF16.F32.PACK_AB R32, RZ, R2 ;  /* 0x00000002ff20723e */ /* 0x000fe200000010ff */
[-C--:B------:R-:W-:Y:S01]  /*0600*/  FMUL R2, R5, R45.reuse ;  /* 0x0000002d05027220 */ /* 0x080fe20000400000 */
[----:B------:R-:W-:Y:S01]  /*0610*/  FMUL R3, R11, R45 ;  /* 0x0000002d0b037220 */ /* 0x000fe20000400000 */
[----:B------:R-:W-:-:S02]  /*0620*/  F2FP.BF16.F32.PACK_AB R4, RZ, R4 ;  /* 0x00000004ff04723e */ /* 0x000fc400000010ff */
[----:B------:R-:W-:Y:S02]  /*0630*/  ISETP.GE.AND P0, PT, R14, R47, PT ;  /* 0x0000002f0e00720c */ /* 0x000fe40003f06270 */
[----:B------:R-:W-:Y:S02]  /*0640*/  F2FP.BF16.F32.PACK_AB R2, RZ, R2 ;  /* 0x00000002ff02723e */ /* 0x000fe400000010ff */
[----:B------:R-:W-:Y:S02]  /*0650*/  F2FP.BF16.F32.PACK_AB R3, RZ, R3 ;  /* 0x00000003ff03723e */ /* 0x000fe400000010ff */
[----:B------:R-:W-:Y:S02]  /*0660*/  PRMT R26, R4, 0x7610, R26 ;  /* 0x00007610041a7816 */ /* 0x000fe4000000001a */
[----:B------:R-:W-:Y:S02]  /*0670*/  PRMT R67, R2, 0x7610, R67 ;  /* 0x0000761002437816 */ /* 0x000fe40000000043 */
[----:B------:R-:W-:-:S02]  /*0680*/  PRMT R28, R3, 0x7610, R28 ;  /* 0x00007610031c7816 */ /* 0x000fc4000000001c */
[----:B------:R-:W-:Y:S02]  /*0690*/  PRMT R4, RZ, 0x7610, R4 ;  /* 0x00007610ff047816 */ /* 0x000fe40000000004 */
[----:B------:R-:W-:Y:S01]  /*06a0*/  PRMT R8, RZ, 0x7610, R8 ;  /* 0x00007610ff087816 */ /* 0x000fe20000000008 */
        /* <DEDUP_REMOVED lines=9> */
[----:B--2---:R-:W-:-:S05]  /*0740*/  IMAD.WIDE R2, R3, 0x2, R34 ;  /* 0x0000000203027825 */ /* 0x004fca00078e0222 */
[----:B------:R0:W-:Y:S04]  /*0750*/  @!P1 STG.E.U16 desc[UR6][R2.64], R32 ;  /* 0x0000002002009986 */ /* 0x0001e8000c101506 */
[----:B------:R0:W-:Y:S04]  /*0760*/  @!P2 STG.E.U16 desc[UR6][R2.64+0x2], R67 ;  /* 0x000002430200a986 */ /* 0x0001e8000c101506 */
[----:B------:R0:W-:Y:S04]  /*0770*/  @!P3 STG.E.U16 desc[UR6][R2.64+0x4], R28 ;  /* 0x0000041c0200b986 */ /* 0x0001e8000c101506 */
[----:B------:R0:W-:Y:S02]  /*0780*/  @!P4 STG.E.U16 desc[UR6][R2.64+0x6], R26 ;  /* 0x0000061a0200c986 */ /* 0x0001e4000c101506 */
.L_x_674:
[----:B------:R-:W-:Y:S05]  /*0790*/  BSYNC B0 ;  /* 0x0000000000007941 */ /* 0x000fea0003800000 */
.L_x_673:
        /* <DEDUP_REMOVED lines=15> */
.L_x_676:
[----:B------:R-:W-:Y:S05]  /*0890*/  BSYNC B0 ;  /* 0x0000000000007941 */ /* 0x000fea0003800000 */
.L_x_675:
[----:B-----5:R-:W-:Y:S01]  /*08a0*/  IMAD.U32 R12, R4, 0x10000, RZ ;  /* 0x00010000040c7824 */ /* 0x020fe200078e00ff */
[----:B------:R-:W-:Y:S01]  /*08b0*/  BSSY B0, `(.L_x_677) ;  /* 0x0000020000007945 */ /* 0x000fe20003800000 */
[----:B01----:R-:W-:Y:S02]  /*08c0*/  IMAD.U32 R3, R6, 0x10000, RZ ;  /* 0x0001000006037824 */ /* 0x003fe400078e00ff */
[----:B------:R-:W-:Y:S02]  /*08d0*/  IMAD.U32 R6, R7, 0x10000, RZ ;  /* 0x0001000007067824 */ /* 0x000fe400078e00ff */
[-C--:B------:R-:W-:Y:S01]  /*08e0*/  FMUL R2, R12, R45.reuse ;  /* 0x0000002d0c027220 */ /* 0x080fe20000400000 */
[----:B------:R-:W-:Y:S02]  /*08f0*/  IMAD.U32 R4, R8, 0x10000, RZ ;  /* 0x0001000008047824 */ /* 0x000fe400078e00ff */
[-C--:B------:R-:W-:Y:S01]  /*0900*/  FMUL R7, R3, R45.reuse ;  /* 0x0000002d03077220 */ /* 0x080fe20000400000 */
[----:B------:R-:W-:Y:S01]  /*0910*/  FMUL R8, R6, R45 ;  /* 0x0000002d06087220 */ /* 0x000fe20000400000 */
[----:B------:R-:W-:-:S02]  /*0920*/  VIADD R18, R51, 0x2 ;  /* 0x0000000233127836 */ /* 0x000fc40000000000 */
[----:B------:R-:W-:Y:S01]  /*0930*/  FMUL R9, R4, R45 ;  /* 0x0000002d04097220 */ /* 0x000fe20000400000 */
[----:B------:R-:W-:Y:S02]  /*0940*/  F2FP.BF16.F32.PACK_AB R2, RZ, R2 ;  /* 0x00000002ff02723e */ /* 0x000fe400000010ff */
[----:B------:R-:W-:Y:S02]  /*0950*/  F2FP.BF16.F32.PACK_AB R7, RZ, R7 ;  /* 0x00000007ff07723e */ /* 0x000fe400000010ff */
[----:B------:R-:W-:Y:S02]  /*0960*/  F2FP.BF16.F32.PACK_AB R8, RZ, R8 ;  /* 0x00000008ff08723e */ /* 0x000fe400000010ff */
[----:B------:R-:W-:Y:S02]  /*0970*/  F2FP.BF16.F32.PACK_AB R9, RZ, R9 ;  /* 0x00000009ff09723e */ /* 0x000fe400000010ff */
[----:B------:R-:W-:Y:S02]  /*0980*/  PRMT R66, R7, 0x7610, R66 ;  /* 0x0000761007427816 */ /* 0x000fe40000000042 */
[----:B------:R-:W-:-:S02]  /*0990*/  ISETP.GE.AND P1, PT, R18, R47, PT ;  /* 0x0000002f1200720c */ /* 0x000fc40003f26270 */
[----:B------:R-:W-:Y:S02]  /*09a0*/  PRMT R59, R8, 0x7610, R59 ;  /* 0x00007610083b7816 */ /* 0x000fe4000000003b */
[----:B------:R-:W-:Y:S02]  /*09b0*/  PRMT R7, RZ, 0x7610, R7 ;  /* 0x00007610ff077816 */ /* 0x000fe40000000007 */
[----:B------:R-:W-:Y:S01]  /*09c0*/  PRMT R30, R9, 0x7610, R30 ;  /* 0x00007610091e7816 */ /* 0x000fe2000000001e */
        /* <DEDUP_REMOVED lines=14> */
.L_x_678:
[----:B------:R-:W-:Y:S05]  /*0ab0*/  BSYNC B0 ;  /* 0x0000000000007941 */ /* 0x000fea0003800000 */
.L_x_677:
[----:B------:R-:W-:Y:S01]  /*0ac0*/  BSSY B0, `(.L_x_679) ;  /* 0x0000012000007945 */ /* 0x000fe20003800000 */
        /* <DEDUP_REMOVED lines=17> */
.L_x_680:
[----:B------:R-:W-:Y:S05]  /*0be0*/  BSYNC B0 ;  /* 0x0000000000007941 */ /* 0x000fea0003800000 */
.L_x_679:
[----:B-----5:R-:W-:Y:S01]  /*0bf0*/  IMAD.U32 R16, R7, 0x10000, RZ ;  /* 0x0001000007107824 */ /* 0x020fe200078e00ff */
[----:B------:R-:W-:Y:S01]  /*0c00*/  FMNMX R10, RZ, |R10|, !PT ;  /* 0x4000000aff0a7209 */ /* 0x000fe20007800000 */
[----:B------:R-:W-:Y:S01]  /*0c10*/  IMAD.U32 R13, R13, 0x10000, RZ ;  /* 0x000100000d0d7824 */ /* 0x000fe200078e00ff */
[----:B------:R-:W-:Y:S01]  /*0c20*/  BSSY B0, `(.L_x_681) ;  /* 0x0000020000007945 */ /* 0x000fe20003800000 */
[----:B------:R-:W-:Y:S02]  /*0c30*/  IMAD.U32 R14, R14, 0x10000, RZ ;  /* 0x000100000e0e7824 */ /* 0x000fe400078e00ff */
[-C--:B------:R-:W-:Y:S01]  /*0c40*/  FMUL R72, R16, R45.reuse ;  /* 0x0000002d10487220 */ /* 0x080fe20000400000 */
[----:B------:R-:W-:Y:S02]  /*0c50*/  IMAD.U32 R15, R15, 0x10000, RZ ;  /* 0x000100000f0f7824 */ /* 0x000fe400078e00ff */
[-C--:B------:R-:W-:Y:S01]  /*0c60*/  FMUL R27, R13, R45.reuse ;  /* 0x0000002d0d1b7220 */ /* 0x080fe20000400000 */
[----:B------:R-:W-:Y:S01]  /*0c70*/  FMUL R29, R14, R45 ;  /* 0x0000002d0e1d7220 */ /* 0x000fe20000400000 */
[----:B------:R-:W-:Y:S01]  /*0c80*/  FMNMX R10, R10, |R5|, !PT ;  /* 0x400000050a0a7209 */ /* 0x000fe20007800000 */
[----:B------:R-:W-:Y:S01]  /*0c90*/  FMUL R31, R15, R45 ;  /* 0x0000002d0f1f7220 */ /* 0x000fe20000400000 */
[----:B------:R-:W3:Y:S01]  /*0ca0*/  F2F.BF16.F32 R72, R72 ;  /* 0x0000004800487304 */ /* 0x000ee20000202000 */
[----:B------:R-:W-:Y:S01]  /*0cb0*/  VIADD R20, R51, 0x3 ;  /* 0x0000000333147836 */ /* 0x000fe20000000000 */
[----:B------:R-:W-:-:S04]  /*0cc0*/  FMNMX R10, R10, |R11|, !PT ;  /* 0x4000000b0a0a7209 */ /* 0x000fc80007800000 */
[----:B------:R-:W-:Y:S02]  /*0cd0*/  FMNMX R17, R10, |R17|, !PT ;  /* 0x400000110a117209 */ /* 0x000fe40007800000 */
[----:B------:R-:W4:Y:S01]  /*0ce0*/  F2F.BF16.F32 R27, R27 ;  /* 0x0000001b001b7304 */ /* 0x000f220000202000 */
[----:B------:R-:W-:Y:S02]  /*0cf0*/  ISETP.GE.AND P0, PT, R20, R47, PT ;  /* 0x0000002f1400720c */ /* 0x000fe40003f06270 */
[----:B------:R-:W-:-:S04]  /*0d00*/  FMNMX R12, R17, |R12|, !PT ;  /* 0x4000000c110c7209 */ /* 0x000fc80007800000 */
[----:B------:R-:W-:Y:S01]  /*0d10*/  FMNMX R3, R12, |R3|, !PT ;  /* 0x400000030c037209 */ /* 0x000fe20007800000 */
[----:B------:R-:W0:Y:S08]  /*0d20*/  F2F.BF16.F32 R29, R29 ;  /* 0x0000001d001d7304 */ /* 0x000e300000202000 */
[----:B------:R-:W0:Y:S01]  /*0d30*/  F2F.BF16.F32 R31, R31 ;  /* 0x0000001f001f7304 */ /* 0x000e220000202000 */
[----:B---34-:R-:W-:Y:S05]  /*0d40*/  @P1 BRA `(.L_x_682) ;  /* 0x0000000000341947 */ /* 0x018fea0003800000 */
[C---:B------:R-:W-:Y:S01]  /*0d50*/  VIADD R5, R55.reuse, 0x1 ;  /* 0x0000000137057836 */ /* 0x040fe20000000000 */
[CC--:B------:R-:W-:Y:S01]  /*0d60*/  ISETP.GE.AND P1, PT, R55.reuse, R46.reuse, PT ;  /* 0x0000002e3700720c */ /* 0x0c0fe20003f26270 */
[C---:B------:R-:W-:Y:S02]  /*0d70*/  VIADD R7, R55.reuse, 0x2 ;  /* 0x0000000237077836 */ /* 0x040fe40000000000 */
[----:B01----:R-:W-:Y:S01]  /*0d80*/  VIADD R9, R55, 0x3 ;  /* 0x0000000337097836 */ /* 0x003fe20000000000 */
[-C--:B------:R-:W-:Y:S02]  /*0d90*/  ISETP.GE.AND P2, PT, R5, R46.reuse, PT ;  /* 0x0000002e0500720c */ /* 0x080fe40003f46270 */
[-C--:B------:R-:W-:Y:S02]  /*0da0*/  ISETP.GE.AND P3, PT, R7, R46.reuse, PT ;  /* 0x0000002e0700720c */ /* 0x080fe40003f66270 */
[----:B------:R-:W-:Y:S01]  /*0db0*/  ISETP.GE.AND P4, PT, R9, R46, PT ;  /* 0x0000002e0900720c */ /* 0x000fe20003f86270 */
[----:B------:R-:W-:-:S04]  /*0dc0*/  IMAD R9, R46, R18, R55 ;  /* 0x000000122e097224 */ /* 0x000fc800078e0237 */
[----:B--2---:R-:W-:-:S05]  /*0dd0*/  IMAD.WIDE R8, R9, 0x2, R34 ;  /* 0x0000000209087825 */ /* 0x004fca00078e0222 */
[----:B------:R3:W-:Y:S04]  /*0de0*/  @!P1 STG.E.U16 desc[UR6][R8.64], R72 ;  /* 0x0000004808009986 */ /* 0x0007e8000c101506 */
[----:B------:R3:W-:Y:S04]  /*0df0*/  @!P2 STG.E.U16 desc[UR6][R8.64+0x2], R27 ;  /* 0x0000021b0800a986 */ /* 0x0007e8000c101506 */
[----:B------:R3:W-:Y:S04]  /*0e00*/  @!P3 STG.E.U16 desc[UR6][R8.64+0x4], R29 ;  /* 0x0000041d0800b986 */ /* 0x0007e8000c101506 */
[----:B------:R3:W-:Y:S02]  /*0e10*/  @!P4 STG.E.U16 desc[UR6][R8.64+0x6], R31 ;  /* 0x0000061f0800c986 */ /* 0x0007e4000c101506 */
.L_x_682:
[----:B------:R-:W-:Y:S05]  /*0e20*/  BSYNC B0 ;  /* 0x0000000000007941 */ /* 0x000fea0003800000 */
.L_x_681:
[----:B------:R-:W-:Y:S01]  /*0e30*/  BSSY B0, `(.L_x_683) ;  /* 0x0000013000007945 */ /* 0x000fe20003800000 */
[----:B------:R-:W-:Y:S02]  /*0e40*/  PRMT R5, RZ, 0x7610, R5 ;  /* 0x00007610ff057816 */ /* 0x000fe40000000005 */
[----:B------:R-:W-:Y:S02]  /*0e50*/  PRMT R7, RZ, 0x7610, R7 ;  /* 0x00007610ff077816 */ /* 0x000fe40000000007 */
[----:B------:R-:W-:Y:S02]  /*0e60*/  PRMT R10, RZ, 0x7610, R10 ;  /* 0x00007610ff0a7816 */ /* 0x000fe4000000000a */
[----:B------:R-:W-:Y:S01]  /*0e70*/  PRMT R11, RZ, 0x7610, R11 ;  /* 0x00007610ff0b7816 */ /* 0x000fe2000000000b */
[----:B------:R-:W-:Y:S06]  /*0e80*/  @P0 BRA `(.L_x_684) ;  /* 0x0000000000340947 */ /* 0x000fec0003800000 */
[C---:B01-3--:R-:W-:Y:S01]  /*0e90*/  VIADD R9, R55.reuse, 0x1 ;  /* 0x0000000137097836 */ /* 0x04bfe20000000000 */
        /* <DEDUP_REMOVED lines=12> */
.L_x_684:
[----:B------:R-:W-:Y:S05]  /*0f60*/  BSYNC B0 ;  /* 0x0000000000007941 */ /* 0x000fea0003800000 */
.L_x_683:
[----:B------:R-:W-:Y:S01]  /*0f70*/  FMNMX R3, R3, |R6|, !PT ;  /* 0x4000000603037209 */ /* 0x000fe20007800000 */
[----:B01-345:R-:W-:Y:S01]  /*0f80*/  IMAD.U32 R8, R5, 0x10000, RZ ;  /* 0x0001000005087824 */ /* 0x03bfe200078e00ff */
[----:B------:R-:W-:Y:S01]  /*0f90*/  BSSY B0, `(.L_x_685) ;  /* 0x0000023000007945 */ /* 0x000fe20003800000 */
[----:B------:R-:W-:Y:S01]  /*0fa0*/  IMAD.U32 R7, R7, 0x10000, RZ ;  /* 0x0001000007077824 */ /* 0x000fe200078e00ff */
[----:B------:R-:W-:Y:S01]  /*0fb0*/  FMNMX R3, R3, |R4|, !PT ;  /* 0x4000000403037209 */ /* 0x000fe20007800000 */
[-C--:B------:R-:W-:Y:S01]  /*0fc0*/  FMUL R33, R8, R45.reuse ;  /* 0x0000002d08217220 */ /* 0x080fe20000400000 */
[----:B------:R-:W-:Y:S02]  /*0fd0*/  VIADD R38, R51, 0x10 ;  /* 0x0000001033267836 */ /* 0x000fe40000000000 */
[----:B------:R-:W-:Y:S01]  /*0fe0*/  FMUL R58, R7, R45 ;  /* 0x0000002d073a7220 */ /* 0x000fe20000400000 */
[----:B------:R-:W-:Y:S01]  /*0ff0*/  FMNMX R16, R3, |R16|, !PT ;  /* 0x4000001003107209 */ /* 0x000fe20007800000 */
[----:B------:R-:W-:Y:S01]  /*1000*/  IMAD.U32 R3, R10, 0x10000, RZ ;  /* 0x000100000a037824 */ /* 0x000fe200078e00ff */
[----:B------:R-:W0:Y:S02]  /*1010*/  F2F.BF16.F32 R33, R33 ;  /* 0x0000002100217304 */ /* 0x000e240000202000 */
[----:B------:R-:W-:Y:S01]  /*1020*/  FMNMX R16, R16, |R13|, !PT ;  /* 0x4000000d10107209 */ /* 0x000fe20007800000 */
[----:B------:R-:W-:Y:S01]  /*1030*/  FMUL R60, R3, R45 ;  /* 0x0000002d033c7220 */ /* 0x000fe20000400000 */
[----:B------:R-:W-:-:S02]  /*1040*/  ISETP.GE.AND P1, PT, R38, R47, PT ;  /* 0x0000002f2600720c */ /* 0x000fc40003f26270 */
[----:B------:R-:W-:Y:S01]  /*1050*/  FMNMX R16, R16, |R14|, !PT ;  /* 0x4000000e10107209 */ /* 0x000fe20007800000 */
[----:B------:R-:W-:Y:S01]  /*1060*/  IMAD.U32 R14, R11, 0x10000, RZ ;  /* 0x000100000b0e7824 */ /* 0x000fe200078e00ff */
[----:B------:R-:W1:Y:S02]  /*1070*/  F2F.BF16.F32 R58, R58 ;  /* 0x0000003a003a7304 */ /* 0x000e640000202000 */
[----:B------:R-:W-:Y:S01]  /*1080*/  FMNMX R15, R16, |R15|, !PT ;  /* 0x4000000f100f7209 */ /* 0x000fe20007800000 */
[----:B------:R-:W-:-:S03]  /*1090*/  FMUL R62, R14, R45 ;  /* 0x0000002d0e3e7220 */ /* 0x000fc60000400000 */
[----:B------:R-:W-:Y:S02]  /*10a0*/  FMNMX R8, R15, |R8|, !PT ;  /* 0x400000080f087209 */ /* 0x000fe40007800000 */
[----:B------:R-:W3:Y:S02]  /*10b0*/  F2F.BF16.F32 R60, R60 ;  /* 0x0000003c003c7304 */ /* 0x000ee40000202000 */
[----:B------:R-:W-:-:S06]  /*10c0*/  FMNMX R8, R8, |R7|, !PT ;  /* 0x4000000708087209 */ /* 0x000fcc0007800000 */
[----:B------:R-:W4:Y:S01]  /*10d0*/  F2F.BF16.F32 R62, R62 ;  /* 0x0000003e003e7304 */ /* 0x000f220000202000 */
[----:B01----:R-:W-:Y:S05]  /*10e0*/  @P0 BRA `(.L_x_686) ;  /* 0x0000000000340947 */ /* 0x003fea0003800000 */
        /* <DEDUP_REMOVED lines=11> */
[----:B---3--:R0:W-:Y:S04]  /*11a0*/  @!P3 STG.E.U16 desc[UR6][R4.64+0x4], R60 ;  /* 0x0000043c0400b986 */ /* 0x0081e8000c101506 */
[----:B----4-:R0:W-:Y:S02]  /*11b0*/  @!P4 STG.E.U16 desc[UR6][R4.64+0x6], R62 ;  /* 0x0000063e0400c986 */ /* 0x0101e4000c101506 */
.L_x_686:
[----:B------:R-:W-:Y:S05]  /*11c0*/  BSYNC B0 ;  /* 0x0000000000007941 */ /* 0x000fea0003800000 */
.L_x_685:
        /* <DEDUP_REMOVED lines=19> */
.L_x_688:
[----:B------:R-:W-:Y:S05]  /*1300*/  BSYNC B0 ;  /* 0x0000000000007941 */ /* 0x000fea0003800000 */
.L_x_687:
[----:B------:R-:W-:Y:S01]  /*1310*/  FMNMX R3, R8, |R3|, !PT ;  /* 0x4000000308037209 */ /* 0x000fe20007800000 */
[----:B-----5:R-:W-:Y:S01]  /*1320*/  IMAD.U32 R8, R6, 0x10000, RZ ;  /* 0x0001000006087824 */ /* 0x020fe200078e00ff */
[----:B------:R-:W-:Y:S01]  /*1330*/  BSSY B0, `(.L_x_689) ;  /* 0x0000020000007945 */ /* 0x000fe20003800000 */
[----:B------:R-:W-:Y:S02]  /*1340*/  IMAD.U32 R10, R10, 0x10000, RZ ;  /* 0x000100000a0a7824 */ /* 0x000fe400078e00ff */
[----:B------:R-:W-:Y:S02]  /*1350*/  IMAD.U32 R12, R12, 0x10000, RZ ;  /* 0x000100000c0c7824 */ /* 0x000fe400078e00ff */
[----:B------:R-:W-:Y:S02]  /*1360*/  IMAD.U32 R6, R7, 0x10000, RZ ;  /* 0x0001000007067824 */ /* 0x000fe400078e00ff */
[-C--:B01----:R-:W-:Y:S01]  /*1370*/  FMUL R4, R10, R45.reuse ;  /* 0x0000002d0a047220 */ /* 0x083fe20000400000 */
[-C--:B------:R-:W-:Y:S01]  /*1380*/  FMUL R5, R12, R45.reuse ;  /* 0x0000002d0c057220 */ /* 0x080fe20000400000 */
[-C--:B------:R-:W-:Y:S01]  /*1390*/  FMUL R7, R8, R45.reuse ;  /* 0x0000002d08077220 */ /* 0x080fe20000400000 */
[----:B------:R-:W-:Y:S01]  /*13a0*/  FMUL R9, R6, R45 ;  /* 0x0000002d06097220 */ /* 0x000fe20000400000 */
[----:B------:R-:W-:Y:S01]  /*13b0*/  VIADD R48, R51, 0x11 ;  /* 0x0000001133307836 */ /* 0x000fe20000000000 */
[----:B------:R-:W-:-:S02]  /*13c0*/  F2FP.BF16.F32.PACK_AB R4, RZ, R4 ;  /* 0x00000004ff04723e */ /* 0x000fc400000010ff */
[----:B------:R-:W-:Y:S02]  /*13d0*/  F2FP.BF16.F32.PACK_AB R5, RZ, R5 ;  /* 0x00000005ff05723e */ /* 0x000fe400000010ff */
[----:B------:R-:W-:Y:S02]  /*13e0*/  F2FP.BF16.F32.PACK_AB R7, RZ, R7 ;  /* 0x00000007ff07723e */ /* 0x000fe400000010ff */
[----:B------:R-:W-:Y:S02]  /*13f0*/  F2FP.BF16.F32.PACK_AB R9, RZ, R9 ;  /* 0x00000009ff09723e */ /* 0x000fe400000010ff */
[----:B------:R-:W-:Y:S02]  /*1400*/  ISETP.GE.AND P0, PT, R48, R47, PT ;  /* 0x0000002f3000720c */ /* 0x000fe40003f06270 */
[----:B------:R-:W-:Y:S02]  /*1410*/  PRMT R24, R4, 0x7610, R24 ;  /* 0x0000761004187816 */ /* 0x000fe40000000018 */
[----:B------:R-:W-:-:S02]  /*1420*/  PRMT R22, R5, 0x7610, R22 ;  /* 0x0000761005167816 */ /* 0x000fc40000000016 */
[----:B------:R-:W-:Y:S02]  /*1430*/  PRMT R20, R7, 0x7610, R20 ;  /* 0x0000761007147816 */ /* 0x000fe40000000014 */
        /* <DEDUP_REMOVED lines=15> */
.L_x_690:
[----:B------:R-:W-:Y:S05]  /*1530*/  BSYNC B0 ;  /* 0x0000000000007941 */ /* 0x000fea0003800000 */
.L_x_689:
        /* <DEDUP_REMOVED lines=19> */
.L_x_692:
[----:B------:R-:W-:Y:S05]  /*1670*/  BSYNC B0 ;  /* 0x0000000000007941 */ /* 0x000fea0003800000 */
.L_x_691:
[----:B-----5:R-:W-:Y:S01]  /*1680*/  IMAD.U32 R16, R7, 0x10000, RZ ;  /* 0x0001000007107824 */ /* 0x020fe200078e00ff */
[----:B------:R-:W-:Y:S01]  /*1690*/  FMNMX R19, R3, |R14|, !PT ;  /* 0x4000000e03137209 */ /* 0x000fe20007800000 */
[----:B------:R-:W-:Y:S01]  /*16a0*/  IMAD.U32 R9, R9, 0x10000, RZ ;  /* 0x0001000009097824 */ /* 0x000fe200078e00ff */
[----:B------:R-:W-:Y:S01]  /*16b0*/  BSSY B0, `(.L_x_693) ;  /* 0x000001f000007945 */ /* 0x000fe20003800000 */
[----:B------:R-:W-:Y:S02]  /*16c0*/  IMAD.U32 R11, R11, 0x10000, RZ ;  /* 0x000100000b0b7824 */ /* 0x000fe400078e00ff */
[-C--:B------:R-:W-:Y:S01]  /*16d0*/  FMUL R3, R16, R45.reuse ;  /* 0x0000002d10037220 */ /* 0x080fe20000400000 */
[----:B------:R-:W-:Y:S02]  /*16e0*/  IMAD.U32 R13, R13, 0x10000, RZ ;  /* 0x000100000d0d7824 */ /* 0x000fe400078e00ff */
[-C--:B01----:R-:W-:Y:S01]  /*16f0*/  FMUL R4, R9, R45.reuse ;  /* 0x0000002d09047220 */ /* 0x083fe20000400000 */
[----:B------:R-:W-:Y:S01]  /*1700*/  FMUL R5, R11, R45 ;  /* 0x0000002d0b057220 */ /* 0x000fe20000400000 */
[----:B------:R-:W-:-:S02]  /*1710*/  VIADD R14, R51, 0x12 ;  /* 0x00000012330e7836 */ /* 0x000fc40000000000 */
[----:B------:R-:W-:Y:S01]  /*1720*/  FMUL R7, R13, R45 ;  /* 0x0000002d0d077220 */ /* 0x000fe20000400000 */
[----:B------:R-:W-:Y:S02]  /*1730*/  F2FP.BF16.F32.PACK_AB R3, RZ, R3 ;  /* 0x00000003ff03723e */ /* 0x000fe400000010ff */
[----:B------:R-:W-:Y:S02]  /*1740*/  F2FP.BF16.F32.PACK_AB R4, RZ, R4 ;  /* 0x00000004ff04723e */ /* 0x000fe400000010ff */
[----:B------:R-:W-:Y:S02]  /*1750*/  F2FP.BF16.F32.PACK_AB R5, RZ, R5 ;  /* 0x00000005ff05723e */ /* 0x000fe400000010ff */
[----:B------:R-:W-:Y:S02]  /*1760*/  F2FP.BF16.F32.PACK_AB R7, RZ, R7 ;  /* 0x00000007ff07723e */ /* 0x000fe400000010ff */
[----:B------:R-:W-:Y:S02]  /*1770*/  ISETP.GE.AND P1, PT, R14, R47, PT ;  /* 0x0000002f0e00720c */ /* 0x000fe40003f26270 */
[----:B------:R-:W-:-:S02]  /*1780*/  PRMT R38, R3, 0x7610, R38 ;  /* 0x0000761003267816 */ /* 0x000fc40000000026 */
[----:B------:R-:W-:Y:S02]  /*1790*/  PRMT R40, R4, 0x7610, R40 ;  /* 0x0000761004287816 */ /* 0x000fe40000000028 */
[----:B------:R-:W-:Y:S02]  /*17a0*/  PRMT R50, R5, 0x7610, R50 ;  /* 0x0000761005327816 */ /* 0x000fe40000000032 */
[----:B------:R-:W-:Y:S01]  /*17b0*/  PRMT R56, R7, 0x7610, R56 ;  /* 0x0000761007387816 */ /* 0x000fe20000000038 */
        /* <DEDUP_REMOVED lines=9> */
[----:B--2---:R-:W-:-:S05]  /*1850*/  IMAD.WIDE R4, R5, 0x2, R34 ;  /* 0x0000000205047825 */ /* 0x004fca00078e0222 */
[----:B------:R0:W-:Y:S04]  /*1860*/  @!P0 STG.E.U16 desc[UR6][R4.64], R38 ;  /* 0x0000002604008986 */ /* 0x0001e8000c101506 */
[----:B------:R0:W-:Y:S04]  /*1870*/  @!P2 STG.E.U16 desc[UR6][R4.64+0x2], R40 ;  /* 0x000002280400a986 */ /* 0x0001e8000c101506 */
[----:B------:R0:W-:Y:S04]  /*1880*/  @!P3 STG.E.U16 desc[UR6][R4.64+0x4], R50 ;  /* 0x000004320400b986 */ /* 0x0001e8000c101506 */
[----:B------:R0:W-:Y:S02]  /*1890*/  @!P4 STG.E.U16 desc[UR6][R4.64+0x6], R56 ;  /* 0x000006380400c986 */ /* 0x0001e4000c101506 */
.L_x_694:
[----:B------:R-:W-:Y:S05]  /*18a0*/  BSYNC B0 ;  /* 0x0000000000007941 */ /* 0x000fea0003800000 */
.L_x_693:
        /* <DEDUP_REMOVED lines=19> */
.L_x_696:
[----:B------:R-:W-:Y:S05]  /*19e0*/  BSYNC B0 ;  /* 0x0000000000007941 */ /* 0x000fea0003800000 */
.L_x_695:
[----:B-----5:R-:W-:Y:S01]  /*19f0*/  IMAD.U32 R48, R3, 0x10000, RZ ;  /* 0x0001000003307824 */ /* 0x020fe200078e00ff */
[----:B------:R-:W-:Y:S01]  /*1a00*/  FMNMX R3, R19, |R10|, !PT ;  /* 0x4000000a13037209 */ /* 0x000fe20007800000 */
[----:B------:R-:W-:Y:S01]  /*1a10*/  IMAD.U32 R7, R7, 0x10000, RZ ;  /* 0x0001000007077824 */ /* 0x000fe200078e00ff */
[----:B------:R-:W-:Y:S01]  /*1a20*/  BSSY B0, `(.L_x_697) ;  /* 0x0000022000007945 */ /* 0x000fe20003800000 */
[----:B------:R-:W-:Y:S01]  /*1a30*/  IMAD.U32 R15, R15, 0x10000, RZ ;  /* 0x000100000f0f7824 */ /* 0x000fe200078e00ff */
[----:B------:R-:W-:Y:S01]  /*1a40*/  FMNMX R3, R3, |R12|, !PT ;  /* 0x4000000c03037209 */ /* 0x000fe20007800000 */
[----:B------:R-:W-:Y:S02]  /*1a50*/  IMAD.U32 R17, R17, 0x10000, RZ ;  /* 0x0001000011117824 */ /* 0x000fe400078e00ff */
[-C--:B------:R-:W-:Y:S01]  /*1a60*/  FMUL R39, R48, R45.reuse ;  /* 0x0000002d30277220 */ /* 0x080fe20000400000 */
[-C--:B------:R-:W-:Y:S01]  /*1a70*/  FMUL R23, R7, R45.reuse ;  /* 0x0000002d07177220 */ /* 0x080fe20000400000 */
[----:B------:R-:W-:Y:S01]  /*1a80*/  FMNMX R3, R3, |R8|, !PT ;  /* 0x4000000803037209 */ /* 0x000fe20007800000 */
[----:B------:R-:W-:-:S03]  /*1a90*/  FMUL R25, R15, R45 ;  /* 0x0000002d0f197220 */ /* 0x000fc60000400000 */
[----:B------:R-:W-:Y:S01]  /*1aa0*/  FMNMX R3, R3, |R6|, !PT ;  /* 0x4000000603037209 */ /* 0x000fe20007800000 */
[----:B------:R-:W0:Y:S01]  /*1ab0*/  F2F.BF16.F32 R39, R39 ;  /* 0x0000002700277304 */ /* 0x000e220000202000 */
[----:B------:R-:W-:Y:S02]  /*1ac0*/  VIADD R6, R51, 0x13 ;  /* 0x0000001333067836 */ /* 0x000fe40000000000 */
[----:B------:R-:W-:Y:S01]  /*1ad0*/  FMNMX R16, R3, |R16|, !PT ;  /* 0x4000001003107209 */ /* 0x000fe20007800000 */
[----:B------:R-:W-:Y:S02]  /*1ae0*/  FMUL R3, R17, R45 ;  /* 0x0000002d11037220 */ /* 0x000fe40000400000 */
[----:B------:R-:W-:Y:S02]  /*1af0*/  ISETP.GE.AND P0, PT, R6, R47, PT ;  /* 0x0000002f0600720c */ /* 0x000fe40003f06270 */
[----:B------:R-:W0:Y:S01]  /*1b00*/  F2F.BF16.F32 R23, R23 ;  /* 0x0000001700177304 */ /* 0x000e220000202000 */
[----:B------:R-:W-:-:S04]  /*1b10*/  FMNMX R16, R16, |R9|, !PT ;  /* 0x4000000910107209 */ /* 0x000fc80007800000 */
[----:B------:R-:W-:-:S03]  /*1b20*/  FMNMX R16, R16, |R11|, !PT ;  /* 0x4000000b10107209 */ /* 0x000fc60007800000 */
[----:B------:R-:W0:Y:S01]  /*1b30*/  F2F.BF16.F32 R25, R25 ;  /* 0x0000001900197304 */ /* 0x000e220000202000 */
[----:B------:R-:W-:-:S07]  /*1b40*/  FMNMX R13, R16, |R13|, !PT ;  /* 0x4000000d100d7209 */ /* 0x000fce0007800000 */
[----:B------:R-:W0:Y:S01]  /*1b50*/  F2F.BF16.F32 R3, R3 ;  /* 0x0000000300037304 */ /* 0x000e220000202000 */
[----:B------:R-:W-:Y:S05]  /*1b60*/  @P1 BRA `(.L_x_698) ;  /* 0x0000000000341947 */ /* 0x000fea0003800000 */
[C---:B01----:R-:W-:Y:S01]  /*1b70*/  VIADD R5, R55.reuse, 0x1 ;  /* 0x0000000137057836 */ /* 0x043fe20000000000 */
        /* <DEDUP_REMOVED lines=12> */
.L_x_698:
[----:B------:R-:W-:Y:S05]  /*1c40*/  BSYNC B0 ;  /* 0x0000000000007941 */ /* 0x000fea0003800000 */
.L_x_697:
[----:B------:R-:W-:Y:S01]  /*1c50*/  BSSY B0, `(.L_x_699) ;  /* 0x0000013000007945 */ /* 0x000fe20003800000 */
[----:B------:R-:W-:Y:S02]  /*1c60*/  PRMT R8, RZ, 0x7610, R8 ;  /* 0x00007610ff087816 */ /* 0x000fe40000000008 */
[----:B------:R-:W-:Y:S02]  /*1c70*/  PRMT R9, RZ, 0x7610, R9 ;  /* 0x00007610ff097816 */ /* 0x000fe40000000009 */
[----:B------:R-:W-:Y:S02]  /*1c80*/  PRMT R10, RZ, 0x7610, R10 ;  /* 0x00007610ff0a7816 */ /* 0x000fe4000000000a */
[----:B------:R-:W-:Y:S01]  /*1c90*/  PRMT R11, RZ, 0x7610, R11 ;  /* 0x00007610ff0b7816 */ /* 0x000fe2000000000b */
[----:B------:R-:W-:Y:S06]  /*1ca0*/  @P0 BRA `(.L_x_700) ;  /* 0x0000000000340947 */ /* 0x000fec0003800000 */
        /* <DEDUP_REMOVED lines=13> */
.L_x_700:
[----:B------:R-:W-:Y:S05]  /*1d80*/  BSYNC B0 ;  /* 0x0000000000007941 */ /* 0x000fea0003800000 */
.L_x_699:
[----:B------:R-:W-:Y:S01]  /*1d90*/  FMNMX R48, R13, |R48|, !PT ;  /* 0x400000300d307209 */ /* 0x000fe20007800000 */
[----:B-----5:R-:W-:Y:S01]  /*1da0*/  IMAD.U32 R8, R8, 0x10000, RZ ;  /* 0x0001000008087824 */ /* 0x020fe200078e00ff */
[----:B------:R-:W-:Y:S01]  /*1db0*/  BSSY B0, `(.L_x_701) ;  /* 0x0000023000007945 */ /* 0x000fe20003800000 */
[----:B01----:R-:W-:Y:S01]  /*1dc0*/  IMAD.U32 R5, R9, 0x10000, RZ ;  /* 0x0001000009057824 */ /* 0x003fe200078e00ff */
[----:B------:R-:W-:Y:S01]  /*1dd0*/  FMNMX R48, R48, |R7|, !PT ;  /* 0x4000000730307209 */ /* 0x000fe20007800000 */
[----:B------:R-:W-:Y:S02]  /*1de0*/  IMAD.U32 R11, R11, 0x10000, RZ ;  /* 0x000100000b0b7824 */ /* 0x000fe400078e00ff */
[----:B------:R-:W-:Y:S01]  /*1df0*/  FMUL R21, R8, R45 ;  /* 0x0000002d08157220 */ /* 0x000fe20000400000 */
[----:B------:R-:W-:Y:S01]  /*1e00*/  IMAD.U32 R10, R10, 0x10000, RZ ;  /* 0x000100000a0a7824 */ /* 0x000fe200078e00ff */
[----:B------:R-:W-:Y:S01]  /*1e10*/  FMNMX R48, R48, |R15|, !PT ;  /* 0x4000000f30307209 */ /* 0x000fe20007800000 */
[-C--:B------:R-:W-:Y:S01]  /*1e20*/  FMUL R9, R5, R45.reuse ;  /* 0x0000002d05097220 */ /* 0x080fe20000400000 */
[-C--:B------:R-:W-:Y:S01]  /*1e30*/  FMUL R19, R11, R45.reuse ;  /* 0x0000002d0b137220 */ /* 0x080fe20000400000 */
[----:B------:R-:W-:Y:S01]  /*1e40*/  FMUL R7, R10, R45 ;  /* 0x0000002d0a077220 */ /* 0x000fe20000400000 */
[----:B------:R-:W-:Y:S01]  /*1e50*/  FMNMX R17, R48, |R17|, !PT ;  /* 0x4000001130117209 */ /* 0x000fe20007800000 */
[----:B------:R-:W0:Y:S03]  /*1e60*/  F2F.BF16.F32 R21, R21 ;  /* 0x0000001500157304 */ /* 0x000e260000202000 */
[----:B------:R-:W-:Y:S01]  /*1e70*/  FMNMX R4, R17, |R8|, !PT ;  /* 0x4000000811047209 */ /* 0x000fe20007800000 */
[----:B------:R-:W-:-:S03]  /*1e80*/  VIADD R8, R51, 0x20 ;  /* 0x0000002033087836 */ /* 0x000fc60000000000 */
[----:B------:R-:W-:Y:S01]  /*1e90*/  FMNMX R4, R4, |R5|, !PT ;  /* 0x4000000504047209 */ /* 0x000fe20007800000 */
[----:B------:R-:W1:Y:S01]  /*1ea0*/  F2F.BF16.F32 R9, R9 ;  /* 0x0000000900097304 */ /* 0x000e620000202000 */
[----:B------:R-:W-:Y:S02]  /*1eb0*/  ISETP.GE.AND P1, PT, R8, R47, PT ;  /* 0x0000002f0800720c */ /* 0x000fe40003f26270 */
[----:B------:R-:W-:-:S04]  /*1ec0*/  FMNMX R4, R4, |R10|, !PT ;  /* 0x4000000a04047209 */ /* 0x000fc80007800000 */
[----:B------:R-:W-:Y:S01]  /*1ed0*/  FMNMX R13, R4, |R11|, !PT ;  /* 0x4000000b040d7209 */ /* 0x000fe20007800000 */
[----:B------:R0:W0:Y:S08]  /*1ee0*/  F2F.BF16.F32 R5, R7 ;  /* 0x0000000700057304 */ /* 0x0000300000202000 */
[----:B------:R-:W0:Y:S01]  /*1ef0*/  F2F.BF16.F32 R19, R19 ;  /* 0x0000001300137304 */ /* 0x000e220000202000 */
[----:B-1----:R-:W-:Y:S05]  /*1f00*/  @P0 BRA `(.L_x_702) ;  /* 0x0000000000340947 */ /* 0x002fea0003800000 */
        /* <DEDUP_REMOVED lines=13> */
.L_x_702:
[----:B------:R-:W-:Y:S05]  /*1fe0*/  BSYNC B0 ;  /* 0x0000000000007941 */ /* 0x000fea0003800000 */
.L_x_701:
        /* <DEDUP_REMOVED lines=19> */
.L_x_704:
[----:B------:R-:W-:Y:S05]  /*2120*/  BSYNC B0 ;  /* 0x0000000000007941 */ /* 0x000fea0003800000 */
.L_x_703:
[----:B01---5:R-:W-:Y:S01]  /*2130*/  IMAD.U32 R6, R4, 0x10000, RZ ;  /* 0x0001000004067824 */ /* 0x023fe200078e00ff */
[----:B------:R-:W-:Y:S01]  /*2140*/  BSSY B0, `(.L_x_705) ;  /* 0x0000022000007945 */ /* 0x000fe20003800000 */
[----:B------:R-:W-:Y:S02]  /*2150*/  IMAD.U32 R10, R10, 0x10000, RZ ;  /* 0x000100000a0a7824 */ /* 0x000fe400078e00ff */
[----:B------:R-:W-:Y:S01]  /*2160*/  IMAD.U32 R54, R11, 0x10000, RZ ;  /* 0x000100000b367824 */ /* 0x000fe200078e00ff */
[----:B------:R-:W-:Y:S01]  /*2170*/  FMNMX R7, R13, |R6|, !PT ;  /* 0x400000060d077209 */ /* 0x000fe20007800000 */
[----:B------:R-:W-:Y:S02]  /*2180*/  IMAD.U32 R4, R12, 0x10000, RZ ;  /* 0x000100000c047824 */ /* 0x000fe400078e00ff */
[-C--:B------:R-:W-:Y:S01]  /*2190*/  FMUL R6, R6, R45.reuse ;  /* 0x0000002d06067220 */ /* 0x080fe20000400000 */
[----:B------:R-:W-:Y:S01]  /*21a0*/  VIADD R48, R51, 0x21 ;  /* 0x0000002133307836 */ /* 0x000fe20000000000 */
[----:B------:R-:W-:Y:S01]  /*21b0*/  FMNMX R11, R7, |R10|, !PT ;  /* 0x4000000a070b7209 */ /* 0x000fe20007800000 */
[-C--:B------:R-:W-:Y:S01]  /*21c0*/  FMUL R10, R10, R45.reuse ;  /* 0x0000002d0a0a7220 */ /* 0x080fe20000400000 */
[-C--:B------:R-:W-:Y:S01]  /*21d0*/  FMUL R7, R54, R45.reuse ;  /* 0x0000002d36077220 */ /* 0x080fe20000400000 */
[----:B------:R-:W-:Y:S01]  /*21e0*/  FMUL R12, R4, R45 ;  /* 0x0000002d040c7220 */ /* 0x000fe20000400000 */
[----:B------:R-:W-:-:S02]  /*21f0*/  F2FP.BF16.F32.PACK_AB R6, RZ, R6 ;  /* 0x00000006ff06723e */ /* 0x000fc400000010ff */
[----:B------:R-:W-:Y:S02]  /*2200*/  F2FP.BF16.F32.PACK_AB R10, RZ, R10 ;  /* 0x0000000aff0a723e */ /* 0x000fe400000010ff */
[----:B------:R-:W-:Y:S02]  /*2210*/  F2FP.BF16.F32.PACK_AB R7, RZ, R7 ;  /* 0x00000007ff07723e */ /* 0x000fe400000010ff */
[----:B------:R-:W-:Y:S02]  /*2220*/  F2FP.BF16.F32.PACK_AB R13, RZ, R12 ;  /* 0x0000000cff0d723e */ /* 0x000fe400000010ff */
[----:B------:R-:W-:Y:S02]  /*2230*/  PRMT R14, R10, 0x7610, R14 ;  /* 0x000076100a0e7816 */ /* 0x000fe4000000000e */
[----:B------:R-:W-:Y:S02]  /*2240*/  ISETP.GE.AND P0, PT, R48, R47, PT ;  /* 0x0000002f3000720c */ /* 0x000fe40003f06270 */
        /* <DEDUP_REMOVED lines=17> */
.L_x_706:
[----:B------:R-:W-:Y:S05]  /*2360*/  BSYNC B0 ;  /* 0x0000000000007941 */ /* 0x000fea0003800000 */
.L_x_705:
        /* <DEDUP_REMOVED lines=19> */
.L_x_708:
[----:B------:R-:W-:Y:S05]  /*24a0*/  BSYNC B0 ;  /* 0x0000000000007941 */ /* 0x000fea0003800000 */
.L_x_707:
[----:B-----5:R-:W-:Y:S01]  /*24b0*/  IMAD.U32 R52, R52, 0x10000, RZ ;  /* 0x0001000034347824 */ /* 0x020fe200078e00ff */
[----:B------:R-:W-:Y:S01]  /*24c0*/  FMNMX R41, R11, |R54|, !PT ;  /* 0x400000360b297209 */ /* 0x000fe20007800000 */
[----:B------:R-:W-:Y:S01]  /*24d0*/  IMAD.U32 R74, R74, 0x10000, RZ ;  /* 0x000100004a4a7824 */ /* 0x000fe200078e00ff */
[----:B------:R-:W-:Y:S01]  /*24e0*/  BSSY B0, `(.L_x_709) ;  /* 0x000001f000007945 */ /* 0x000fe20003800000 */
[----:B------:R-:W-:Y:S02]  /*24f0*/  IMAD.U32 R68, R68, 0x10000, RZ ;  /* 0x0001000044447824 */ /* 0x000fe400078e00ff */
[-C--:B01----:R-:W-:Y:S01]  /*2500*/  FMUL R6, R52, R45.reuse ;  /* 0x0000002d34067220 */ /* 0x083fe20000400000 */
        /* <DEDUP_REMOVED lines=28> */
.L_x_710:
[----:B------:R-:W-:Y:S05]  /*26d0*/  BSYNC B0 ;  /* 0x0000000000007941 */ /* 0x000fea0003800000 */
.L_x_709:
        /* <DEDUP_REMOVED lines=19> */
.L_x_712:
[----:B------:R-:W-:Y:S05]  /*2810*/  BSYNC B0 ;  /* 0x0000000000007941 */ /* 0x000fea0003800000 */
.L_x_711:
[----:B01----:R-:W-:Y:S01]  /*2820*/  FMNMX R7, R41, |R4|, !PT ;  /* 0x4000000429077209 */ /* 0x003fe20007800000 */
[----:B-----5:R-:W-:Y:S01]  /*2830*/  IMAD.U32 R6, R11, 0x10000, RZ ;  /* 0x000100000b067824 */ /* 0x020fe200078e00ff */
[----:B------:R-:W-:Y:S01]  /*2840*/  BSSY B0, `(.L_x_713) ;  /* 0x0000023000007945 */ /* 0x000fe20003800000 */
[----:B------:R-:W-:Y:S01]  /*2850*/  IMAD.U32 R13, R13, 0x10000, RZ ;  /* 0x000100000d0d7824 */ /* 0x000fe200078e00ff */
[----:B------:R-:W-:Y:S01]  /*2860*/  FMNMX R7, R7, |R52|, !PT ;  /* 0x4000003407077209 */ /* 0x000fe20007800000 */
[-C--:B------:R-:W-:Y:S01]  /*2870*/  FMUL R11, R6, R45.reuse ;  /* 0x0000002d060b7220 */ /* 0x080fe20000400000 */
[----:B------:R-:W-:Y:S02]  /*2880*/  IMAD.U32 R15, R15, 0x10000, RZ ;  /* 0x000100000f0f7824 */ /* 0x000fe400078e00ff */
[----:B------:R-:W-:Y:S01]  /*2890*/  FMUL R48, R13, R45 ;  /* 0x0000002d0d307220 */ /* 0x000fe20000400000 */
[----:B------:R-:W-:Y:S01]  /*28a0*/  FMNMX R7, R7, |R74|, !PT ;  /* 0x4000004a07077209 */ /* 0x000fe20007800000 */
[----:B------:R0:W1:Y:S01]  /*28b0*/  F2F.BF16.F32 R52, R11 ;  /* 0x0000000b00347304 */ /* 0x0000620000202000 */
[----:B------:R-:W-:-:S02]  /*28c0*/  VIADD R4, R51, 0x23 ;  /* 0x0000002333047836 */ /* 0x000fc40000000000 */
[----:B------:R-:W-:Y:S01]  /*28d0*/  FMNMX R7, R7, |R68|, !PT ;  /* 0x4000004407077209 */ /* 0x000fe20007800000 */
[----:B------:R-:W-:Y:S02]  /*28e0*/  IMAD.U32 R68, R17, 0x10000, RZ ;  /* 0x0001000011447824 */ /* 0x000fe400078e00ff */
[----:B------:R-:W-:Y:S02]  /*28f0*/  ISETP.GE.AND P0, PT, R4, R47, PT ;  /* 0x0000002f0400720c */ /* 0x000fe40003f06270 */
[----:B------:R-:W-:Y:S01]  /*2900*/  FMNMX R7, R7, |R64|, !PT ;  /* 0x4000004007077209 */ /* 0x000fe20007800000 */
[-C--:B------:R-:W-:Y:S01]  /*2910*/  FMUL R64, R15, R45.reuse ;  /* 0x0000002d0f407220 */ /* 0x080fe20000400000 */
[----:B------:R-:W1:Y:S02]  /*2920*/  F2F.BF16.F32 R48, R48 ;  /* 0x0000003000307304 */ /* 0x000e640000202000 */
[----:B------:R-:W-:Y:S01]  /*2930*/  FMNMX R6, R7, |R6|, !PT ;  /* 0x4000000607067209 */ /* 0x000fe20007800000 */
[----:B------:R-:W-:-:S03]  /*2940*/  FMUL R7, R68, R45 ;  /* 0x0000002d44077220 */ /* 0x000fc60000400000 */
[----:B------:R-:W-:Y:S02]  /*2950*/  FMNMX R6, R6, |R13|, !PT ;  /* 0x4000000d06067209 */ /* 0x000fe40007800000 */
[----:B------:R-:W1:Y:S02]  /*2960*/  F2F.BF16.F32 R64, R64 ;  /* 0x0000004000407304 */ /* 0x000e640000202000 */
[----:B0-----:R-:W-:-:S06]  /*2970*/  FMNMX R11, R6, |R15|, !PT ;  /* 0x4000000f060b7209 */ /* 0x001fcc0007800000 */
[----:B------:R0:W0:Y:S01]  /*2980*/  F2F.BF16.F32 R15, R7 ;  /* 0x00000007000f7304 */ /* 0x0000220000202000 */
        /* <DEDUP_REMOVED lines=10> */
[----:B-1----:R0:W-:Y:S04]  /*2a30*/  @!P1 STG.E.U16 desc[UR6][R6.64], R52 ;  /* 0x0000003406009986 */ /* 0x0021e8000c101506 */
[----:B------:R0:W-:Y:S04]  /*2a40*/  @!P2 STG.E.U16 desc[UR6][R6.64+0x2], R48 ;  /* 0x000002300600a986 */ /* 0x0001e8000c101506 */
[----:B------:R0:W-:Y:S04]  /*2a50*/  @!P3 STG.E.U16 desc[UR6][R6.64+0x4], R64 ;  /* 0x000004400600b986 */ /* 0x0001e8000c101506 */
[----:B------:R0:W-:Y:S02]  /*2a60*/  @!P4 STG.E.U16 desc[UR6][R6.64+0x6], R15 ;  /* 0x0000060f0600c986 */ /* 0x0001e4000c101506 */
.L_x_714:
[----:B------:R-:W-:Y:S05]  /*2a70*/  BSYNC B0 ;  /* 0x0000000000007941 */ /* 0x000fea0003800000 */
.L_x_713:
        /* <DEDUP_REMOVED lines=19> */
.L_x_716:
[----:B------:R-:W-:Y:S05]  /*2bb0*/  BSYNC B0 ;  /* 0x0000000000007941 */ /* 0x000fea0003800000 */
.L_x_715:
[----:B-----5:R-:W-:Y:S01]  /*2bc0*/  IMAD.U32 R8, R8, 0x10000, RZ ;  /* 0x0001000008087824 */ /* 0x020fe200078e00ff */
[----:B------:R-:W-:Y:S01]  /*2bd0*/  FMNMX R11, R11, |R68|, !PT ;  /* 0x400000440b0b7209 */ /* 0x000fe20007800000 */
[----:B------:R-:W-:Y:S01]  /*2be0*/  IMAD.U32 R13, R13, 0x10000, RZ ;  /* 0x000100000d0d7824 */ /* 0x000fe200078e00ff */
[----:B------:R-:W-:Y:S01]  /*2bf0*/  LOP3.LUT R61, R2, 0xffff, RZ, 0xc0, !PT ;  /* 0x0000ffff023d7812 */ /* 0x000fe200078ec0ff */
[-C--:B------:R-:W-:Y:S01]  /*2c00*/  FMUL R17, R8, R45.reuse ;  /* 0x0000002d08117220 */ /* 0x080fe20000400000 */
[----:B------:R-:W-:Y:S01]  /*2c10*/  FMNMX R8, R11, |R8|, !PT ;  /* 0x400000080b087209 */ /* 0x000fe20007800000 */
[----:B0-----:R-:W-:Y:S02]  /*2c20*/  IMAD.U32 R7, R41, 0x10000, RZ ;  /* 0x0001000029077824 */ /* 0x001fe400078e00ff */
[----:B------:R-:W-:Y:S01]  /*2c30*/  FMUL R6, R13, R45 ;  /* 0x0000002d0d067220 */ /* 0x000fe20000400000 */
[----:B------:R-:W-:Y:S01]  /*2c40*/  IMAD.U32 R57, R57, 0x10000, RZ ;  /* 0x0001000039397824 */ /* 0x000fe200078e00ff */
[----:B------:R-:W-:Y:S01]  /*2c50*/  FMNMX R8, R8, |R13|, !PT ;  /* 0x4000000d08087209 */ /* 0x000fe20007800000 */
[-C--:B------:R-:W-:Y:S01]  /*2c60*/  FMUL R11, R7, R45.reuse ;  /* 0x0000002d070b7220 */ /* 0x080fe20000400000 */
[----:B------:R-:W0:Y:S01]  /*2c70*/  F2F.BF16.F32 R17, R17 ;  /* 0x0000001100117304 */ /* 0x000e220000202000 */
[----:B------:R-:W-:Y:S01]  /*2c80*/  FMUL R13, R57, R45 ;  /* 0x0000002d390d7220 */ /* 0x000fe20000400000 */
[----:B------:R-:W-:Y:S01]  /*2c90*/  VIADD R68, R51, 0x30 ;  /* 0x0000003033447836 */ /* 0x000fe20000000000 */
[----:B------:R-:W-:Y:S01]  /*2ca0*/  SHF.L.U64.HI R63, R61, 0x10, RZ ;  /* 0x000000103d3f7819 */ /* 0x000fe200000102ff */
[----:B------:R-:W-:Y:S01]  /*2cb0*/  BSSY B0, `(.L_x_717) ;  /* 0x0000017000007945 */ /* 0x000fe20003800000 */
[----:B------:R-:W-:-:S02]  /*2cc0*/  FMNMX R8, R8, |R7|, !PT ;  /* 0x4000000708087209 */ /* 0x000fc40007800000 */
[----:B------:R-:W-:Y:S01]  /*2cd0*/  PRMT R32, R32, 0x5410, R61 ;  /* 0x0000541020207816 */ /* 0x000fe2000000003d */
[----:B------:R0:W0:Y:S01]  /*2ce0*/  F2F.BF16.F32 R41, R6 ;  /* 0x0000000600297304 */ /* 0x0000220000202000 */
[----:B------:R-:W-:Y:S02]  /*2cf0*/  ISETP.GE.AND P1, PT, R68, R47, PT ;  /* 0x0000002f4400720c */ /* 0x000fe40003f26270 */
[----:B------:R-:W-:Y:S02]  /*2d00*/  LOP3.LUT R72, R63, R72, RZ, 0xfc, !PT ;  /* 0x000000483f487212 */ /* 0x000fe400078efcff */
[----:B------:R-:W-:-:S03]  /*2d10*/  FMNMX R61, R8, |R57|, !PT ;  /* 0x40000039083d7209 */ /* 0x000fc60007800000 */
[----:B------:R-:W0:Y:S08]  /*2d20*/  F2F.BF16.F32 R11, R11 ;  /* 0x0000000b000b7304 */ /* 0x000e300000202000 */
[----:B------:R-:W0:Y:S01]  /*2d30*/  F2F.BF16.F32 R13, R13 ;  /* 0x0000000d000d7304 */ /* 0x000e220000202000 */
[----:B------:R-:W-:Y:S05]  /*2d40*/  @P0 BRA `(.L_x_718) ;  /* 0x0000000000340947 */ /* 0x000fea0003800000 */
        /* <DEDUP_REMOVED lines=8> */
[----:B0-2---:R-:W-:-:S05]  /*2dd0*/  IMAD.WIDE R6, R7, 0x2, R34 ;  /* 0x0000000207067825 */ /* 0x005fca00078e0222 */
[----:B------:R0:W-:Y:S04]  /*2de0*/  @!P0 STG.E.U16 desc[UR6][R6.64], R17 ;  /* 0x0000001106008986 */ /* 0x0001e8000c101506 */
[----:B------:R0:W-:Y:S04]  /*2df0*/  @!P2 STG.E.U16 desc[UR6][R6.64+0x2], R41 ;  /* 0x000002290600a986 */ /* 0x0001e8000c101506 */
[----:B------:R0:W-:Y:S04]  /*2e00*/  @!P3 STG.E.U16 desc[UR6][R6.64+0x4], R11 ;  /* 0x0000040b0600b986 */ /* 0x0001e8000c101506 */
[----:B------:R0:W-:Y:S02]  /*2e10*/  @!P4 STG.E.U16 desc[UR6][R6.64+0x6], R13 ;  /* 0x0000060d0600c986 */ /* 0x0001e4000c101506 */
.L_x_718:
[----:B------:R-:W-:Y:S05]  /*2e20*/  BSYNC B0 ;  /* 0x0000000000007941 */ /* 0x000fea0003800000 */
.L_x_717:
        /* <DEDUP_REMOVED lines=19> */
.L_x_720:
[----:B------:R-:W-:Y:S05]  /*2f60*/  BSYNC B0 ;  /* 0x0000000000007941 */ /* 0x000fea0003800000 */
.L_x_719:
[----:B-----5:R-:W-:Y:S01]  /*2f70*/  IMAD.U32 R2, R2, 0x10000, RZ ;  /* 0x0001000002027824 */ /* 0x020fe200078e00ff */
[----:B------:R-:W-:Y:S01]  /*2f80*/  BSSY B0, `(.L_x_721) ;  /* 0x0000021000007945 */ /* 0x000fe20003800000 */
[----:B------:R-:W-:Y:S02]  /*2f90*/  IMAD.U32 R88, R88, 0x10000, RZ ;  /* 0x0001000058587824 */ /* 0x000fe400078e00ff */
[----:B------:R-:W-:Y:S01]  /*2fa0*/  IMAD.U32 R86, R86, 0x10000, RZ ;  /* 0x0001000056567824 */ /* 0x000fe200078e00ff */
[----:B------:R-:W-:Y:S01]  /*2fb0*/  FMNMX R61, R61, |R2|, !PT ;  /* 0x400000023d3d7209 */ /* 0x000fe20007800000 */
[----:B------:R-:W-:Y:S02]  /*2fc0*/  IMAD.U32 R82, R82, 0x10000, RZ ;  /* 0x0001000052527824 */ /* 0x000fe400078e00ff */
[-C--:B------:R-:W-:Y:S01]  /*2fd0*/  FMUL R2, R2, R45.reuse ;  /* 0x0000002d02027220 */ /* 0x080fe20000400000 */
[-C--:B------:R-:W-:Y:S01]  /*2fe0*/  FMUL R4, R88, R45.reuse ;  /* 0x0000002d58047220 */ /* 0x080fe20000400000 */
[-C--:B0-----:R-:W-:Y:S01]  /*2ff0*/  FMUL R6, R86, R45.reuse ;  /* 0x0000002d56067220 */ /* 0x081fe20000400000 */
[----:B------:R-:W-:Y:S01]  /*3000*/  FMUL R7, R82, R45 ;  /* 0x0000002d52077220 */ /* 0x000fe20000400000 */
[----:B------:R-:W-:Y:S01]  /*3010*/  VIADD R74, R51, 0x31 ;  /* 0x00000031334a7836 */ /* 0x000fe20000000000 */
[----:B------:R-:W-:-:S02]  /*3020*/  F2FP.BF16.F32.PACK_AB R2, RZ, R2 ;  /* 0x00000002ff02723e */ /* 0x000fc400000010ff */
[----:B------:R-:W-:Y:S02]  /*3030*/  F2FP.BF16.F32.PACK_AB R4, RZ, R4 ;  /* 0x00000004ff04723e */ /* 0x000fe400000010ff */
[----:B------:R-:W-:Y:S02]  /*3040*/  F2FP.BF16.F32.PACK_AB R6, RZ, R6 ;  /* 0x00000006ff06723e */ /* 0x000fe400000010ff */
[----:B------:R-:W-:Y:S02]  /*3050*/  F2FP.BF16.F32.PACK_AB R7, RZ, R7 ;  /* 0x00000007ff07723e */ /* 0x000fe400000010ff */
[----:B------:R-:W-:Y:S02]  /*3060*/  PRMT R8, R2, 0x7610, R8 ;  /* 0x0000761002087816 */ /* 0x000fe40000000008 */
[----:B------:R-:W-:Y:S02]  /*3070*/  PRMT R57, R4, 0x7610, R57 ;  /* 0x0000761004397816 */ /* 0x000fe40000000039 */
[----:B------:R-:W-:-:S02]  /*3080*/  ISETP.GE.AND P0, PT, R74, R47, PT ;  /* 0x0000002f4a00720c */ /* 0x000fc40003f06270 */
[----:B------:R-:W-:Y:S02]  /*3090*/  PRMT R4, R6, 0x7610, R4 ;  /* 0x0000761006047816 */ /* 0x000fe40000000004 */
[----:B------:R-:W-:Y:S01]  /*30a0*/  PRMT R2, R7, 0x7610, R2 ;  /* 0x0000761007027816 */ /* 0x000fe20000000002 */
        /* <DEDUP_REMOVED lines=14> */
.L_x_722:
[----:B------:R-:W-:Y:S05]  /*3190*/  BSYNC B0 ;  /* 0x0000000000007941 */ /* 0x000fea0003800000 */
.L_x_721:
        /* <DEDUP_REMOVED lines=19> */
.L_x_724:
[----:B------:R-:W-:Y:S05]  /*32d0*/  BSYNC B0 ;  /* 0x0000000000007941 */ /* 0x000fea0003800000 */
.L_x_723:
[----:B-----5:R-:W-:Y:S01]  /*32e0*/  IMAD.U32 R84, R84, 0x10000, RZ ;  /* 0x0001000054547824 */ /* 0x020fe200078e00ff */
[----:B------:R-:W-:Y:S01]  /*32f0*/  FMNMX R61, R61, |R88|, !PT ;  /* 0x400000583d3d7209 */ /* 0x000fe20007800000 */
[----:B------:R-:W-:Y:S01]  /*3300*/  IMAD.U32 R80, R80, 0x10000, RZ ;  /* 0x0001000050507824 */ /* 0x000fe200078e00ff */
[----:B------:R-:W-:Y:S01]  /*3310*/  BSSY B0, `(.L_x_725) ;  /* 0x000001c000007945 */ /* 0x000fe20003800000 */
[----:B------:R-:W-:Y:S02]  /*3320*/  IMAD.U32 R78, R78, 0x10000, RZ ;  /* 0x000100004e4e7824 */ /* 0x000fe400078e00ff */
[-C--:B0-----:R-:W-:Y:S01]  /*3330*/  FMUL R6, R84, R45.reuse ;  /* 0x0000002d54067220 */ /* 0x081fe20000400000 */
[----:B------:R-:W-:Y:S02]  /*3340*/  IMAD.U32 R76, R76, 0x10000, RZ ;  /* 0x000100004c4c7824 */ /* 0x000fe400078e00ff */
[-C--:B------:R-:W-:Y:S01]  /*3350*/  FMUL R7, R80, R45.reuse ;  /* 0x0000002d50077220 */ /* 0x080fe20000400000 */
[-C--:B------:R-:W-:Y:S01]  /*3360*/  FMUL R63, R78, R45.reuse ;  /* 0x0000002d4e3f7220 */ /* 0x080fe20000400000 */
[----:B------:R-:W-:Y:S01]  /*3370*/  FMNMX R73, R61, |R86|, !PT ;  /* 0x400000563d497209 */ /* 0x000fe20007800000 */
[----:B------:R-:W-:Y:S01]  /*3380*/  FMUL R68, R76, R45 ;  /* 0x0000002d4c447220 */ /* 0x000fe20000400000 */
[----:B------:R-:W-:-:S02]  /*3390*/  F2FP.BF16.F32.PACK_AB R6, RZ, R6 ;  /* 0x00000006ff06723e */ /* 0x000fc400000010ff */
[----:B------:R-:W-:Y:S02]  /*33a0*/  F2FP.BF16.F32.PACK_AB R7, RZ, R7 ;  /* 0x00000007ff07723e */ /* 0x000fe400000010ff */
[----:B------:R-:W-:Y:S02]  /*33b0*/  F2FP.BF16.F32.PACK_AB R61, RZ, R63 ;  /* 0x0000003fff3d723e */ /* 0x000fe400000010ff */
[----:B------:R-:W-:Y:S02]  /*33c0*/  F2FP.BF16.F32.PACK_AB R63, RZ, R68 ;  /* 0x00000044ff3f723e */ /* 0x000fe400000010ff */
        /* <DEDUP_REMOVED lines=16> */
.L_x_726:
[----:B------:R-:W-:Y:S05]  /*34d0*/  BSYNC B0 ;  /* 0x0000000000007941 */ /* 0x000fea0003800000 */
.L_x_725:
[----:B------:R-:W-:Y:S01]  /*34e0*/  VIADD R74, R51, 0x32 ;  /* 0x00000032334a7836 */ /* 0x000fe20000000000 */
[----:B------:R-:W-:Y:S01]  /*34f0*/  LOP3.LUT R66, R66, 0xffff, RZ, 0xc0, !PT ;  /* 0x0000ffff42427812 */ /* 0x000fe200078ec0ff */
[----:B------:R-:W-:Y:S01]  /*3500*/  BSSY B0, `(.L_x_727) ;  /* 0x000001c000007945 */ /* 0x000fe20003800000 */
[----:B------:R-:W-:Y:S02]  /*3510*/  LOP3.LUT R59, R59, 0xffff, RZ, 0xc0, !PT ;  /* 0x0000ffff3b3b7812 */ /* 0x000fe400078ec0ff */
[----:B------:R-:W-:Y:S02]  /*3520*/  ISETP.GE.AND P0, PT, R74, R47, PT ;  /* 0x0000002f4a00720c */ /* 0x000fe40003f06270 */
[----:B0-----:R-:W-:Y:S02]  /*3530*/  LOP3.LUT R7, R30, 0xffff, RZ, 0xc0, !PT ;  /* 0x0000ffff1e077812 */ /* 0x001fe400078ec0ff */
[----:B------:R-:W-:Y:S02]  /*3540*/  PRMT R30, R67, 0x5410, R66 ;  /* 0x00005410431e7816 */ /* 0x000fe40000000042 */
[----:B------:R-:W-:-:S02]  /*3550*/  SHF.L.U64.HI R86, R66, 0x10, RZ ;  /* 0x0000001042567819 */ /* 0x000fc400000102ff */
[----:B------:R-:W-:Y:S02]  /*3560*/  PRMT R79, RZ, 0x7610, R79 ;  /* 0x00007610ff4f7816 */ /* 0x000fe4000000004f */
[----:B------:R-:W-:Y:S02]  /*3570*/  PRMT R77, RZ, 0x7610, R77 ;  /* 0x00007610ff4d7816 */ /* 0x000fe4000000004d */
[----:B------:R-:W-:Y:S02]  /*3580*/  PRMT R75, RZ, 0x7610, R75 ;  /* 0x00007610ff4b7816 */ /* 0x000fe4000000004b */
[----:B------:R-:W-:Y:S02]  /*3590*/  PRMT R28, R28, 0x5410, R59 ;  /* 0x000054101c1c7816 */ /* 0x000fe4000000003b */
[----:B------:R-:W-:Y:S02]  /*35a0*/  SHF.L.U64.HI R88, R59, 0x10, RZ ;  /* 0x000000103b587819 */ /* 0x000fe400000102ff */
[----:B------:R-:W-:-:S02]  /*35b0*/  PRMT R26, R26, 0x5410, R7 ;  /* 0x000054101a1a7816 */ /* 0x000fc40000000007 */
[----:B------:R-:W-:Y:S02]  /*35c0*/  SHF.L.U64.HI R90, R7, 0x10, RZ ;  /* 0x00000010075a7819 */ /* 0x000fe400000102ff */
        /* <DEDUP_REMOVED lines=15> */
.L_x_728:
[----:B------:R-:W-:Y:S05]  /*36c0*/  BSYNC B0 ;  /* 0x0000000000007941 */ /* 0x000fea0003800000 */
.L_x_727:
[----:B------:R-:W-:Y:S01]  /*36d0*/  LOP3.LUT R86, R86, R27, RZ, 0xfc, !PT ;  /* 0x0000001b56567212 */ /* 0x000fe200078efcff */
[----:B------:R-:W-:Y:S01]  /*36e0*/  IMAD.U32 R33, R33, 0x10000, RZ ;  /* 0x0001000021217824 */ /* 0x000fe200078e00ff */
[----:B------:R-:W-:Y:S01]  /*36f0*/  FMNMX R73, R73, |R82|, !PT ;  /* 0x4000005249497209 */ /* 0x000fe20007800000 */
[----:B------:R-:W-:Y:S01]  /*3700*/  IMAD.U32 R27, R58, 0x10000, RZ ;  /* 0x000100003a1b7824 */ /* 0x000fe200078e00ff */
[----:B0-----:R-:W-:Y:S01]  /*3710*/  LOP3.LUT R7, R90, R31, RZ, 0xfc, !PT ;  /* 0x0000001f5a077212 */ /* 0x001fe200078efcff */
[----:B----4-:R-:W-:Y:S01]  /*3720*/  IMAD.U32 R62, R62, 0x10000, RZ ;  /* 0x000100003e3e7824 */ /* 0x010fe200078e00ff */
[----:B------:R-:W-:Y:S01]  /*3730*/  LOP3.LUT R33, R72, R33, RZ, 0xfc, !PT ;  /* 0x0000002148217212 */ /* 0x000fe200078efcff */
[----:B---3--:R-:W-:Y:S01]  /*3740*/  IMAD.U32 R72, R60, 0x10000, RZ ;  /* 0x000100003c487824 */ /* 0x008fe200078e00ff */
[----:B------:R-:W-:Y:S01]  /*3750*/  LOP3.LUT R31, R86, R27, RZ, 0xfc, !PT ;  /* 0x0000001b561f7212 */ /* 0x000fe200078efcff */
[----:B-----5:R-:W-:Y:S01]  /*3760*/  IMAD.U32 R6, R79, 0x10000, RZ ;  /* 0x000100004f067824 */ /* 0x020fe200078e00ff */
[----:B------:R-:W-:Y:S01]  /*3770*/  FMNMX R27, R73, |R84|, !PT ;  /* 0x40000054491b7209 */ /* 0x000fe20007800000 */
[----:B------:R-:W-:Y:S01]  /*3780*/  IMAD.U32 R58, R77, 0x10000, RZ ;  /* 0x000100004d3a7824 */ /* 0x000fe200078e00ff */
[----:B------:R-:W-:Y:S01]  /*3790*/  LOP3.LUT R29, R88, R29, RZ, 0xfc, !PT ;  /* 0x0000001d581d7212 */ /* 0x000fe200078efcff */
[----:B------:R-:W-:Y:S01]  /*37a0*/  IMAD.U32 R60, R75, 0x10000, RZ ;  /* 0x000100004b3c7824 */ /* 0x000fe200078e00ff */
[----:B------:R-:W-:Y:S01]  /*37b0*/  FMNMX R73, R27, |R80|, !PT ;  /* 0x400000501b497209 */ /* 0x000fe20007800000 */
[-C--:B------:R-:W-:Y:S01]  /*37c0*/  FMUL R59, R6, R45.reuse ;  /* 0x0000002d063b7220 */ /* 0x080fe20000400000 */
[----:B------:R-:W-:Y:S01]  /*37d0*/  LOP3.LUT R29, R29, R72, RZ, 0xfc, !PT ;  /* 0x000000481d1d7212 */ /* 0x000fe200078efcff */
[----:B------:R-:W-:Y:S01]  /*37e0*/  IMAD.U32 R72, R66, 0x10000, RZ ;  /* 0x0001000042487824 */ /* 0x000fe200078e00ff */
[----:B------:R-:W-:Y:S01]  /*37f0*/  LOP3.LUT R75, R38, 0xffff, RZ, 0xc0, !PT ;  /* 0x0000ffff264b7812 */ /* 0x000fe200078ec0ff */
[-C--:B------:R-:W-:Y:S01]  /*3800*/  FMUL R67, R58, R45.reuse ;  /* 0x0000002d3a437220 */ /* 0x080fe20000400000 */
[----:B------:R-:W-:Y:S01]  /*3810*/  LOP3.LUT R27, R7, R62, RZ, 0xfc, !PT ;  /* 0x0000003e071b7212 */ /* 0x000fe200078efcff */
[-C--:B------:R-:W-:Y:S01]  /*3820*/  FMUL R7, R60, R45.reuse ;  /* 0x0000002d3c077220 */ /* 0x080fe20000400000 */
[----:B------:R-:W-:Y:S01]  /*3830*/  FMNMX R73, R73, |R78|, !PT ;  /* 0x4000004e49497209 */ /* 0x000fe20007800000 */
[----:B------:R-:W-:Y:S01]  /*3840*/  FMUL R66, R72, R45 ;  /* 0x0000002d48427220 */ /* 0x000fe20000400000 */
[----:B------:R-:W-:Y:S01]  /*3850*/  SHF.L.U64.HI R62, R75, 0x10, RZ ;  /* 0x000000104b3e7819 */ /* 0x000fe200000102ff */
[----:B------:R-:W0:Y:S01]  /*3860*/  F2F.BF16.F32 R59, R59 ;  /* 0x0000003b003b7304 */ /* 0x000e220000202000 */
[----:B------:R-:W-:Y:S01]  /*3870*/  FMNMX R77, R73, |R76|, !PT ;  /* 0x4000004c494d7209 */ /* 0x000fe20007800000 */
[----:B------:R-:W-:Y:S01]  /*3880*/  BSSY B0, `(.L_x_729) ;  /* 0x0000016000007945 */ /* 0x000fe20003800000 */
[----:B------:R-:W-:Y:S01]  /*3890*/  LOP3.LUT R73, R62, R39, RZ, 0xfc, !PT ;  /* 0x000000273e497212 */ /* 0x000fe200078efcff */
[----:B------:R-:W-:Y:S01]  /*38a0*/  VIADD R62, R51, 0x33 ;  /* 0x00000033333e7836 */ /* 0x000fe20000000000 */
[----:B------:R-:W-:-:S02]  /*38b0*/  PRMT R24, R24, 0x5410, R75 ;  /* 0x0000541018187816 */ /* 0x000fc4000000004b */
[----:B------:R-:W-:Y:S01]  /*38c0*/  FMNMX R75, R77, |R6|, !PT ;  /* 0x400000064d4b7209 */ /* 0x000fe20007800000 */
[----:B------:R-:W3:Y:S08]  /*38d0*/  F2F.BF16.F32 R67, R67 ;  /* 0x0000004300437304 */ /* 0x000ef00000202000 */
[----:B------:R4:W0:Y:S08]  /*38e0*/  F2F.BF16.F32 R38, R7 ;  /* 0x0000000700267304 */ /* 0x0008300000202000 */
[----:B------:R4:W0:Y:S01]  /*38f0*/  F2F.BF16.F32 R39, R66 ;  /* 0x0000004200277304 */ /* 0x0008220000202000 */
[----:B---3--:R-:W-:Y:S05]  /*3900*/  @P0 BRA `(.L_x_730) ;  /* 0x0000000000340947 */ /* 0x008fea0003800000 */
[C---:B----4-:R-:W-:Y:S01]  /*3910*/  VIADD R7, R55.reuse, 0x1 ;  /* 0x0000000137077836 */ /* 0x050fe20000000000 */
        /* <DEDUP_REMOVED lines=8> */
[----:B0-----:R3:W-:Y:S04]  /*39a0*/  @!P0 STG.E.U16 desc[UR6][R6.64], R59 ;  /* 0x0000003b06008986 */ /* 0x0017e8000c101506 */
[----:B------:R3:W-:Y:S04]  /*39b0*/  @!P1 STG.E.U16 desc[UR6][R6.64+0x2], R67 ;  /* 0x0000024306009986 */ /* 0x0007e8000c101506 */
[----:B------:R3:W-:Y:S04]  /*39c0*/  @!P2 STG.E.U16 desc[UR6][R6.64+0x4], R38 ;  /* 0x000004260600a986 */ /* 0x0007e8000c101506 */
[----:B------:R3:W-:Y:S02]  /*39d0*/  @!P3 STG.E.U16 desc[UR6][R6.64+0x6], R39 ;  /* 0x000006270600b986 */ /* 0x0007e4000c101506 */
.L_x_730:
[----:B------:R-:W-:Y:S05]  /*39e0*/  BSYNC B0 ;  /* 0x0000000000007941 */ /* 0x000fea0003800000 */
.L_x_729:
[----:B------:R-:W-:Y:S01]  /*39f0*/  ISETP.GE.AND P1, PT, R62, R47, PT ;  /* 0x0000002f3e00720c */ /* 0x000fe20003f26270 */
[----:B------:R-:W-:Y:S01]  /*3a00*/  BSSY B0, `(.L_x_731) ;  /* 0x000001a000007945 */ /* 0x000fe20003800000 */
[----:B------:R-:W-:Y:S02]  /*3a10*/  LOP3.LUT R79, R40, 0xffff, RZ, 0xc0, !PT ;  /* 0x0000ffff284f7812 */ /* 0x000fe400078ec0ff */
[----:B---34-:R-:W-:Y:S02]  /*3a20*/  LOP3.LUT R7, R50, 0xffff, RZ, 0xc0, !PT ;  /* 0x0000ffff32077812 */ /* 0x018fe400078ec0ff */
[----:B------:R-:W-:Y:S02]  /*3a30*/  PRMT R74, RZ, 0x7610, R74 ;  /* 0x00007610ff4a7816 */ /* 0x000fe4000000004a */
[----:B------:R-:W-:Y:S02]  /*3a40*/  PRMT R66, RZ, 0x7610, R66 ;  /* 0x00007610ff427816 */ /* 0x000fe40000000042 */
[----:B------:R-:W-:-:S02]  /*3a50*/  PRMT R40, RZ, 0x7610, R40 ;  /* 0x00007610ff287816 */ /* 0x000fc40000000028 */
[----:B------:R-:W-:Y:S02]  /*3a60*/  LOP3.LUT R77, R56, 0xffff, RZ, 0xc0, !PT ;  /* 0x0000ffff384d7812 */ /* 0x000fe400078ec0ff */
[----:B------:R-:W-:Y:S02]  /*3a70*/  PRMT R22, R22, 0x5410, R79 ;  /* 0x0000541016167816 */ /* 0x000fe4000000004f */
[----:B------:R-:W-:Y:S02]  /*3a80*/  SHF.L.U64.HI R76, R79, 0x10, RZ ;  /* 0x000000104f4c7819 */ /* 0x000fe400000102ff */
[----:B------:R-:W-:Y:S02]  /*3a90*/  PRMT R20, R20, 0x5410, R7 ;  /* 0x0000541014147816 */ /* 0x000fe40000000007 */
        /* <DEDUP_REMOVED lines=16> */
.L_x_732:
[----:B------:R-:W-:Y:S05]  /*3ba0*/  BSYNC B0 ;  /* 0x0000000000007941 */ /* 0x000fea0003800000 */
.L_x_731:
[----:B-----5:R-:W-:Y:S01]  /*3bb0*/  IMAD.U32 R56, R74, 0x10000, RZ ;  /* 0x000100004a387824 */ /* 0x020fe200078e00ff */
[----:B------:R-:W-:Y:S01]  /*3bc0*/  FMNMX R75, R75, |R58|, !PT ;  /* 0x4000003a4b4b7209 */ /* 0x000fe20007800000 */
[----:B------:R-:W-:Y:S01]  /*3bd0*/  IMAD.U32 R58, R21, 0x10000, RZ ;  /* 0x00010000153a7824 */ /* 0x000fe200078e00ff */
[----:B------:R-:W-:Y:S01]  /*3be0*/  SHF.L.U64.HI R74, R77, 0x10, RZ ;  /* 0x000000104d4a7819 */ /* 0x000fe200000102ff */
[----:B---3--:R-:W-:Y:S01]  /*3bf0*/  FMUL R7, R56, R45 ;  /* 0x0000002d38077220 */ /* 0x008fe20000400000 */
[----:B------:R-:W-:Y:S01]  /*3c00*/  IMAD.U32 R40, R40, 0x10000, RZ ;  /* 0x0001000028287824 */ /* 0x000fe200078e00ff */
[----:B------:R-:W-:Y:S01]  /*3c10*/  FMNMX R75, R75, |R60|, !PT ;  /* 0x4000003c4b4b7209 */ /* 0x000fe20007800000 */
[----:B------:R-:W-:Y:S01]  /*3c20*/  IMAD.U32 R50, R50, 0x10000, RZ ;  /* 0x0001000032327824 */ /* 0x000fe200078e00ff */
[----:B------:R-:W-:Y:S01]  /*3c30*/  LOP3.LUT R74, R74, R3, RZ, 0xfc, !PT ;  /* 0x000000034a4a7212 */ /* 0x000fe200078efcff */
[----:B------:R-:W-:Y:S01]  /*3c40*/  IMAD.U32 R21, R66, 0x10000, RZ ;  /* 0x0001000042157824 */ /* 0x000fe200078e00ff */
[----:B------:R-:W-:Y:S01]  /*3c50*/  LOP3.LUT R6, R78, R25, RZ, 0xfc, !PT ;  /* 0x000000194e067212 */ /* 0x000fe200078efcff */
[----:B------:R3:W4:Y:S01]  /*3c60*/  F2F.BF16.F32 R66, R7 ;  /* 0x0000000700427304 */ /* 0x0007220000202000 */
[-C--:B------:R-:W-:Y:S01]  /*3c70*/  FMUL R3, R40, R45.reuse ;  /* 0x0000002d28037220 */ /* 0x080fe20000400000 */
[----:B------:R-:W-:Y:S01]  /*3c80*/  LOP3.LUT R25, R73, R58, RZ, 0xfc, !PT ;  /* 0x0000003a49197212 */ /* 0x000fe200078efcff */
[----:B------:R-:W-:Y:S01]  /*3c90*/  FMUL R58, R21, R45 ;  /* 0x0000002d153a7220 */ /* 0x000fe20000400000 */
[----:B------:R-:W-:Y:S01]  /*3ca0*/  FMNMX R75, R75, |R72|, !PT ;  /* 0x400000484b4b7209 */ /* 0x000fe20007800000 */
[----:B------:R-:W-:Y:S01]  /*3cb0*/  IMAD.U32 R72, R9, 0x10000, RZ ;  /* 0x0001000009487824 */ /* 0x000fe200078e00ff */
[----:B------:R-:W-:Y:S01]  /*3cc0*/  LOP3.LUT R23, R76, R23, RZ, 0xfc, !PT ;  /* 0x000000174c177212 */ /* 0x000fe200078efcff */
[----:B------:R-:W-:Y:S01]  /*3cd0*/  VIADD R60, R51, 0x40 ;  /* 0x00000040333c7836 */ /* 0x000fe20000000000 */
[----:B------:R0:W0:Y:S01]  /*3ce0*/  F2F.BF16.F32 R9, R58 ;  /* 0x0000003a00097304 */ /* 0x0000220000202000 */
[----:B---3--:R-:W-:-:S02]  /*3cf0*/  IMAD.U32 R7, R5, 0x10000, RZ ;  /* 0x0001000005077824 */ /* 0x008fc400078e00ff */
[----:B------:R-:W-:Y:S01]  /*3d00*/  FMUL R5, R50, R45 ;  /* 0x0000002d32057220 */ /* 0x000fe20000400000 */
[----:B------:R-:W-:Y:S01]  /*3d10*/  FMNMX R56, R75, |R56|, !PT ;  /* 0x400000384b387209 */ /* 0x000fe20007800000 */
[----:B------:R-:W-:Y:S01]  /*3d20*/  IMAD.U32 R19, R19, 0x10000, RZ ;  /* 0x0001000013137824 */ /* 0x000fe200078e00ff */
[----:B------:R-:W-:Y:S01]  /*3d30*/  BSSY B0, `(.L_x_733) ;  /* 0x0000019000007945 */ /* 0x000fe20003800000 */
[----:B------:R-:W-:Y:S01]  /*3d40*/  PRMT R18, R18, 0x5410, R77 ;  /* 0x0000541012127816 */ /* 0x000fe2000000004d */
[----:B------:R-:W3:Y:S01]  /*3d50*/  F2F.BF16.F32 R3, R3 ;  /* 0x0000000300037304 */ /* 0x000ee20000202000 */
[----:B------:R-:W-:Y:S02]  /*3d60*/  FMNMX R56, R56, |R21|, !PT ;  /* 0x4000001538387209 */ /* 0x000fe40007800000 */
[----:B------:R-:W-:Y:S02]  /*3d70*/  LOP3.LUT R23, R23, R72, RZ, 0xfc, !PT ;  /* 0x0000004817177212 */ /* 0x000fe400078efcff */
[----:B------:R-:W-:-:S02]  /*3d80*/  FMNMX R56, R56, |R40|, !PT ;  /* 0x4000002838387209 */ /* 0x000fc40007800000 */
[----:B------:R-:W-:Y:S01]  /*3d90*/  ISETP.GE.AND P0, PT, R60, R47, PT ;  /* 0x0000002f3c00720c */ /* 0x000fe20003f06270 */
[----:B------:R-:W0:Y:S01]  /*3da0*/  F2F.BF16.F32 R5, R5 ;  /* 0x0000000500057304 */ /* 0x000e220000202000 */
[----:B------:R-:W-:Y:S02]  /*3db0*/  LOP3.LUT R21, R6, R7, RZ, 0xfc, !PT ;  /* 0x0000000706157212 */ /* 0x000fe400078efcff */
[----:B------:R-:W-:Y:S02]  /*3dc0*/  LOP3.LUT R19, R74, R19, RZ, 0xfc, !PT ;  /* 0x000000134a137212 */ /* 0x000fe400078efcff */
[----:B------:R-:W-:Y:S01]  /*3dd0*/  FMNMX R75, R56, |R50|, !PT ;  /* 0x40000032384b7209 */ /* 0x000fe20007800000 */
[----:B----4-:R-:W-:Y:S06]  /*3de0*/  @P1 BRA `(.L_x_734) ;  /* 0x0000000000341947 */ /* 0x010fec0003800000 */
        /* <DEDUP_REMOVED lines=10> */
[----:B0-----:R4:W-:Y:S04]  /*3e90*/  @!P2 STG.E.U16 desc[UR6][R6.64+0x2], R9 ;  /* 0x000002090600a986 */ /* 0x0019e8000c101506 */
[----:B---3--:R4:W-:Y:S04]  /*3ea0*/  @!P3 STG.E.U16 desc[UR6][R6.64+0x4], R3 ;  /* 0x000004030600b986 */ /* 0x0089e8000c101506 */
[----:B------:R4:W-:Y:S02]  /*3eb0*/  @!P4 STG.E.U16 desc[UR6][R6.64+0x6], R5 ;  /* 0x000006050600c986 */ /* 0x0009e4000c101506 */
.L_x_734:
[----:B------:R-:W-:Y:S05]  /*3ec0*/  BSYNC B0 ;  /* 0x0000000000007941 */ /* 0x000fea0003800000 */
.L_x_733:
[----:B------:R-:W-:Y:S01]  /*3ed0*/  BSSY B0, `(.L_x_735) ;  /* 0x0000013000007945 */ /* 0x000fe20003800000 */
[----:B------:R-:W-:Y:S02]  /*3ee0*/  PRMT R40, RZ, 0x7610, R40 ;  /* 0x00007610ff287816 */ /* 0x000fe40000000028 */
[----:B------:R-:W-:Y:S02]  /*3ef0*/  PRMT R74, RZ, 0x7610, R74 ;  /* 0x00007610ff4a7816 */ /* 0x000fe4000000004a */
[----:B------:R-:W-:Y:S02]  /*3f00*/  PRMT R62, RZ, 0x7610, R62 ;  /* 0x00007610ff3e7816 */ /* 0x000fe4000000003e */
[----:B------:R-:W-:Y:S01]  /*3f10*/  PRMT R72, RZ, 0x7610, R72 ;  /* 0x00007610ff487816 */ /* 0x000fe20000000048 */
[----:B------:R-:W-:Y:S06]  /*3f20*/  @P0 BRA `(.L_x_736) ;  /* 0x0000000000340947 */ /* 0x000fec0003800000 */
        /* <DEDUP_REMOVED lines=13> */
.L_x_736:
[----:B------:R-:W-:Y:S05]  /*4000*/  BSYNC B0 ;  /* 0x0000000000007941 */ /* 0x000fea0003800000 */
.L_x_735:
[----:B-----5:R-:W-:Y:S01]  /*4010*/  IMAD.U32 R40, R40, 0x10000, RZ ;  /* 0x0001000028287824 */ /* 0x020fe200078e00ff */
[----:B------:R-:W-:Y:S01]  /*4020*/  BSSY B0, `(.L_x_737) ;  /* 0x0000020000007945 */ /* 0x000fe20003800000 */
[----:B------:R-:W-:Y:S02]  /*4030*/  IMAD.U32 R74, R74, 0x10000, RZ ;  /* 0x000100004a4a7824 */ /* 0x000fe400078e00ff */
[----:B------:R-:W-:Y:S01]  /*4040*/  IMAD.U32 R62, R62, 0x10000, RZ ;  /* 0x000100003e3e7824 */ /* 0x000fe200078e00ff */
[----:B------:R-:W-:Y:S01]  /*4050*/  FMNMX R75, R75, |R40|, !PT ;  /* 0x400000284b4b7209 */ /* 0x000fe20007800000 */
[-C--:B------:R-:W-:Y:S01]  /*4060*/  FMUL R40, R40, R45.reuse ;  /* 0x0000002d28287220 */ /* 0x080fe20000400000 */
[----:B------:R-:W-:Y:S02]  /*4070*/  IMAD.U32 R72, R72, 0x10000, RZ ;  /* 0x0001000048487824 */ /* 0x000fe400078e00ff */
[-C--:B----4-:R-:W-:Y:S01]  /*4080*/  FMUL R6, R74, R45.reuse ;  /* 0x0000002d4a067220 */ /* 0x090fe20000400000 */
[----:B------:R-:W-:Y:S01]  /*4090*/  FMUL R7, R62, R45 ;  /* 0x0000002d3e077220 */ /* 0x000fe20000400000 */
[----:B------:R-:W-:-:S02]  /*40a0*/  VIADD R82, R51, 0x41 ;  /* 0x0000004133527836 */ /* 0x000fc40000000000 */
[----:B------:R-:W-:Y:S01]  /*40b0*/  FMUL R50, R72, R45 ;  /* 0x0000002d48327220 */ /* 0x000fe20000400000 */
[----:B------:R-:W-:Y:S02]  /*40c0*/  F2FP.BF16.F32.PACK_AB R40, RZ, R40 ;  /* 0x00000028ff28723e */ /* 0x000fe400000010ff */
[----:B------:R-:W-:Y:S02]  /*40d0*/  F2FP.BF16.F32.PACK_AB R6, RZ, R6 ;  /* 0x00000006ff06723e */ /* 0x000fe400000010ff */
[----:B------:R-:W-:Y:S02]  /*40e0*/  F2FP.BF16.F32.PACK_AB R7, RZ, R7 ;  /* 0x00000007ff07723e */ /* 0x000fe400000010ff */
[----:B0-----:R-:W-:Y:S02]  /*40f0*/  PRMT R58, R40, 0x7610, R58 ;  /* 0x00007610283a7816 */ /* 0x001fe4000000003a */
[----:B------:R-:W-:Y:S02]  /*4100*/  ISETP.GE.AND P1, PT, R82, R47, PT ;  /* 0x0000002f5200720c */ /* 0x000fe40003f26270 */
[----:B------:R-:W-:-:S02]  /*4110*/  F2FP.BF16.F32.PACK_AB R50, RZ, R50 ;  /* 0x00000032ff32723e */ /* 0x000fc400000010ff */
        /* <DEDUP_REMOVED lines=16> */
.L_x_738:
[----:B------:R-:W-:Y:S05]  /*4220*/  BSYNC B0 ;  /* 0x0000000000007941 */ /* 0x000fea0003800000 */
.L_x_737:
[----:B0-----:R-:W-:Y:S01]  /*4230*/  LOP3.LUT R7, R54, 0xffff, RZ, 0xc0, !PT ;  /* 0x0000ffff36077812 */ /* 0x001fe200078ec0ff */
[----:B------:R-:W-:Y:S01]  /*4240*/  BSSY B0, `(.L_x_739) ;  /* 0x0000015000007945 */ /* 0x000fe20003800000 */
[----:B------:R-:W-:Y:S02]  /*4250*/  PRMT R80, RZ, 0x7610, R80 ;  /* 0x00007610ff507816 */ /* 0x000fe40000000050 */
[----:B------:R-:W-:Y:S02]  /*4260*/  PRMT R78, RZ, 0x7610, R78 ;  /* 0x00007610ff4e7816 */ /* 0x000fe4000000004e */
[----:B------:R-:W-:Y:S02]  /*4270*/  PRMT R76, RZ, 0x7610, R76 ;  /* 0x00007610ff4c7816 */ /* 0x000fe4000000004c */
[----:B------:R-:W-:Y:S02]  /*4280*/  PRMT R16, R16, 0x5410, R7 ;  /* 0x0000541010107816 */ /* 0x000fe40000000007 */
[----:B------:R-:W-:-:S02]  /*4290*/  SHF.L.U64.HI R73, R7, 0x10, RZ ;  /* 0x0000001007497819 */ /* 0x000fc400000102ff */
        /* <DEDUP_REMOVED lines=15> */
.L_x_740:
[----:B------:R-:W-:Y:S05]  /*4390*/  BSYNC B0 ;  /* 0x0000000000007941 */ /* 0x000fea0003800000 */
.L_x_739:
[----:B-----5:R-:W-:Y:S01]  /*43a0*/  IMAD.U32 R80, R80, 0x10000, RZ ;  /* 0x0001000050507824 */ /* 0x020fe200078e00ff */
[----:B------:R-:W-:Y:S01]  /*43b0*/  FMNMX R75, R75, |R74|, !PT ;  /* 0x4000004a4b4b7209 */ /* 0x000fe20007800000 */
[----:B------:R-:W-:Y:S01]  /*43c0*/  IMAD.U32 R76, R76, 0x10000, RZ ;  /* 0x000100004c4c7824 */ /* 0x000fe200078e00ff */
[----:B-1----:R-:W-:Y:S01]  /*43d0*/  LOP3.LUT R73, R73, R52, RZ, 0xfc, !PT ;  /* 0x0000003449497212 */ /* 0x002fe200078efcff */
[-C--:B0-----:R-:W-:Y:S01]  /*43e0*/  FMUL R6, R80, R45.reuse ;  /* 0x0000002d50067220 */ /* 0x081fe20000400000 */
[----:B------:R-:W-:Y:S02]  /*43f0*/  IMAD.U32 R78, R78, 0x10000, RZ ;  /* 0x000100004e4e7824 */ /* 0x000fe400078e00ff */
[-C--:B------:R-:W-:Y:S01]  /*4400*/  FMUL R52, R76, R45.reuse ;  /* 0x0000002d4c347220 */ /* 0x080fe20000400000 */
[----:B------:R-:W-:Y:S01]  /*4410*/  IMAD.U32 R74, R54, 0x10000, RZ ;  /* 0x00010000364a7824 */ /* 0x000fe200078e00ff */
[----:B------:R-:W-:Y:S01]  /*4420*/  FMNMX R75, R75, |R62|, !PT ;  /* 0x4000003e4b4b7209 */ /* 0x000fe20007800000 */
[-C--:B------:R-:W-:Y:S01]  /*4430*/  FMUL R7, R78, R45.reuse ;  /* 0x0000002d4e077220 */ /* 0x080fe20000400000 */
[----:B------:R-:W-:Y:S01]  /*4440*/  F2FP.BF16.F32.PACK_AB R60, RZ, R6 ;  /* 0x00000006ff3c723e */ /* 0x000fe200000010ff */
[----:B------:R-:W-:Y:S01]  /*4450*/  FMUL R6, R74, R45 ;  /* 0x0000002d4a067220 */ /* 0x000fe20000400000 */
[----:B------:R-:W-:Y:S01]  /*4460*/  F2FP.BF16.F32.PACK_AB R52, RZ, R52 ;  /* 0x00000034ff34723e */ /* 0x000fe200000010ff */
[----:B------:R-:W-:Y:S01]  /*4470*/  BSSY B0, `(.L_x_741) ;  /* 0x0000016000007945 */ /* 0x000fe20003800000 */
[----:B------:R-:W-:-:S02]  /*4480*/  F2FP.BF16.F32.PACK_AB R7, RZ, R7 ;  /* 0x00000007ff07723e */ /* 0x000fc400000010ff */
[----:B------:R-:W-:Y:S02]  /*4490*/  F2FP.BF16.F32.PACK_AB R6, RZ, R6 ;  /* 0x00000006ff06723e */ /* 0x000fe400000010ff */
[----:B------:R-:W-:Y:S01]  /*44a0*/  FMNMX R75, R75, |R72|, !PT ;  /* 0x400000484b4b7209 */ /* 0x000fe20007800000 */
[----:B------:R-:W-:Y:S01]  /*44b0*/  VIADD R72, R51, 0x42 ;  /* 0x0000004233487836 */ /* 0x000fe20000000000 */
        /* <DEDUP_REMOVED lines=17> */
.L_x_742:
[----:B------:R-:W-:Y:S05]  /*45d0*/  BSYNC B0 ;  /* 0x0000000000007941 */ /* 0x000fea0003800000 */
.L_x_741:
[----:B------:R-:W-:Y:S01]  /*45e0*/  ISETP.GE.AND P1, PT, R72, R47, PT ;  /* 0x0000002f4800720c */ /* 0x000fe20003f26270 */
[----:B------:R-:W-:Y:S01]  /*45f0*/  BSSY B0, `(.L_x_743) ;  /* 0x000001a000007945 */ /* 0x000fe20003800000 */
[----:B------:R-:W-:Y:S02]  /*4600*/  LOP3.LUT R83, R65, 0xffff, RZ, 0xc0, !PT ;  /* 0x0000ffff41537812 */ /* 0x000fe400078ec0ff */
[----:B0-----:R-:W-:Y:S02]  /*4610*/  LOP3.LUT R7, R70, 0xffff, RZ, 0xc0, !PT ;  /* 0x0000ffff46077812 */ /* 0x001fe400078ec0ff */
[----:B------:R-:W-:Y:S02]  /*4620*/  LOP3.LUT R79, R71, 0xffff, RZ, 0xc0, !PT ;  /* 0x0000ffff474f7812 */ /* 0x000fe400078ec0ff */
[----:B------:R-:W-:Y:S02]  /*4630*/  PRMT R14, R14, 0x5410, R83 ;  /* 0x000054100e0e7816 */ /* 0x000fe40000000053 */
[----:B------:R-:W-:-:S02]  /*4640*/  PRMT R81, RZ, 0x7610, R81 ;  /* 0x00007610ff517816 */ /* 0x000fc40000000051 */
[----:B------:R-:W-:Y:S02]  /*4650*/  PRMT R77, RZ, 0x7610, R77 ;  /* 0x00007610ff4d7816 */ /* 0x000fe4000000004d */
[----:B------:R-:W-:Y:S02]  /*4660*/  PRMT R65, RZ, 0x7610, R65 ;  /* 0x00007610ff417816 */ /* 0x000fe40000000041 */
        /* <DEDUP_REMOVED lines=18> */
.L_x_744:
[----:B------:R-:W-:Y:S05]  /*4790*/  BSYNC B0 ;  /* 0x0000000000007941 */ /* 0x000fea0003800000 */
.L_x_743:
[----:B------:R-:W-:Y:S01]  /*47a0*/  FMNMX R75, R75, |R80|, !PT ;  /* 0x400000504b4b7209 */ /* 0x000fe20007800000 */
[----:B-----5:R-:W-:Y:S01]  /*47b0*/  IMAD.U32 R80, R77, 0x10000, RZ ;  /* 0x000100004d507824 */ /* 0x020fe200078e00ff */
[----:B------:R-:W-:Y:S01]  /*47c0*/  SHF.L.U64.HI R82, R79, 0x10, RZ ;  /* 0x000000104f527819 */ /* 0x000fe200000102ff */
[----:B------:R-:W-:Y:S01]  /*47d0*/  IMAD.U32 R70, R17, 0x10000, RZ ;  /* 0x0001000011467824 */ /* 0x000fe200078e00ff */
[----:B------:R-:W-:Y:S01]  /*47e0*/  FMNMX R77, R75, |R78|, !PT ;  /* 0x4000004e4b4d7209 */ /* 0x000fe20007800000 */
[----:B------:R-:W-:Y:S01]  /*47f0*/  IMAD.U32 R41, R41, 0x10000, RZ ;  /* 0x0001000029297824 */ /* 0x000fe200078e00ff */
[----:B------:R-:W-:Y:S01]  /*4800*/  LOP3.LUT R48, R83, R48, RZ, 0xfc, !PT ;  /* 0x0000003053307212 */ /* 0x000fe200078efcff */
[----:B0-----:R-:W-:Y:S01]  /*4810*/  IMAD.U32 R6, R81, 0x10000, RZ ;  /* 0x0001000051067824 */ /* 0x001fe200078e00ff */
[----:B------:R-:W-:Y:S01]  /*4820*/  FMNMX R77, R77, |R76|, !PT ;  /* 0x4000004c4d4d7209 */ /* 0x000fe20007800000 */
[----:B------:R-:W-:Y:S01]  /*4830*/  IMAD.U32 R76, R65, 0x10000, RZ ;  /* 0x00010000414c7824 */ /* 0x000fe200078e00ff */
[----:B------:R-:W-:Y:S01]  /*4840*/  LOP3.LUT R17, R73, R70, RZ, 0xfc, !PT ;  /* 0x0000004649117212 */ /* 0x000fe200078efcff */
[----:B------:R-:W-:Y:S01]  /*4850*/  FMUL R78, R80, R45 ;  /* 0x0000002d504e7220 */ /* 0x000fe20000400000 */
[----:B------:R-:W-:Y:S01]  /*4860*/  FMNMX R73, R77, |R74|, !PT ;  /* 0x4000004a4d497209 */ /* 0x000fe20007800000 */
[----:B------:R-:W-:Y:S01]  /*4870*/  IMAD.U32 R74, R71, 0x10000, RZ ;  /* 0x00010000474a7824 */ /* 0x000fe200078e00ff */
[----:B------:R-:W-:Y:S01]  /*4880*/  LOP3.LUT R75, R82, R15, RZ, 0xfc, !PT ;  /* 0x0000000f524b7212 */ /* 0x000fe200078efcff */
[----:B------:R0:W1:Y:S01]  /*4890*/  F2F.BF16.F32 R65, R78 ;  /* 0x0000004e00417304 */ /* 0x0000620000202000 */
[----:B------:R-:W-:Y:S01]  /*48a0*/  LOP3.LUT R7, R85, R64, RZ, 0xfc, !PT ;  /* 0x0000004055077212 */ /* 0x000fe200078efcff */
[----:B------:R-:W-:Y:S01]  /*48b0*/  FMUL R64, R6, R45 ;  /* 0x0000002d06407220 */ /* 0x000fe20000400000 */
[----:B------:R-:W-:Y:S01]  /*48c0*/  LOP3.LUT R15, R48, R41, RZ, 0xfc, !PT ;  /* 0x00000029300f7212 */ /* 0x000fe200078efcff */
[-C--:B------:R-:W-:Y:S01]  /*48d0*/  FMUL R41, R76, R45.reuse ;  /* 0x0000002d4c297220 */ /* 0x080fe20000400000 */
[----:B------:R-:W-:Y:S01]  /*48e0*/  FMUL R48, R74, R45 ;  /* 0x0000002d4a307220 */ /* 0x000fe20000400000 */
[----:B------:R-:W-:Y:S01]  /*48f0*/  FMNMX R73, R73, |R6|, !PT ;  /* 0x4000000649497209 */ /* 0x000fe20007800000 */
[----:B------:R-:W-:Y:S01]  /*4900*/  VIADD R70, R51, 0x43 ;  /* 0x0000004333467836 */ /* 0x000fe20000000000 */
[----:B------:R-:W4:Y:S01]  /*4910*/  F2F.BF16.F32 R64, R64 ;  /* 0x0000004000407304 */ /* 0x000f220000202000 */
[----:B------:R-:W-:Y:S01]  /*4920*/  IMAD.U32 R6, R11, 0x10000, RZ ;  /* 0x000100000b067824 */ /* 0x000fe200078e00ff */
[----:B------:R-:W-:Y:S01]  /*4930*/  FMNMX R73, R73, |R80|, !PT ;  /* 0x4000005049497209 */ /* 0x000fe20007800000 */
[----:B------:R-:W-:Y:S01]  /*4940*/  IMAD.U32 R82, R13, 0x10000, RZ ;  /* 0x000100000d527824 */ /* 0x000fe200078e00ff */
[----:B------:R-:W-:Y:S01]  /*4950*/  BSSY B0, `(.L_x_745) ;  /* 0x0000016000007945 */ /* 0x000fe20003800000 */
[----:B------:R-:W-:-:S02]  /*4960*/  PRMT R10, R10, 0x5410, R79 ;  /* 0x000054100a0a7816 */ /* 0x000fc4000000004f */
[----:B------:R-:W-:Y:S01]  /*4970*/  ISETP.GE.AND P0, PT, R70, R47, PT ;  /* 0x0000002f4600720c */ /* 0x000fe20003f06270 */
[----:B------:R-:W0:Y:S01]  /*4980*/  F2F.BF16.F32 R41, R41 ;  /* 0x0000002900297304 */ /* 0x000e220000202000 */
[----:B------:R-:W-:Y:S02]  /*4990*/  LOP3.LUT R13, R7, R6, RZ, 0xfc, !PT ;  /* 0x00000006070d7212 */ /* 0x000fe400078efcff */
[----:B------:R-:W-:Y:S02]  /*49a0*/  LOP3.LUT R11, R75, R82, RZ, 0xfc, !PT ;  /* 0x000000524b0b7212 */ /* 0x000fe400078efcff */
[----:B------:R-:W-:-:S03]  /*49b0*/  FMNMX R73, R73, |R76|, !PT ;  /* 0x4000004c49497209 */ /* 0x000fc60007800000 */
[----:B------:R-:W0:Y:S01]  /*49c0*/  F2F.BF16.F32 R48, R48 ;  /* 0x0000003000307304 */ /* 0x000e220000202000 */
[----:B-1--4-:R-:W-:Y:S05]  /*49d0*/  @P1 BRA `(.L_x_746) ;  /* 0x0000000000341947 */ /* 0x012fea0003800000 */
        /* <DEDUP_REMOVED lines=11> */
[----:B0-----:R1:W-:Y:S04]  /*4a90*/  @!P3 STG.E.U16 desc[UR6][R6.64+0x4], R41 ;  /* 0x000004290600b986 */ /* 0x0013e8000c101506 */
[----:B------:R1:W-:Y:S02]  /*4aa0*/  @!P4 STG.E.U16 desc[UR6][R6.64+0x6], R48 ;  /* 0x000006300600c986 */ /* 0x0003e4000c101506 */
.L_x_746:
[----:B------:R-:W-:Y:S05]  /*4ab0*/  BSYNC B0 ;  /* 0x0000000000007941 */ /* 0x000fea0003800000 */
.L_x_745:
[----:B------:R-:W-:Y:S01]  /*4ac0*/  BSSY B0, `(.L_x_747) ;  /* 0x0000014000007945 */ /* 0x000fe20003800000 */
[----:B------:R-:W-:Y:S02]  /*4ad0*/  LOP3.LUT R77, R69, 0xffff, RZ, 0xc0, !PT ;  /* 0x0000ffff454d7812 */ /* 0x000fe400078ec0ff */
[----:B------:R-:W-:Y:S02]  /*4ae0*/  PRMT R71, RZ, 0x7610, R71 ;  /* 0x00007610ff477816 */ /* 0x000fe40000000047 */
[----:B------:R-:W-:Y:S02]  /*4af0*/  PRMT R75, RZ, 0x7610, R75 ;  /* 0x00007610ff4b7816 */ /* 0x000fe4000000004b */
[----:B------:R-:W-:Y:S02]  /*4b00*/  PRMT R72, RZ, 0x7610, R72 ;  /* 0x00007610ff487816 */ /* 0x000fe40000000048 */
[----:B------:R-:W-:Y:S01]  /*4b10*/  PRMT R69, RZ, 0x7610, R69 ;  /* 0x00007610ff457816 */ /* 0x000fe20000000045 */
[----:B------:R-:W-:Y:S06]  /*4b20*/  @P0 BRA `(.L_x_748) ;  /* 0x0000000000340947 */ /* 0x000fec0003800000 */
[C---:B-1----:R-:W-:Y:S01]  /*4b30*/  VIADD R7, R55.reuse, 0x1 ;  /* 0x0000000137077836 */ /* 0x042fe20000000000 */
        /* <DEDUP_REMOVED lines=12> */
.L_x_748:
[----:B------:R-:W-:Y:S05]  /*4c00*/  BSYNC B0 ;  /* 0x0000000000007941 */ /* 0x000fea0003800000 */
.L_x_747:
[----:B-----5:R-:W-:Y:S01]  /*4c10*/  IMAD.U32 R76, R71, 0x10000, RZ ;  /* 0x00010000474c7824 */ /* 0x020fe200078e00ff */
[----:B------:R-:W-:Y:S01]  /*4c20*/  FMNMX R73, R73, |R74|, !PT ;  /* 0x4000004a49497209 */ /* 0x000fe20007800000 */
[----:B------:R-:W-:Y:S01]  /*4c30*/  IMAD.U32 R75, R75, 0x10000, RZ ;  /* 0x000100004b4b7824 */ /* 0x000fe200078e00ff */
[----:B------:R-:W-:Y:S01]  /*4c40*/  SHF.L.U64.HI R74, R77, 0x10, RZ ;  /* 0x000000104d4a7819 */ /* 0x000fe200000102ff */
[----:B------:R-:W-:Y:S01]  /*4c50*/  IMAD.U32 R72, R72, 0x10000, RZ ;  /* 0x0001000048487824 */ /* 0x000fe200078e00ff */
[----:B------:R-:W-:Y:S01]  /*4c60*/  LOP3.LUT R63, R63, 0xffff, RZ, 0xc0, !PT ;  /* 0x0000ffff3f3f7812 */ /* 0x000fe200078ec0ff */
[----:B0-----:R-:W-:Y:S02]  /*4c70*/  IMAD.U32 R78, R69, 0x10000, RZ ;  /* 0x00010000454e7824 */ /* 0x001fe400078e00ff */
[----:B-1--4-:R-:W-:Y:S01]  /*4c80*/  FMUL R7, R76, R45 ;  /* 0x0000002d4c077220 */ /* 0x012fe20000400000 */
[----:B------:R-:W-:Y:S01]  /*4c90*/  FMNMX R76, R73, |R76|, !PT ;  /* 0x4000004c494c7209 */ /* 0x000fe20007800000 */
[----:B------:R-:W-:Y:S01]  /*4ca0*/  BSSY B0, `(.L_x_749) ;  /* 0x0000028000007945 */ /* 0x000fe20003800000 */
[----:B------:R-:W-:Y:S01]  /*4cb0*/  LOP3.LUT R71, R74, R59, RZ, 0xfc, !PT ;  /* 0x0000003b4a477212 */ /* 0x000fe200078efcff */
[-C--:B------:R-:W-:Y:S01]  /*4cc0*/  FMUL R59, R75, R45.reuse ;  /* 0x0000002d4b3b7220 */ /* 0x080fe20000400000 */
[----:B------:R-:W-:Y:S01]  /*4cd0*/  LOP3.LUT R73, R61, 0xffff, RZ, 0xc0, !PT ;  /* 0x0000ffff3d497812 */ /* 0x000fe200078ec0ff */
[-C--:B------:R-:W-:Y:S01]  /*4ce0*/  FMUL R61, R72, R45.reuse ;  /* 0x0000002d483d7220 */ /* 0x080fe20000400000 */
[----:B------:R-:W-:Y:S01]  /*4cf0*/  PRMT R2, R2, 0x5410, R63 ;  /* 0x0000541002027816 */ /* 0x000fe2000000003f */
[----:B------:R-:W-:Y:S01]  /*4d00*/  VIADD R74, R51, 0x50 ;  /* 0x00000050334a7836 */ /* 0x000fe20000000000 */
[----:B------:R-:W-:Y:S01]  /*4d10*/  SHF.L.U64.HI R80, R63, 0x10, RZ ;  /* 0x000000103f507819 */ /* 0x000fe200000102ff */
[----:B------:R-:W-:Y:S01]  /*4d20*/  FMUL R63, R78, R45 ;  /* 0x0000002d4e3f7220 */ /* 0x000fe20000400000 */
[----:B------:R-:W-:Y:S01]  /*4d30*/  LOP3.LUT R68, R68, 0xffff, RZ, 0xc0, !PT ;  /* 0x0000ffff44447812 */ /* 0x000fe200078ec0ff */
[----:B------:R-:W0:Y:S01]  /*4d40*/  F2F.BF16.F32 R59, R59 ;  /* 0x0000003b003b7304 */ /* 0x000e220000202000 */
[----:B------:R-:W-:-:S02]  /*4d50*/  FMNMX R76, R76, |R75|, !PT ;  /* 0x4000004b4c4c7209 */ /* 0x000fc40007800000 */
[----:B------:R-:W-:Y:S02]  /*4d60*/  PRMT R6, R57, 0x5410, R68 ;  /* 0x0000541039067816 */ /* 0x000fe40000000044 */
[----:B------:R-:W-:Y:S02]  /*4d70*/  SHF.L.U64.HI R68, R68, 0x10, RZ ;  /* 0x0000001044447819 */ /* 0x000fe400000102ff */
[----:B------:R-:W-:Y:S01]  /*4d80*/  PRMT R4, R4, 0x5410, R73 ;  /* 0x0000541004047816 */ /* 0x000fe20000000049 */
[----:B------:R1:W4:Y:S01]  /*4d90*/  F2F.BF16.F32 R57, R7 ;  /* 0x0000000700397304 */ /* 0x0003220000202000 */
[----:B------:R-:W-:Y:S02]  /*4da0*/  SHF.L.U64.HI R73, R73, 0x10, RZ ;  /* 0x0000001049497819 */ /* 0x000fe400000102ff */
[----:B------:R-:W-:Y:S02]  /*4db0*/  FMNMX R69, R76, |R72|, !PT ;  /* 0x400000484c457209 */ /* 0x000fe40007800000 */
[----:B------:R-:W-:-:S02]  /*4dc0*/  LOP3.LUT R67, R68, R67, RZ, 0xfc, !PT ;  /* 0x0000004344437212 */ /* 0x000fc400078efcff */
[----:B------:R-:W-:Y:S01]  /*4dd0*/  PRMT R8, R8, 0x5410, R77 ;  /* 0x0000541008087816 */ /* 0x000fe2000000004d */
[----:B------:R-:W0:Y:S01]  /*4de0*/  F2F.BF16.F32 R61, R61 ;  /* 0x0000003d003d7304 */ /* 0x000e220000202000 */
[----:B------:R-:W-:Y:S02]  /*4df0*/  ISETP.GE.AND P1, PT, R74, R47, PT ;  /* 0x0000002f4a00720c */ /* 0x000fe40003f26270 */
[----:B------:R-:W-:Y:S02]  /*4e00*/  LOP3.LUT R68, R73, R38, RZ, 0xfc, !PT ;  /* 0x0000002649447212 */ /* 0x000fe400078efcff */
[----:B------:R-:W-:Y:S02]  /*4e10*/  LOP3.LUT R72, R80, R39, RZ, 0xfc, !PT ;  /* 0x0000002750487212 */ /* 0x000fe400078efcff */
[----:B------:R-:W-:Y:S01]  /*4e20*/  FMNMX R69, R69, |R78|, !PT ;  /* 0x4000004e45457209 */ /* 0x000fe20007800000 */
        /* <DEDUP_REMOVED lines=13> */
[----:B------:R1:W-:Y:S04]  /*4f00*/  @!P3 STG.E.U16 desc[UR6][R38.64+0x4], R61 ;  /* 0x0000043d2600b986 */ /* 0x0003e8000c101506 */
[----:B------:R1:W-:Y:S02]  /*4f10*/  @!P4 STG.E.U16 desc[UR6][R38.64+0x6], R63 ;  /* 0x0000063f2600c986 */ /* 0x0003e4000c101506 */
.L_x_750:
[----:B------:R-:W-:Y:S05]  /*4f20*/  BSYNC B0 ;  /* 0x0000000000007941 */ /* 0x000fea0003800000 */
.L_x_749:
[----:B------:R-:W-:Y:S01]  /*4f30*/  BSSY B0, `(.L_x_751) ;  /* 0x0000014000007945 */ /* 0x000fe20003800000 */
[----:B------:R-:W-:Y:S01]  /*4f40*/  PRMT R70, RZ, 0x7610, R70 ;  /* 0x00007610ff467816 */ /* 0x000fe20000000046 */
[----:B------:R-:W-:Y:S01]  /*4f50*/  IMAD.U32 R66, R66, 0x10000, RZ ;  /* 0x0001000042427824 */ /* 0x000fe200078e00ff */
        /* <DEDUP_REMOVED lines=17> */
.L_x_752:
[----:B------:R-:W-:Y:S05]  /*5070*/  BSYNC B0 ;  /* 0x0000000000007941 */ /* 0x000fea0003800000 */
.L_x_751:
[----:B-1--45:R-:W-:Y:S01]  /*5080*/  IMAD.U32 R38, R70, 0x10000, RZ ;  /* 0x0001000046267824 */ /* 0x032fe200078e00ff */
[----:B------:R-:W-:Y:S01]  /*5090*/  BSSY B0, `(.L_x_753) ;  /* 0x0000024000007945 */ /* 0x000fe20003800000 */
[----:B------:R-:W-:Y:S01]  /*50a0*/  IMAD.U32 R70, R9, 0x10000, RZ ;  /* 0x0001000009467824 */ /* 0x000fe200078e00ff */
[----:B------:R-:W-:Y:S01]  /*50b0*/  LOP3.LUT R9, R71, R66, RZ, 0xfc, !PT ;  /* 0x0000004247097212 */ /* 0x000fe200078efcff */
[----:B------:R-:W-:Y:S01]  /*50c0*/  IMAD.U32 R78, R73, 0x10000, RZ ;  /* 0x00010000494e7824 */ /* 0x000fe200078e00ff */
[----:B------:R-:W-:Y:S01]  /*50d0*/  FMNMX R69, R69, |R38|, !PT ;  /* 0x4000002645457209 */ /* 0x000fe20007800000 */
[----:B------:R-:W-:Y:S01]  /*50e0*/  IMAD.U32 R80, R75, 0x10000, RZ ;  /* 0x000100004b507824 */ /* 0x000fe200078e00ff */
[----:B------:R-:W-:Y:S01]  /*50f0*/  LOP3.LUT R7, R67, R70, RZ, 0xfc, !PT ;  /* 0x0000004643077212 */ /* 0x000fe200078efcff */
[----:B------:R-:W-:Y:S01]  /*5100*/  IMAD.U32 R70, R76, 0x10000, RZ ;  /* 0x000100004c467824 */ /* 0x000fe200078e00ff */
[----:B------:R-:W-:Y:S01]  /*5110*/  FMNMX R69, R69, |R78|, !PT ;  /* 0x4000004e45457209 */ /* 0x000fe20007800000 */
[----:B------:R-:W-:Y:S01]  /*5120*/  FMUL R38, R38, R45 ;  /* 0x0000002d26267220 */ /* 0x000fe20000400000 */
[----:B------:R-:W-:-:S02]  /*5130*/  VIADD R66, R51, 0x51 ;  /* 0x0000005133427836 */ /* 0x000fc40000000000 */
[-C--:B------:R-:W-:Y:S01]  /*5140*/  FMUL R39, R70, R45.reuse ;  /* 0x0000002d46277220 */ /* 0x080fe20000400000 */
[----:B------:R-:W-:Y:S01]  /*5150*/  FMNMX R83, R69, |R80|, !PT ;  /* 0x4000005045537209 */ /* 0x000fe20007800000 */
[-C--:B------:R-:W-:Y:S01]  /*5160*/  FMUL R78, R78, R45.reuse ;  /* 0x0000002d4e4e7220 */ /* 0x080fe20000400000 */
[----:B------:R-:W-:Y:S01]  /*5170*/  FMUL R80, R80, R45 ;  /* 0x0000002d50507220 */ /* 0x000fe20000400000 */
[----:B------:R-:W-:Y:S02]  /*5180*/  F2FP.BF16.F32.PACK_AB R38, RZ, R38 ;  /* 0x00000026ff26723e */ /* 0x000fe400000010ff */
[----:B------:R-:W-:Y:S02]  /*5190*/  F2FP.BF16.F32.PACK_AB R39, RZ, R39 ;  /* 0x00000027ff27723e */ /* 0x000fe400000010ff */
[----:B------:R-:W-:Y:S02]  /*51a0*/  ISETP.GE.AND P0, PT, R66, R47, PT ;  /* 0x0000002f4200720c */ /* 0x000fe40003f06270 */
[----:B------:R-:W-:-:S02]  /*51b0*/  F2FP.BF16.F32.PACK_AB R69, RZ, R78 ;  /* 0x0000004eff45723e */ /* 0x000fc400000010ff */
        /* <DEDUP_REMOVED lines=17> */
.L_x_754:
[----:B------:R-:W-:Y:S05]  /*52d0*/  BSYNC B0 ;  /* 0x0000000000007941 */ /* 0x000fea0003800000 */
.L_x_753:
[----:B------:R-:W-:Y:S01]  /*52e0*/  BSSY B0, `(.L_x_755) ;  /* 0x0000013000007945 */ /* 0x000fe20003800000 */
        /* <DEDUP_REMOVED lines=18> */
.L_x_756:
[----:B------:R-:W-:Y:S05]  /*5410*/  BSYNC B0 ;  /* 0x0000000000007941 */ /* 0x000fea0003800000 */
.L_x_755:
[----:B-----5:R-:W-:Y:S01]  /*5420*/  IMAD.U32 R74, R74, 0x10000, RZ ;  /* 0x000100004a4a7824 */ /* 0x020fe200078e00ff */
[----:B------:R-:W-:Y:S01]  /*5430*/  FMNMX R83, R83, |R70|, !PT ;  /* 0x4000004653537209 */ /* 0x000fe20007800000 */
[----:B------:R-:W-:Y:S01]  /*5440*/  IMAD.U32 R82, R82, 0x10000, RZ ;  /* 0x0001000052527824 */ /* 0x000fe200078e00ff */
[----:B------:R-:W-:Y:S01]  /*5450*/  BSSY B0, `(.L_x_757) ;  /* 0x000001e000007945 */ /* 0x000fe20003800000 */
[----:B------:R-:W-:Y:S02]  /*5460*/  IMAD.U32 R84, R84, 0x10000, RZ ;  /* 0x0001000054547824 */ /* 0x000fe400078e00ff */
[-C--:B-1--4-:R-:W-:Y:S01]  /*5470*/  FMUL R38, R74, R45.reuse ;  /* 0x0000002d4a267220 */ /* 0x092fe20000400000 */
        /* <DEDUP_REMOVED lines=27> */
.L_x_758:
[----:B------:R-:W-:Y:S05]  /*5630*/  BSYNC B0 ;  /* 0x0000000000007941 */ /* 0x000fea0003800000 */
.L_x_757:
[----:B------:R-:W-:Y:S01]  /*5640*/  BSSY B0, `(.L_x_759) ;  /* 0x0000013000007945 */ /* 0x000fe20003800000 */
[----:B------:R-:W-:Y:S02]  /*5650*/  PRMT R78, RZ, 0x7610, R78 ;  /* 0x00007610ff4e7816 */ /* 0x000fe4000000004e */
[----:B------:R-:W-:Y:S02]  /*5660*/  PRMT R66, RZ, 0x7610, R66 ;  /* 0x00007610ff427816 */ /* 0x000fe40000000042 */
[----:B------:R-:W-:Y:S02]  /*5670*/  PRMT R85, RZ, 0x7610, R85 ;  /* 0x00007610ff557816 */ /* 0x000fe40000000055 */
[----:B------:R-:W-:Y:S01]  /*5680*/  PRMT R80, RZ, 0x7610, R80 ;  /* 0x00007610ff507816 */ /* 0x000fe20000000050 */
[----:B------:R-:W-:Y:S06]  /*5690*/  @P1 BRA `(.L_x_760) ;  /* 0x0000000000341947 */ /* 0x000fec0003800000 */
[C---:B-1----:R-:W-:Y:S01]  /*56a0*/  VIADD R39, R55.reuse, 0x1 ;  /* 0x0000000137277836 */ /* 0x042fe20000000000 */
        /* <DEDUP_REMOVED lines=12> */
.L_x_760:
[----:B------:R-:W-:Y:S05]  /*5770*/  BSYNC B0 ;  /* 0x0000000000007941 */ /* 0x000fea0003800000 */
.L_x_759:
[----:B---3--:R-:W-:Y:S01]  /*5780*/  IMAD.U32 R3, R3, 0x10000, RZ ;  /* 0x0001000003037824 */ /* 0x008fe200078e00ff */
[----:B------:R-:W-:Y:S01]  /*5790*/  FMNMX R83, R83, |R74|, !PT ;  /* 0x4000004a53537209 */ /* 0x000fe20007800000 */
[----:B------:R-:W-:Y:S01]  /*57a0*/  IMAD.U32 R87, R5, 0x10000, RZ ;  /* 0x0001000005577824 */ /* 0x000fe200078e00ff */
[----:B------:R-:W-:Y:S01]  /*57b0*/  LOP3.LUT R91, R60, 0xffff, RZ, 0xc0, !PT ;  /* 0x0000ffff3c5b7812 */ /* 0x000fe200078ec0ff */
[----:B-----5:R-:W-:Y:S01]  /*57c0*/  IMAD.U32 R78, R78, 0x10000, RZ ;  /* 0x000100004e4e7824 */ /* 0x020fe200078e00ff */
[----:B------:R-:W-:Y:S01]  /*57d0*/  LOP3.LUT R5, R68, R3, RZ, 0xfc, !PT ;  /* 0x0000000344057212 */ /* 0x000fe200078efcff */
[----:B------:R-:W-:Y:S01]  /*57e0*/  IMAD.U32 R74, R66, 0x10000, RZ ;  /* 0x00010000424a7824 */ /* 0x000fe200078e00ff */
[----:B------:R-:W-:Y:S01]  /*57f0*/  LOP3.LUT R3, R72, R87, RZ, 0xfc, !PT ;  /* 0x0000005748037212 */ /* 0x000fe200078efcff */
[----:B------:R-:W-:Y:S01]  /*5800*/  IMAD.U32 R68, R85, 0x10000, RZ ;  /* 0x0001000055447824 */ /* 0x000fe200078e00ff */
[----:B------:R-:W-:Y:S01]  /*5810*/  LOP3.LUT R87, R62, 0xffff, RZ, 0xc0, !PT ;  /* 0x0000ffff3e577812 */ /* 0x000fe200078ec0ff */
[----:B------:R-:W-:Y:S01]  /*5820*/  IMAD.U32 R60, R80, 0x10000, RZ ;  /* 0x00010000503c7824 */ /* 0x000fe200078e00ff */
[----:B-1--4-:R-:W-:Y:S01]  /*5830*/  FMNMX R39, R83, |R82|, !PT ;  /* 0x4000005253277209 */ /* 0x012fe20007800000 */
[-C--:B------:R-:W-:Y:S01]  /*5840*/  FMUL R89, R78, R45.reuse ;  /* 0x0000002d4e597220 */ /* 0x080fe20000400000 */
[----:B------:R-:W-:Y:S01]  /*5850*/  PRMT R40, R40, 0x5410, R87 ;  /* 0x0000541028287816 */ /* 0x000fe20000000057 */
[-C--:B------:R-:W-:Y:S01]  /*5860*/  FMUL R83, R74, R45.reuse ;  /* 0x0000002d4a537220 */ /* 0x080fe20000400000 */
[----:B------:R-:W-:Y:S01]  /*5870*/  SHF.L.U64.HI R62, R87, 0x10, RZ ;  /* 0x00000010573e7819 */ /* 0x000fe200000102ff */
[-C--:B------:R-:W-:Y:S01]  /*5880*/  FMUL R85, R68, R45.reuse ;  /* 0x0000002d44557220 */ /* 0x080fe20000400000 */
[----:B------:R-:W-:Y:S01]  /*5890*/  FMUL R87, R60, R45 ;  /* 0x0000002d3c577220 */ /* 0x000fe20000400000 */
[----:B------:R-:W1:Y:S01]  /*58a0*/  F2F.BF16.F32 R89, R89 ;  /* 0x0000005900597304 */ /* 0x000e620000202000 */
[----:B------:R-:W-:Y:S01]  /*58b0*/  FMNMX R39, R39, |R84|, !PT ;  /* 0x4000005427277209 */ /* 0x000fe20007800000 */
[----:B------:R-:W-:Y:S01]  /*58c0*/  VIADD R66, R51, 0x53 ;  /* 0x0000005333427836 */ /* 0x000fe20000000000 */
[----:B------:R-:W-:Y:S01]  /*58d0*/  PRMT R38, R58, 0x5410, R91 ;  /* 0x000054103a267816 */ /* 0x000fe2000000005b */
[----:B------:R-:W-:Y:S01]  /*58e0*/  BSSY B0, `(.L_x_761) ;  /* 0x0000018000007945 */ /* 0x000fe20003800000 */
[----:B------:R-:W-:-:S02]  /*58f0*/  SHF.L.U64.HI R91, R91, 0x10, RZ ;  /* 0x000000105b5b7819 */ /* 0x000fc400000102ff */
[----:B------:R-:W-:Y:S01]  /*5900*/  FMNMX R93, R39, |R76|, !PT ;  /* 0x4000004c275d7209 */ /* 0x000fe20007800000 */
[----:B------:R-:W3:Y:S01]  /*5910*/  F2F.BF16.F32 R83, R83 ;  /* 0x0000005300537304 */ /* 0x000ee20000202000 */
[----:B------:R-:W-:Y:S02]  /*5920*/  LOP3.LUT R72, R91, R64, RZ, 0xfc, !PT ;  /* 0x000000405b487212 */ /* 0x000fe400078efcff */
[----:B------:R-:W-:Y:S02]  /*5930*/  ISETP.GE.AND P0, PT, R66, R47, PT ;  /* 0x0000002f4200720c */ /* 0x000fe40003f06270 */
[----:B------:R-:W-:Y:S02]  /*5940*/  LOP3.LUT R62, R62, R65, RZ, 0xfc, !PT ;  /* 0x000000413e3e7212 */ /* 0x000fe400078efcff */
[----:B------:R-:W-:Y:S01]  /*5950*/  FMNMX R91, R93, |R78|, !PT ;  /* 0x4000004e5d5b7209 */ /* 0x000fe20007800000 */
[----:B------:R-:W4:Y:S08]  /*5960*/  F2F.BF16.F32 R85, R85 ;  /* 0x0000005500557304 */ /* 0x000f300000202000 */
[----:B------:R-:W0:Y:S01]  /*5970*/  F2F.BF16.F32 R87, R87 ;  /* 0x0000005700577304 */ /* 0x000e220000202000 */
[----:B-1-3--:R-:W-:Y:S05]  /*5980*/  @P1 BRA `(.L_x_762) ;  /* 0x0000000000341947 */ /* 0x00afea0003800000 */
        /* <DEDUP_REMOVED lines=11> */
[----:B----4-:R1:W-:Y:S04]  /*5a40*/  @!P3 STG.E.U16 desc[UR6][R64.64+0x4], R85 ;  /* 0x000004554000b986 */ /* 0x0103e8000c101506 */
[----:B0-----:R1:W-:Y:S02]  /*5a50*/  @!P4 STG.E.U16 desc[UR6][R64.64+0x6], R87 ;  /* 0x000006574000c986 */ /* 0x0013e4000c101506 */
.L_x_762:
[----:B------:R-:W-:Y:S05]  /*5a60*/  BSYNC B0 ;  /* 0x0000000000007941 */ /* 0x000fea0003800000 */
.L_x_761:
        /* <DEDUP_REMOVED lines=20> */
.L_x_764:
[----:B------:R-:W-:Y:S05]  /*5bb0*/  BSYNC B0 ;  /* 0x0000000000007941 */ /* 0x000fea0003800000 */
.L_x_763:
[----:B------:R-:W-:Y:S01]  /*5bc0*/  LOP3.LUT R39, R52, 0xffff, RZ, 0xc0, !PT ;  /* 0x0000ffff34277812 */ /* 0x000fe200078ec0ff */
[----:B-1-3-5:R-:W-:Y:S01]  /*5bd0*/  IMAD.U32 R64, R58, 0x10000, RZ ;  /* 0x000100003a407824 */ /* 0x02afe200078e00ff */
[----:B------:R-:W-:Y:S01]  /*5be0*/  FMNMX R91, R91, |R74|, !PT ;  /* 0x4000004a5b5b7209 */ /* 0x000fe20007800000 */
[----:B------:R-:W-:Y:S01]  /*5bf0*/  IMAD.U32 R76, R76, 0x10000, RZ ;  /* 0x000100004c4c7824 */ /* 0x000fe200078e00ff */
[----:B------:R-:W-:Y:S01]  /*5c00*/  PRMT R58, R50, 0x5410, R39 ;  /* 0x00005410323a7816 */ /* 0x000fe20000000027 */
[----:B------:R-:W-:Y:S01]  /*5c10*/  IMAD.U32 R70, R70, 0x10000, RZ ;  /* 0x0001000046467824 */ /* 0x000fe200078e00ff */
[----:B------:R-:W-:Y:S01]  /*5c20*/  SHF.L.U64.HI R52, R93, 0x10, RZ ;  /* 0x000000105d347819 */ /* 0x000fe200000102ff */
[----:B------:R-:W-:Y:S01]  /*5c30*/  FMUL R65, R64, R45 ;  /* 0x0000002d40417220 */ /* 0x000fe20000400000 */
[----:B------:R-:W-:Y:S01]  /*5c40*/  SHF.L.U64.HI R39, R39, 0x10, RZ ;  /* 0x0000001027277819 */ /* 0x000fe200000102ff */
[----:B------:R-:W-:Y:S01]  /*5c50*/  IMAD.U32 R57, R57, 0x10000, RZ ;  /* 0x0001000039397824 */ /* 0x000fe200078e00ff */
[----:B------:R-:W-:Y:S01]  /*5c60*/  FMNMX R91, R91, |R68|, !PT ;  /* 0x400000445b5b7209 */ /* 0x000fe20007800000 */
[----:B0-----:R-:W-:Y:S01]  /*5c70*/  IMAD.U32 R61, R61, 0x10000, RZ ;  /* 0x000100003d3d7824 */ /* 0x001fe200078e00ff */
[----:B------:R-:W-:Y:S01]  /*5c80*/  LOP3.LUT R68, R52, R41, RZ, 0xfc, !PT ;  /* 0x0000002934447212 */ /* 0x000fe200078efcff */
[----:B------:R-:W0:Y:S01]  /*5c90*/  F2F.BF16.F32 R65, R65 ;  /* 0x0000004100417304 */ /* 0x000e220000202000 */
[----:B------:R-:W-:Y:S01]  /*5ca0*/  LOP3.LUT R50, R39, R48, RZ, 0xfc, !PT ;  /* 0x0000003027327212 */ /* 0x000fe200078efcff */
[-C--:B------:R-:W-:Y:S01]  /*5cb0*/  FMUL R48, R76, R45.reuse ;  /* 0x0000002d4c307220 */ /* 0x080fe20000400000 */
[----:B------:R-:W-:Y:S01]  /*5cc0*/  FMNMX R41, R91, |R60|, !PT ;  /* 0x4000003c5b297209 */ /* 0x000fe20007800000 */
[----:B------:R-:W-:Y:S01]  /*5cd0*/  IMAD.U32 R60, R54, 0x10000, RZ ;  /* 0x00010000363c7824 */ /* 0x000fe200078e00ff */
[----:B------:R-:W-:Y:S01]  /*5ce0*/  PRMT R56, R56, 0x5410, R93 ;  /* 0x0000541038387816 */ /* 0x000fe2000000005d */
[----:B------:R-:W-:Y:S01]  /*5cf0*/  FMUL R93, R70, R45 ;  /* 0x0000002d465d7220 */ /* 0x000fe20000400000 */
[----:B------:R-:W-:Y:S01]  /*5d00*/  FMNMX R41, R41, |R64|, !PT ;  /* 0x4000004029297209 */ /* 0x000fe20007800000 */
[----:B------:R1:W3:Y:S01]  /*5d10*/  F2F.BF16.F32 R91, R48 ;  /* 0x00000030005b7304 */ /* 0x0002e20000202000 */
[----:B------:R-:W-:Y:S01]  /*5d20*/  LOP3.LUT R39, R72, R57, RZ, 0xfc, !PT ;  /* 0x0000003948277212 */ /* 0x000fe200078efcff */
[----:B------:R-:W-:Y:S01]  /*5d30*/  IMAD.U32 R57, R59, 0x10000, RZ ;  /* 0x000100003b397824 */ /* 0x000fe200078e00ff */
[----:B------:R-:W-:Y:S01]  /*5d40*/  FMNMX R41, R41, |R76|, !PT ;  /* 0x4000004c29297209 */ /* 0x000fe20007800000 */
[----:B------:R-:W-:Y:S01]  /*5d50*/  VIADD R52, R51, 0x60 ;  /* 0x0000006033347836 */ /* 0x000fe20000000000 */
[----:B------:R-:W-:Y:S02]  /*5d60*/  BSSY B0, `(.L_x_765) ;  /* 0x0000017000007945 */ /* 0x000fe40003800000 */
[----:B------:R-:W-:Y:S01]  /*5d70*/  FMNMX R54, R41, |R70|, !PT ;  /* 0x4000004629367209 */ /* 0x000fe20007800000 */
[----:B------:R-:W0:Y:S01]  /*5d80*/  F2F.BF16.F32 R93, R93 ;  /* 0x0000005d005d7304 */ /* 0x000e220000202000 */
[----:B-1----:R-:W-:Y:S01]  /*5d90*/  FMUL R48, R60, R45 ;  /* 0x0000002d3c307220 */ /* 0x002fe20000400000 */
[----:B------:R-:W-:-:S02]  /*5da0*/  LOP3.LUT R41, R62, R57, RZ, 0xfc, !PT ;  /* 0x000000393e297212 */ /* 0x000fc400078efcff */
[----:B------:R-:W-:Y:S02]  /*5db0*/  ISETP.GE.AND P1, PT, R52, R47, PT ;  /* 0x0000002f3400720c */ /* 0x000fe40003f26270 */
[----:B------:R-:W-:Y:S02]  /*5dc0*/  LOP3.LUT R57, R68, R61, RZ, 0xfc, !PT ;  /* 0x0000003d44397212 */ /* 0x000fe400078efcff */
[----:B------:R-:W1:Y:S01]  /*5dd0*/  F2F.BF16.F32 R48, R48 ;  /* 0x0000003000307304 */ /* 0x000e620000202000 */
[----:B------:R-:W-:Y:S01]  /*5de0*/  FMNMX R54, R54, |R60|, !PT ;  /* 0x4000003c36367209 */ /* 0x000fe20007800000 */
[----:B---3--:R-:W-:Y:S07]  /*5df0*/  @P0 BRA `(.L_x_766) ;  /* 0x0000000000340947 */ /* 0x008fee0003800000 */
        /* <DEDUP_REMOVED lines=12> */
[----:B-1----:R3:W-:Y:S02]  /*5ec0*/  @!P4 STG.E.U16 desc[UR6][R60.64+0x6], R48 ;  /* 0x000006303c00c986 */ /* 0x0027e4000c101506 */
.L_x_766:
[----:B------:R-:W-:Y:S05]  /*5ed0*/  BSYNC B0 ;  /* 0x0000000000007941 */ /* 0x000fea0003800000 */
.L_x_765:
[----:B------:R-:W-:Y:S01]  /*5ee0*/  BSSY B0, `(.L_x_767) ;  /* 0x0000015000007945 */ /* 0x000fe20003800000 */
[----:B------:R-:W-:Y:S01]  /*5ef0*/  PRMT R66, RZ, 0x7610, R66 ;  /* 0x00007610ff427816 */ /* 0x000fe20000000042 */
[----:B------:R-:W-:Y:S01]  /*5f00*/  IMAD.U32 R63, R63, 0x10000, RZ ;  /* 0x000100003f3f7824 */ /* 0x000fe200078e00ff */
[----:B------:R-:W-:Y:S02]  /*5f10*/  PRMT R68, RZ, 0x7610, R68 ;  /* 0x00007610ff447816 */ /* 0x000fe40000000044 */
[----:B------:R-:W-:Y:S02]  /*5f20*/  PRMT R64, RZ, 0x7610, R64 ;  /* 0x00007610ff407816 */ /* 0x000fe40000000040 */
[----:B------:R-:W-:Y:S02]  /*5f30*/  LOP3.LUT R70, R81, 0xffff, RZ, 0xc0, !PT ;  /* 0x0000ffff51467812 */ /* 0x000fe400078ec0ff */
[----:B------:R-:W-:Y:S01]  /*5f40*/  PRMT R62, RZ, 0x7610, R62 ;  /* 0x00007610ff3e7816 */ /* 0x000fe2000000003e */
[----:B------:R-:W-:Y:S06]  /*5f50*/  @P1 BRA `(.L_x_768) ;  /* 0x0000000000341947 */ /* 0x000fec0003800000 */
[C---:B---3--:R-:W-:Y:S01]  /*5f60*/  VIADD R61, R55.reuse, 0x1 ;  /* 0x00000001373d7836 */ /* 0x048fe20000000000 */
        /* <DEDUP_REMOVED lines=12> */
.L_x_768:
[----:B------:R-:W-:Y:S05]  /*6030*/  BSYNC B0 ;  /* 0x0000000000007941 */ /* 0x000fea0003800000 */
.L_x_767:
[----:B-----5:R-:W-:Y:S01]  /*6040*/  IMAD.U32 R66, R66, 0x10000, RZ ;  /* 0x0001000042427824 */ /* 0x020fe200078e00ff */
[----:B------:R-:W-:Y:S01]  /*6050*/  LOP3.LUT R59, R50, R63, RZ, 0xfc, !PT ;  /* 0x0000003f323b7212 */ /* 0x000fe200078efcff */
[----:B------:R-:W-:Y:S01]  /*6060*/  IMAD.U32 R68, R68, 0x10000, RZ ;  /* 0x0001000044447824 */ /* 0x000fe200078e00ff */
[----:B------:R-:W-:Y:S01]  /*6070*/  SHF.L.U64.HI R50, R70, 0x10, RZ ;  /* 0x0000001046327819 */ /* 0x000fe200000102ff */
[----:B------:R-:W-:Y:S01]  /*6080*/  IMAD.U32 R64, R64, 0x10000, RZ ;  /* 0x0001000040407824 */ /* 0x000fe200078e00ff */
[----:B------:R-:W-:Y:S01]  /*6090*/  FMNMX R54, R54, |R66|, !PT ;  /* 0x4000004236367209 */ /* 0x000fe20007800000 */
[----:B------:R-:W-:Y:S02]  /*60a0*/  IMAD.U32 R62, R62, 0x10000, RZ ;  /* 0x000100003e3e7824 */ /* 0x000fe400078e00ff */
[-C--:B------:R-:W-:Y:S01]  /*60b0*/  FMUL R66, R66, R45.reuse ;  /* 0x0000002d42427220 */ /* 0x080fe20000400000 */
[----:B------:R-:W-:Y:S01]  /*60c0*/  BSSY B0, `(.L_x_769) ;  /* 0x000001f000007945 */ /* 0x000fe20003800000 */
[----:B------:R-:W-:Y:S01]  /*60d0*/  FMNMX R54, R54, |R68|, !PT ;  /* 0x4000004436367209 */ /* 0x000fe20007800000 */
[-C--:B------:R-:W-:Y:S01]  /*60e0*/  FMUL R68, R68, R45.reuse ;  /* 0x0000002d44447220 */ /* 0x080fe20000400000 */
[----:B---3--:R-:W-:Y:S01]  /*60f0*/  PRMT R60, R67, 0x5410, R70 ;  /* 0x00005410433c7816 */ /* 0x008fe20000000046 */
[----:B------:R-:W-:Y:S01]  /*6100*/  VIADD R74, R51, 0x61 ;  /* 0x00000061334a7836 */ /* 0x000fe20000000000 */
[----:B------:R-:W-:Y:S01]  /*6110*/  FMNMX R72, R54, |R64|, !PT ;  /* 0x4000004036487209 */ /* 0x000fe20007800000 */
[-C--:B------:R-:W-:Y:S01]  /*6120*/  FMUL R64, R64, R45.reuse ;  /* 0x0000002d40407220 */ /* 0x080fe20000400000 */
[----:B------:R-:W-:Y:S01]  /*6130*/  FMUL R54, R62, R45 ;  /* 0x0000002d3e367220 */ /* 0x000fe20000400000 */
[----:B------:R-:W-:-:S02]  /*6140*/  F2FP.BF16.F32.PACK_AB R66, RZ, R66 ;  /* 0x00000042ff42723e */ /* 0x000fc400000010ff */
[----:B------:R-:W-:Y:S02]  /*6150*/  LOP3.LUT R50, R50, R89, RZ, 0xfc, !PT ;  /* 0x0000005932327212 */ /* 0x000fe400078efcff */
[----:B------:R-:W-:Y:S02]  /*6160*/  F2FP.BF16.F32.PACK_AB R64, RZ, R64 ;  /* 0x00000040ff40723e */ /* 0x000fe400000010ff */
[----:B------:R-:W-:Y:S02]  /*6170*/  F2FP.BF16.F32.PACK_AB R54, RZ, R54 ;  /* 0x00000036ff36723e */ /* 0x000fe400000010ff */
[----:B------:R-:W-:Y:S02]  /*6180*/  F2FP.BF16.F32.PACK_AB R70, RZ, R68 ;  /* 0x00000044ff46723e */ /* 0x000fe400000010ff */
[----:B------:R-:W-:Y:S02]  /*6190*/  FMNMX R72, R72, |R62|, !PT ;  /* 0x4000003e48487209 */ /* 0x000fe40007800000 */
        /* <DEDUP_REMOVED lines=17> */
.L_x_770:
[----:B------:R-:W-:Y:S05]  /*62b0*/  BSYNC B0 ;  /* 0x0000000000007941 */ /* 0x000fea0003800000 */
.L_x_769:
[----:B------:R-:W-:Y:S01]  /*62c0*/  ISETP.GE.AND P1, PT, R74, R47, PT ;  /* 0x0000002f4a00720c */ /* 0x000fe20003f26270 */
[----:B------:R-:W-:Y:S01]  /*62d0*/  BSSY B0, `(.L_x_771) ;  /* 0x0000018000007945 */ /* 0x000fe20003800000 */
[----:B------:R-:W-:Y:S02]  /*62e0*/  LOP3.LUT R64, R75, 0xffff, RZ, 0xc0, !PT ;  /* 0x0000ffff4b407812 */ /* 0x000fe400078ec0ff */
[----:B------:R-:W-:Y:S02]  /*62f0*/  LOP3.LUT R78, R77, 0xffff, RZ, 0xc0, !PT ;  /* 0x0000ffff4d4e7812 */ /* 0x000fe400078ec0ff */
[----:B---3--:R-:W-:Y:S02]  /*6300*/  PRMT R62, R69, 0x5410, R64 ;  /* 0x00005410453e7816 */ /* 0x008fe40000000040 */
[----:B------:R-:W-:Y:S02]  /*6310*/  SHF.L.U64.HI R80, R64, 0x10, RZ ;  /* 0x0000001040507819 */ /* 0x000fe400000102ff */
[----:B------:R-:W-:-:S02]  /*6320*/  PRMT R54, RZ, 0x7610, R54 ;  /* 0x00007610ff367816 */ /* 0x000fc40000000036 */
[----:B------:R-:W-:Y:S02]  /*6330*/  PRMT R52, RZ, 0x7610, R52 ;  /* 0x00007610ff347816 */ /* 0x000fe40000000034 */
[----:B------:R-:W-:Y:S02]  /*6340*/  PRMT R75, RZ, 0x7610, R75 ;  /* 0x00007610ff4b7816 */ /* 0x000fe4000000004b */
[----:B------:R-:W-:Y:S02]  /*6350*/  PRMT R64, R71, 0x5410, R78 ;  /* 0x0000541047407816 */ /* 0x000fe4000000004e */
        /* <DEDUP_REMOVED lines=15> */
.L_x_772:
[----:B------:R-:W-:Y:S05]  /*6450*/  BSYNC B0 ;  /* 0x0000000000007941 */ /* 0x000fea0003800000 */
.L_x_771:
[----:B---3-5:R-:W-:Y:S01]  /*6460*/  IMAD.U32 R66, R54, 0x10000, RZ ;  /* 0x0001000036427824 */ /* 0x028fe200078e00ff */
[----:B------:R-:W-:Y:S01]  /*6470*/  SHF.L.U64.HI R82, R78, 0x10, RZ ;  /* 0x000000104e527819 */ /* 0x000fe200000102ff */
[----:B------:R-:W-:Y:S01]  /*6480*/  IMAD.U32 R78, R52, 0x10000, RZ ;  /* 0x00010000344e7824 */ /* 0x000fe200078e00ff */
[----:B------:R-:W-:Y:S01]  /*6490*/  LOP3.LUT R54, R80, R83, RZ, 0xfc, !PT ;  /* 0x0000005350367212 */ /* 0x000fe200078efcff */
[----:B------:R-:W-:Y:S01]  /*64a0*/  IMAD.U32 R80, R75, 0x10000, RZ ;  /* 0x000100004b507824 */ /* 0x000fe200078e00ff */
[----:B------:R-:W-:Y:S01]  /*64b0*/  FMNMX R67, R72, |R66|, !PT ;  /* 0x4000004248437209 */ /* 0x000fe20007800000 */
[----:B------:R-:W-:Y:S02]  /*64c0*/  IMAD.U32 R76, R76, 0x10000, RZ ;  /* 0x000100004c4c7824 */ /* 0x000fe400078e00ff */
[-C--:B------:R-:W-:Y:S01]  /*64d0*/  FMUL R66, R66, R45.reuse ;  /* 0x0000002d42427220 */ /* 0x080fe20000400000 */
[----:B------:R-:W-:Y:S01]  /*64e0*/  VIADD R52, R51, 0x62 ;  /* 0x0000006233347836 */ /* 0x000fe20000000000 */
[----:B------:R-:W-:Y:S01]  /*64f0*/  FMNMX R67, R67, |R78|, !PT ;  /* 0x4000004e43437209 */ /* 0x000fe20007800000 */
[----:B------:R-:W-:Y:S01]  /*6500*/  FMUL R78, R78, R45 ;  /* 0x0000002d4e4e7220 */ /* 0x000fe20000400000 */
[----:B------:R-:W-:Y:S01]  /*6510*/  BSSY B0, `(.L_x_773) ;  /* 0x000001a000007945 */ /* 0x000fe20003800000 */
[----:B------:R-:W-:-:S02]  /*6520*/  F2FP.BF16.F32.PACK_AB R66, RZ, R66 ;  /* 0x00000042ff42723e */ /* 0x000fc400000010ff */
[----:B------:R-:W-:Y:S01]  /*6530*/  FMNMX R77, R67, |R80|, !PT ;  /* 0x40000050434d7209 */ /* 0x000fe20007800000 */
[-C--:B------:R-:W-:Y:S01]  /*6540*/  FMUL R67, R76, R45.reuse ;  /* 0x0000002d4c437220 */ /* 0x080fe20000400000 */
[----:B------:R-:W-:Y:S01]  /*6550*/  FMUL R80, R80, R45 ;  /* 0x0000002d50507220 */ /* 0x000fe20000400000 */
[----:B----4-:R-:W-:Y:S02]  /*6560*/  LOP3.LUT R72, R82, R85, RZ, 0xfc, !PT ;  /* 0x0000005552487212 */ /* 0x010fe400078efcff */
[----:B------:R-:W-:Y:S02]  /*6570*/  ISETP.GE.AND P0, PT, R52, R47, PT ;  /* 0x0000002f3400720c */ /* 0x000fe40003f06270 */
[----:B------:R-:W-:Y:S02]  /*6580*/  F2FP.BF16.F32.PACK_AB R67, RZ, R67 ;  /* 0x00000043ff43723e */ /* 0x000fe400000010ff */
[----:B------:R-:W-:Y:S02]  /*6590*/  F2FP.BF16.F32.PACK_AB R75, RZ, R78 ;  /* 0x0000004eff4b723e */ /* 0x000fe400000010ff */
        /* <DEDUP_REMOVED lines=17> */
.L_x_774:
[----:B------:R-:W-:Y:S05]  /*66b0*/  BSYNC B0 ;  /* 0x0000000000007941 */ /* 0x000fea0003800000 */
.L_x_773:
[----:B------:R-:W-:Y:S01]  /*66c0*/  BSSY B0, `(.L_x_775) ;  /* 0x0000014000007945 */ /* 0x000fe20003800000 */
[----:B------:R-:W-:Y:S02]  /*66d0*/  PRMT R82, RZ, 0x7610, R82 ;  /* 0x00007610ff527816 */ /* 0x000fe40000000052 */
[----:B------:R-:W-:Y:S02]  /*66e0*/  PRMT R74, RZ, 0x7610, R74 ;  /* 0x00007610ff4a7816 */ /* 0x000fe4000000004a */
[----:B------:R-:W-:Y:S02]  /*66f0*/  PRMT R80, RZ, 0x7610, R80 ;  /* 0x00007610ff507816 */ /* 0x000fe40000000050 */
[----:B------:R-:W-:Y:S02]  /*6700*/  LOP3.LUT R84, R79, 0xffff, RZ, 0xc0, !PT ;  /* 0x0000ffff4f547812 */ /* 0x000fe400078ec0ff */
[----:B------:R-:W-:Y:S01]  /*6710*/  PRMT R78, RZ, 0x7610, R78 ;  /* 0x00007610ff4e7816 */ /* 0x000fe2000000004e */
[----:B------:R-:W-:Y:S06]  /*6720*/  @P0 BRA `(.L_x_776) ;  /* 0x0000000000340947 */ /* 0x000fec0003800000 */
[C---:B---3--:R-:W-:Y:S01]  /*6730*/  VIADD R67, R55.reuse, 0x1 ;  /* 0x0000000137437836 */ /* 0x048fe20000000000 */
        /* <DEDUP_REMOVED lines=12> */
.L_x_776:
[----:B------:R-:W-:Y:S05]  /*6800*/  BSYNC B0 ;  /* 0x0000000000007941 */ /* 0x000fea0003800000 */
.L_x_775:
[----:B0-----:R-:W-:Y:S01]  /*6810*/  IMAD.U32 R65, R65, 0x10000, RZ ;  /* 0x0001000041417824 */ /* 0x001fe200078e00ff */
[----:B---34-:R-:W-:Y:S01]  /*6820*/  PRMT R66, R73, 0x5410, R84 ;  /* 0x0000541049427816 */ /* 0x018fe20000000054 */
[----:B-----5:R-:W-:Y:S01]  /*6830*/  IMAD.U32 R82, R82, 0x10000, RZ ;  /* 0x0001000052527824 */ /* 0x020fe200078e00ff */
[----:B------:R-:W-:Y:S01]  /*6840*/  SHF.L.U64.HI R86, R84, 0x10, RZ ;  /* 0x0000001054567819 */ /* 0x000fe200000102ff */
[----:B------:R-:W-:Y:S01]  /*6850*/  IMAD.U32 R84, R74, 0x10000, RZ ;  /* 0x000100004a547824 */ /* 0x000fe200078e00ff */
[----:B------:R-:W-:Y:S01]  /*6860*/  FMNMX R77, R77, |R76|, !PT ;  /* 0x4000004c4d4d7209 */ /* 0x000fe20007800000 */
[----:B------:R-:W-:Y:S01]  /*6870*/  IMAD.U32 R80, R80, 0x10000, RZ ;  /* 0x0001000050507824 */ /* 0x000fe200078e00ff */
[----:B------:R-:W-:Y:S01]  /*6880*/  LOP3.LUT R61, R50, R65, RZ, 0xfc, !PT ;  /* 0x00000041323d7212 */ /* 0x000fe200078efcff */
[----:B------:R-:W-:Y:S01]  /*6890*/  IMAD.U32 R78, R78, 0x10000, RZ ;  /* 0x000100004e4e7824 */ /* 0x000fe200078e00ff */
[----:B------:R-:W-:Y:S01]  /*68a0*/  FMNMX R65, R77, |R82|, !PT ;  /* 0x400000524d417209 */ /* 0x000fe20007800000 */
[-C--:B------:R-:W-:Y:S01]  /*68b0*/  FMUL R79, R84, R45.reuse ;  /* 0x0000002d544f7220 */ /* 0x080fe20000400000 */
[-C--:B------:R-:W-:Y:S01]  /*68c0*/  FMUL R85, R80, R45.reuse ;  /* 0x0000002d50557220 */ /* 0x080fe20000400000 */
[-C--:B------:R-:W-:Y:S01]  /*68d0*/  FMUL R77, R78, R45.reuse ;  /* 0x0000002d4e4d7220 */ /* 0x080fe20000400000 */
[----:B------:R-:W-:Y:S01]  /*68e0*/  FMUL R63, R82, R45 ;  /* 0x0000002d523f7220 */ /* 0x000fe20000400000 */
[----:B------:R-:W-:Y:S01]  /*68f0*/  VIADD R50, R51, 0x63 ;  /* 0x0000006333327836 */ /* 0x000fe20000000000 */
[----:B------:R-:W-:Y:S01]  /*6900*/  BSSY B0, `(.L_x_777) ;  /* 0x000001b000007945 */ /* 0x000fe20003800000 */
[----:B------:R-:W0:Y:S01]  /*6910*/  F2F.BF16.F32 R79, R79 ;  /* 0x0000004f004f7304 */ /* 0x000e220000202000 */
[----:B------:R-:W-:Y:S01]  /*6920*/  IMAD.U32 R93, R93, 0x10000, RZ ;  /* 0x000100005d5d7824 */ /* 0x000fe200078e00ff */
[----:B------:R-:W-:-:S02]  /*6930*/  LOP3.LUT R87, R86, R87, RZ, 0xfc, !PT ;  /* 0x0000005756577212 */ /* 0x000fc400078efcff */
[----:B------:R-:W-:-:S04]  /*6940*/  ISETP.GE.AND P1, PT, R50, R47, PT ;  /* 0x0000002f3200720c */ /* 0x000fc80003f26270 */
[----:B------:R-:W3:Y:S08]  /*6950*/  F2F.BF16.F32 R85, R85 ;  /* 0x0000005500557304 */ /* 0x000ef00000202000 */
[----:B------:R-:W4:Y:S08]  /*6960*/  F2F.BF16.F32 R77, R77 ;  /* 0x0000004d004d7304 */ /* 0x000f300000202000 */
[----:B------:R1:W0:Y:S02]  /*6970*/  F2F.BF16.F32 R74, R63 ;  /* 0x0000003f004a7304 */ /* 0x0002240000202000 */
[----:B-1----:R-:W-:Y:S01]  /*6980*/  IMAD.U32 R63, R91, 0x10000, RZ ;  /* 0x000100005b3f7824 */ /* 0x002fe200078e00ff */
[----:B------:R-:W-:-:S02]  /*6990*/  FMNMX R91, R65, |R84|, !PT ;  /* 0x40000054415b7209 */ /* 0x000fc40007800000 */
[----:B------:R-:W-:Y:S02]  /*69a0*/  LOP3.LUT R65, R72, R93, RZ, 0xfc, !PT ;  /* 0x0000005d48417212 */ /* 0x000fe400078efcff */
[----:B------:R-:W-:Y:S02]  /*69b0*/  LOP3.LUT R63, R54, R63, RZ, 0xfc, !PT ;  /* 0x0000003f363f7212 */ /* 0x000fe400078efcff */
[----:B------:R-:W-:Y:S01]  /*69c0*/  FMNMX R91, R91, |R80|, !PT ;  /* 0x400000505b5b7209 */ /* 0x000fe20007800000 */
[----:B0--34-:R-:W-:Y:S06]  /*69d0*/  @P0 BRA `(.L_x_778) ;  /* 0x0000000000340947 */ /* 0x019fec0003800000 */
        /* <DEDUP_REMOVED lines=13> */
.L_x_778:
[----:B------:R-:W-:Y:S05]  /*6ab0*/  BSYNC B0 ;  /* 0x0000000000007941 */ /* 0x000fea0003800000 */
.L_x_777:
[----:B------:R-:W-:Y:S01]  /*6ac0*/  BSSY B0, `(.L_x_779) ;  /* 0x0000014000007945 */ /* 0x000fe20003800000 */
[----:B------:R-:W-:Y:S01]  /*6ad0*/  PRMT R80, RZ, 0x7610, R80 ;  /* 0x00007610ff507816 */ /* 0x000fe20000000050 */
[----:B------:R-:W-:Y:S01]  /*6ae0*/  IMAD.U32 R48, R48, 0x10000, RZ ;  /* 0x0001000030307824 */ /* 0x000fe200078e00ff */
[----:B------:R-:W-:Y:S02]  /*6af0*/  PRMT R52, RZ, 0x7610, R52 ;  /* 0x00007610ff347816 */ /* 0x000fe40000000034 */
[----:B------:R-:W-:Y:S02]  /*6b00*/  PRMT R76, RZ, 0x7610, R76 ;  /* 0x00007610ff4c7816 */ /* 0x000fe4000000004c */
        /* <DEDUP_REMOVED lines=15> */
.L_x_780:
[----:B------:R-:W-:Y:S05]  /*6c00*/  BSYNC B0 ;  /* 0x0000000000007941 */ /* 0x000fea0003800000 */
.L_x_779:
[----:B-----5:R-:W-:Y:S01]  /*6c10*/  IMAD.U32 R80, R80, 0x10000, RZ ;  /* 0x0001000050507824 */ /* 0x020fe200078e00ff */
[----:B01----:R-:W-:Y:S01]  /*6c20*/  LOP3.LUT R73, R83, 0xffff, RZ, 0xc0, !PT ;  /* 0x0000ffff53497812 */ /* 0x003fe200078ec0ff */
[----:B------:R-:W-:Y:S01]  /*6c30*/  IMAD.U32 R76, R76, 0x10000, RZ ;  /* 0x000100004c4c7824 */ /* 0x000fe200078e00ff */
[----:B------:R-:W-:Y:S01]  /*6c40*/  FMNMX R91, R91, |R78|, !PT ;  /* 0x4000004e5b5b7209 */ /* 0x000fe20007800000 */
[-C--:B------:R-:W-:Y:S01]  /*6c50*/  FMUL R83, R80, R45.reuse ;  /* 0x0000002d50537220 */ /* 0x080fe20000400000 */
[----:B------:R-:W-:Y:S01]  /*6c60*/  LOP3.LUT R67, R87, R48, RZ, 0xfc, !PT ;  /* 0x0000003057437212 */ /* 0x000fe200078efcff */
[----:B------:R-:W-:Y:S01]  /*6c70*/  IMAD.U32 R48, R52, 0x10000, RZ ;  /* 0x0001000034307824 */ /* 0x000fe200078e00ff */
[----:B------:R-:W-:Y:S01]  /*6c80*/  SHF.L.U64.HI R87, R73, 0x10, RZ ;  /* 0x0000001049577819 */ /* 0x000fe200000102ff */
[----:B------:R-:W-:Y:S01]  /*6c90*/  BSSY B0, `(.L_x_781) ;  /* 0x0000027000007945 */ /* 0x000fe20003800000 */
[----:B------:R-:W-:Y:S01]  /*6ca0*/  FMNMX R80, R91, |R80|, !PT ;  /* 0x400000505b507209 */ /* 0x000fe20007800000 */
[----:B------:R-:W-:Y:S01]  /*6cb0*/  FMUL R91, R48, R45 ;  /* 0x0000002d305b7220 */ /* 0x000fe20000400000 */
[----:B------:R-:W-:Y:S01]  /*6cc0*/  LOP3.LUT R75, R75, 0xffff, RZ, 0xc0, !PT ;  /* 0x0000ffff4b4b7812 */ /* 0x000fe200078ec0ff */
[----:B------:R-:W0:Y:S01]  /*6cd0*/  F2F.BF16.F32 R83, R83 ;  /* 0x0000005300537304 */ /* 0x000e220000202000 */
[----:B------:R-:W-:-:S02]  /*6ce0*/  LOP3.LUT R52, R87, R74, RZ, 0xfc, !PT ;  /* 0x0000004a57347212 */ /* 0x000fc400078efcff */
[----:B------:R-:W-:Y:S01]  /*6cf0*/  FMNMX R74, R80, |R48|, !PT ;  /* 0x40000030504a7209 */ /* 0x000fe20007800000 */
[----:B------:R-:W-:Y:S01]  /*6d00*/  VIADD R48, R51, 0x70 ;  /* 0x0000007033307836 */ /* 0x000fe20000000000 */
[----:B------:R-:W-:Y:S02]  /*6d10*/  PRMT R70, R70, 0x5410, R75 ;  /* 0x0000541046467816 */ /* 0x000fe4000000004b */
[----:B------:R-:W-:Y:S01]  /*6d20*/  SHF.L.U64.HI R80, R75, 0x10, RZ ;  /* 0x000000104b507819 */ /* 0x000fe200000102ff */
[----:B------:R-:W-:Y:S01]  /*6d30*/  IMAD.U32 R75, R54, 0x10000, RZ ;  /* 0x00010000364b7824 */ /* 0x000fe200078e00ff */
[----:B------:R-:W-:Y:S01]  /*6d40*/  LOP3.LUT R78, R71, 0xffff, RZ, 0xc0, !PT ;  /* 0x0000ffff474e7812 */ /* 0x000fe200078ec0ff */
[-C--:B------:R-:W-:Y:S01]  /*6d50*/  FMUL R71, R76, R45.reuse ;  /* 0x0000002d4c477220 */ /* 0x080fe20000400000 */
[----:B------:R-:W-:Y:S01]  /*6d60*/  PRMT R68, R68, 0x5410, R73 ;  /* 0x0000541044447816 */ /* 0x000fe20000000049 */
[----:B------:R-:W-:Y:S01]  /*6d70*/  FMUL R87, R75, R45 ;  /* 0x0000002d4b577220 */ /* 0x000fe20000400000 */
[----:B------:R-:W1:Y:S01]  /*6d80*/  F2F.BF16.F32 R91, R91 ;  /* 0x0000005b005b7304 */ /* 0x000e620000202000 */
[----:B------:R-:W-:-:S02]  /*6d90*/  PRMT R72, R89, 0x5410, R78 ;  /* 0x0000541059487816 */ /* 0x000fc4000000004e */
[----:B------:R-:W-:Y:S02]  /*6da0*/  SHF.L.U64.HI R78, R78, 0x10, RZ ;  /* 0x000000104e4e7819 */ /* 0x000fe400000102ff */
[----:B------:R-:W-:Y:S02]  /*6db0*/  FMNMX R76, R74, |R76|, !PT ;  /* 0x4000004c4a4c7209 */ /* 0x000fe40007800000 */
[----:B------:R-:W-:Y:S01]  /*6dc0*/  ISETP.GE.AND P0, PT, R48, R47, PT ;  /* 0x0000002f3000720c */ /* 0x000fe20003f06270 */
[----:B------:R3:W4:Y:S01]  /*6dd0*/  F2F.BF16.F32 R73, R71 ;  /* 0x0000004700497304 */ /* 0x0007220000202000 */
[----:B------:R-:W-:Y:S02]  /*6de0*/  LOP3.LUT R54, R80, R79, RZ, 0xfc, !PT ;  /* 0x0000004f50367212 */ /* 0x000fe400078efcff */
[----:B------:R-:W-:Y:S02]  /*6df0*/  LOP3.LUT R85, R78, R85, RZ, 0xfc, !PT ;  /* 0x000000554e557212 */ /* 0x000fe400078efcff */
[----:B------:R-:W-:-:S03]  /*6e00*/  FMNMX R76, R76, |R75|, !PT ;  /* 0x4000004b4c4c7209 */ /* 0x000fc60007800000 */
        /* <DEDUP_REMOVED lines=13> */
[----:B----4-:R1:W-:Y:S04]  /*6ee0*/  @!P3 STG.E.U16 desc[UR6][R74.64+0x4], R73 ;  /* 0x000004494a00b986 */ /* 0x0103e8000c101506 */
[----:B------:R1:W-:Y:S02]  /*6ef0*/  @!P4 STG.E.U16 desc[UR6][R74.64+0x6], R87 ;  /* 0x000006574a00c986 */ /* 0x0003e4000c101506 */
.L_x_782:
[----:B------:R-:W-:Y:S05]  /*6f00*/  BSYNC B0 ;  /* 0x0000000000007941 */ /* 0x000fea0003800000 */
.L_x_781:
[----:B------:R-:W-:Y:S01]  /*6f10*/  LOP3.LUT R78, R69, 0xffff, RZ, 0xc0, !PT ;  /* 0x0000ffff454e7812 */ /* 0x000fe200078ec0ff */
[----:B------:R-:W-:Y:S01]  /*6f20*/  BSSY B0, `(.L_x_783) ;  /* 0x0000015000007945 */ /* 0x000fe20003800000 */
[----:B------:R-:W-:Y:S02]  /*6f30*/  PRMT R84, RZ, 0x7610, R84 ;  /* 0x00007610ff547816 */ /* 0x000fe40000000054 */
[----:B------:R-:W-:Y:S02]  /*6f40*/  PRMT R82, RZ, 0x7610, R82 ;  /* 0x00007610ff527816 */ /* 0x000fe40000000052 */
[----:B------:R-:W-:Y:S02]  /*6f50*/  PRMT R50, RZ, 0x7610, R50 ;  /* 0x00007610ff327816 */ /* 0x000fe40000000032 */
[----:B-1----:R-:W-:Y:S02]  /*6f60*/  PRMT R74, R81, 0x5410, R78 ;  /* 0x00005410514a7816 */ /* 0x002fe4000000004e */
[----:B------:R-:W-:-:S02]  /*6f70*/  SHF.L.U64.HI R86, R78, 0x10, RZ ;  /* 0x000000104e567819 */ /* 0x000fc400000102ff */
[----:B------:R-:W-:Y:S01]  /*6f80*/  PRMT R80, RZ, 0x7610, R80 ;  /* 0x00007610ff507816 */ /* 0x000fe20000000050 */
[----:B------:R-:W-:Y:S06]  /*6f90*/  @P0 BRA `(.L_x_784) ;  /* 0x0000000000340947 */ /* 0x000fec0003800000 */
[C---:B------:R-:W-:Y:S01]  /*6fa0*/  VIADD R79, R55.reuse, 0x1 ;  /* 0x00000001374f7836 */ /* 0x040fe20000000000 */
        /* <DEDUP_REMOVED lines=12> */
.L_x_784:
[----:B------:R-:W-:Y:S05]  /*7070*/  BSYNC B0 ;  /* 0x0000000000007941 */ /* 0x000fea0003800000 */
.L_x_783:
[----:B-1---5:R-:W-:Y:S01]  /*7080*/  IMAD.U32 R78, R84, 0x10000, RZ ;  /* 0x00010000544e7824 */ /* 0x022fe200078e00ff */
[----:B------:R-:W-:Y:S01]  /*7090*/  BSSY B0, `(.L_x_785) ;  /* 0x0000027000007945 */ /* 0x000fe20003800000 */
[----:B0-----:R-:W-:Y:S01]  /*70a0*/  IMAD.U32 R83, R83, 0x10000, RZ ;  /* 0x0001000053537824 */ /* 0x001fe200078e00ff */
[----:B------:R-:W-:Y:S01]  /*70b0*/  LOP3.LUT R77, R86, R77, RZ, 0xfc, !PT ;  /* 0x0000004d564d7212 */ /* 0x000fe200078efcff */
[----:B------:R-:W-:Y:S01]  /*70c0*/  IMAD.U32 R82, R82, 0x10000, RZ ;  /* 0x0001000052527824 */ /* 0x000fe200078e00ff */
[----:B------:R-:W-:Y:S01]  /*70d0*/  FMNMX R76, R76, |R78|, !PT ;  /* 0x4000004e4c4c7209 */ /* 0x000fe20007800000 */
[----:B------:R-:W-:Y:S01]  /*70e0*/  IMAD.U32 R91, R91, 0x10000, RZ ;  /* 0x000100005b5b7824 */ /* 0x000fe200078e00ff */
[----:B------:R-:W-:Y:S01]  /*70f0*/  LOP3.LUT R69, R52, R83, RZ, 0xfc, !PT ;  /* 0x0000005334457212 */ /* 0x000fe200078efcff */
[----:B------:R-:W-:Y:S01]  /*7100*/  IMAD.U32 R52, R50, 0x10000, RZ ;  /* 0x0001000032347824 */ /* 0x000fe200078e00ff */
[----:B------:R-:W-:Y:S01]  /*7110*/  FMNMX R76, R76, |R82|, !PT ;  /* 0x400000524c4c7209 */ /* 0x000fe20007800000 */
[----:B------:R-:W-:-:S02]  /*7120*/  IMAD.U32 R80, R80, 0x10000, RZ ;  /* 0x0001000050507824 */ /* 0x000fc400078e00ff */
[-C--:B------:R-:W-:Y:S01]  /*7130*/  FMUL R78, R78, R45.reuse ;  /* 0x0000002d4e4e7220 */ /* 0x080fe20000400000 */
[----:B------:R-:W-:Y:S01]  /*7140*/  FMUL R82, R82, R45 ;  /* 0x0000002d52527220 */ /* 0x000fe20000400000 */
[----:B------:R-:W-:Y:S01]  /*7150*/  FMNMX R76, R76, |R52|, !PT ;  /* 0x400000344c4c7209 */ /* 0x000fe20007800000 */
[----:B------:R-:W-:Y:S01]  /*7160*/  VIADD R50, R51, 0x71 ;  /* 0x0000007133327836 */ /* 0x000fe20000000000 */
[----:B------:R-:W-:Y:S01]  /*7170*/  LOP3.LUT R71, R54, R91, RZ, 0xfc, !PT ;  /* 0x0000005b36477212 */ /* 0x000fe200078efcff */
[-C--:B------:R-:W-:Y:S01]  /*7180*/  FMUL R54, R52, R45.reuse ;  /* 0x0000002d34367220 */ /* 0x080fe20000400000 */
[----:B------:R-:W-:Y:S01]  /*7190*/  FMNMX R52, R76, |R80|, !PT ;  /* 0x400000504c347209 */ /* 0x000fe20007800000 */
[----:B------:R-:W-:Y:S01]  /*71a0*/  FMUL R76, R80, R45 ;  /* 0x0000002d504c7220 */ /* 0x000fe20000400000 */
[----:B------:R-:W-:Y:S02]  /*71b0*/  F2FP.BF16.F32.PACK_AB R78, RZ, R78 ;  /* 0x0000004eff4e723e */ /* 0x000fe400000010ff */
[----:B------:R-:W-:-:S02]  /*71c0*/  F2FP.BF16.F32.PACK_AB R82, RZ, R82 ;  /* 0x00000052ff52723e */ /* 0x000fc400000010ff */
[----:B------:R-:W-:Y:S02]  /*71d0*/  ISETP.GE.AND P1, PT, R50, R47, PT ;  /* 0x0000002f3200720c */ /* 0x000fe40003f26270 */
        /* <DEDUP_REMOVED lines=18> */
.L_x_786:
[----:B------:R-:W-:Y:S05]  /*7300*/  BSYNC B0 ;  /* 0x0000000000007941 */ /* 0x000fea0003800000 */
.L_x_785:
[----:B------:R-:W-:Y:S01]  /*7310*/  BSSY B0, `(.L_x_787) ;  /* 0x0000013000007945 */ /* 0x000fe20003800000 */
[----:B------:R-:W-:Y:S02]  /*7320*/  PRMT R81, RZ, 0x7610, R81 ;  /* 0x00007610ff517816 */ /* 0x000fe40000000051 */
        /* <DEDUP_REMOVED lines=17> */
.L_x_788:
[----:B------:R-:W-:Y:S05]  /*7440*/  BSYNC B0 ;  /* 0x0000000000007941 */ /* 0x000fea0003800000 */
.L_x_787:
[----:B-----5:R-:W-:Y:S01]  /*7450*/  IMAD.U32 R81, R81, 0x10000, RZ ;  /* 0x0001000051517824 */ /* 0x020fe200078e00ff */
[----:B------:R-:W-:Y:S01]  /*7460*/  BSSY B0, `(.L_x_789) ;  /* 0x0000025000007945 */ /* 0x000fe20003800000 */
[----:B------:R-:W-:Y:S02]  /*7470*/  IMAD.U32 R82, R82, 0x10000, RZ ;  /* 0x0001000052527824 */ /* 0x000fe400078e00ff */
[----:B------:R-:W-:Y:S01]  /*7480*/  IMAD.U32 R84, R87, 0x10000, RZ ;  /* 0x0001000057547824 */ /* 0x000fe200078e00ff */
[----:B------:R-:W-:Y:S01]  /*7490*/  FMNMX R52, R52, |R81|, !PT ;  /* 0x4000005134347209 */ /* 0x000fe20007800000 */
[----:B------:R-:W-:Y:S02]  /*74a0*/  IMAD.U32 R80, R80, 0x10000, RZ ;  /* 0x0001000050507824 */ /* 0x000fe400078e00ff */
[-C--:B------:R-:W-:Y:S01]  /*74b0*/  FMUL R81, R81, R45.reuse ;  /* 0x0000002d51517220 */ /* 0x080fe20000400000 */
[----:B------:R-:W-:Y:S01]  /*74c0*/  IMAD.U32 R48, R48, 0x10000, RZ ;  /* 0x0001000030307824 */ /* 0x000fe200078e00ff */
[----:B------:R-:W-:Y:S01]  /*74d0*/  FMNMX R52, R52, |R82|, !PT ;  /* 0x4000005234347209 */ /* 0x000fe20007800000 */
[-C--:B------:R-:W-:Y:S01]  /*74e0*/  FMUL R82, R82, R45.reuse ;  /* 0x0000002d52527220 */ /* 0x080fe20000400000 */
[----:B------:R-:W-:Y:S01]  /*74f0*/  LOP3.LUT R75, R77, R84, RZ, 0xfc, !PT ;  /* 0x000000544d4b7212 */ /* 0x000fe200078efcff */
[-C--:B------:R-:W-:Y:S01]  /*7500*/  FMUL R77, R48, R45.reuse ;  /* 0x0000002d304d7220 */ /* 0x080fe20000400000 */
[----:B------:R-:W-:Y:S01]  /*7510*/  FMNMX R52, R52, |R80|, !PT ;  /* 0x4000005034347209 */ /* 0x000fe20007800000 */
[----:B------:R-:W-:Y:S01]  /*7520*/  FMUL R80, R80, R45 ;  /* 0x0000002d50507220 */ /* 0x000fe20000400000 */
[----:B01--4-:R-:W-:Y:S01]  /*7530*/  IMAD.U32 R78, R73, 0x10000, RZ ;  /* 0x00010000494e7824 */ /* 0x013fe200078e00ff */
[----:B------:R-:W-:-:S02]  /*7540*/  F2FP.BF16.F32.PACK_AB R81, RZ, R81 ;  /* 0x00000051ff51723e */ /* 0x000fc400000010ff */
[----:B------:R-:W-:Y:S02]  /*7550*/  F2FP.BF16.F32.PACK_AB R77, RZ, R77 ;  /* 0x0000004dff4d723e */ /* 0x000fe400000010ff */
[----:B------:R-:W-:Y:S02]  /*7560*/  F2FP.BF16.F32.PACK_AB R80, RZ, R80 ;  /* 0x00000050ff50723e */ /* 0x000fe400000010ff */
[----:B------:R-:W-:Y:S02]  /*7570*/  FMNMX R52, R52, |R48|, !PT ;  /* 0x4000003034347209 */ /* 0x000fe40007800000 */
[----:B------:R-:W-:Y:S02]  /*7580*/  F2FP.BF16.F32.PACK_AB R48, RZ, R82 ;  /* 0x00000052ff30723e */ /* 0x000fe400000010ff */
[----:B------:R-:W-:Y:S02]  /*7590*/  LOP3.LUT R73, R85, R78, RZ, 0xfc, !PT ;  /* 0x0000004e55497212 */ /* 0x000fe400078efcff */
        /* <DEDUP_REMOVED lines=17> */
.L_x_790:
[----:B------:R-:W-:Y:S05]  /*76b0*/  BSYNC B0 ;  /* 0x0000000000007941 */ /* 0x000fea0003800000 */
.L_x_789:
[----:B0-----:R-:W-:Y:S01]  /*76c0*/  VIADD R78, R51, 0x72 ;  /* 0x00000072334e7836 */ /* 0x001fe20000000000 */
[----:B------:R-:W-:Y:S01]  /*76d0*/  BSSY B0, `(.L_x_791) ;  /* 0x0000014000007945 */ /* 0x000fe20003800000 */
[----:B------:R-:W-:Y:S02]  /*76e0*/  PRMT R84, RZ, 0x7610, R84 ;  /* 0x00007610ff547816 */ /* 0x000fe40000000054 */
[----:B------:R-:W-:Y:S02]  /*76f0*/  PRMT R77, RZ, 0x7610, R77 ;  /* 0x00007610ff4d7816 */ /* 0x000fe4000000004d */
[----:B------:R-:W-:Y:S02]  /*7700*/  ISETP.GE.AND P1, PT, R78, R47, PT ;  /* 0x0000002f4e00720c */ /* 0x000fe40003f26270 */
[----:B------:R-:W-:Y:S02]  /*7710*/  PRMT R79, RZ, 0x7610, R79 ;  /* 0x00007610ff4f7816 */ /* 0x000fe4000000004f */
[----:B------:R-:W-:-:S09]  /*7720*/  PRMT R50, RZ, 0x7610, R50 ;  /* 0x00007610ff327816 */ /* 0x000fd20000000032 */
[----:B------:R-:W-:Y:S05]  /*7730*/  @P1 BRA `(.L_x_792) ;  /* 0x0000000000341947 */ /* 0x000fea0003800000 */
        /* <DEDUP_REMOVED lines=13> */
.L_x_792:
[----:B------:R-:W-:Y:S05]  /*7810*/  BSYNC B0 ;  /* 0x0000000000007941 */ /* 0x000fea0003800000 */
.L_x_791:
[----:B-----5:R-:W-:Y:S01]  /*7820*/  IMAD.U32 R84, R84, 0x10000, RZ ;  /* 0x0001000054547824 */ /* 0x020fe200078e00ff */
[----:B------:R-:W-:Y:S01]  /*7830*/  LOP3.LUT R93, R93, 0xffff, RZ, 0xc0, !PT ;  /* 0x0000ffff5d5d7812 */ /* 0x000fe200078ec0ff */
[----:B0-----:R-:W-:Y:S01]  /*7840*/  IMAD.U32 R81, R77, 0x10000, RZ ;  /* 0x000100004d517824 */ /* 0x001fe200078e00ff */
[----:B------:R-:W-:Y:S01]  /*7850*/  LOP3.LUT R91, R91, 0xffff, RZ, 0xc0, !PT ;  /* 0x0000ffff5b5b7812 */ /* 0x000fe200078ec0ff */
[----:B------:R-:W-:Y:S01]  /*7860*/  IMAD.U32 R79, R79, 0x10000, RZ ;  /* 0x000100004f4f7824 */ /* 0x000fe200078e00ff */
[----:B------:R-:W-:Y:S01]  /*7870*/  FMNMX R52, R52, |R84|, !PT ;  /* 0x4000005434347209 */ /* 0x000fe20007800000 */
[----:B------:R-:W-:Y:S02]  /*7880*/  IMAD.U32 R50, R50, 0x10000, RZ ;  /* 0x0001000032327824 */ /* 0x000fe400078e00ff */
[-C--:B------:R-:W-:Y:S01]  /*7890*/  FMUL R85, R81, R45.reuse ;  /* 0x0000002d51557220 */ /* 0x080fe20000400000 */
[----:B------:R-:W-:Y:S01]  /*78a0*/  FMUL R80, R84, R45 ;  /* 0x0000002d54507220 */ /* 0x000fe20000400000 */
[----:B------:R-:W-:Y:S01]  /*78b0*/  FMNMX R52, R52, |R81|, !PT ;  /* 0x4000005134347209 */ /* 0x000fe20007800000 */
[----:B------:R-:W-:Y:S01]  /*78c0*/  FMUL R87, R79, R45 ;  /* 0x0000002d4f577220 */ /* 0x000fe20000400000 */
[----:B------:R-:W-:Y:S01]  /*78d0*/  VIADD R84, R51, 0x73 ;  /* 0x0000007333547836 */ /* 0x000fe20000000000 */
[----:B------:R0:W1:Y:S01]  /*78e0*/  F2F.BF16.F32 R77, R80 ;  /* 0x00000050004d7304 */ /* 0x0000620000202000 */
[----:B------:R-:W-:Y:S01]  /*78f0*/  FMNMX R52, R52, |R79|, !PT ;  /* 0x4000004f34347209 */ /* 0x000fe20007800000 */
[----:B------:R-:W-:Y:S01]  /*7900*/  FMUL R79, R50, R45 ;  /* 0x0000002d324f7220 */ /* 0x000fe20000400000 */
[----:B------:R-:W-:Y:S01]  /*7910*/  SHF.L.U64.HI R86, R93, 0x10, RZ ;  /* 0x000000105d567819 */ /* 0x000fe200000102ff */
[----:B------:R-:W-:Y:S01]  /*7920*/  BSSY B0, `(.L_x_793) ;  /* 0x0000021000007945 */ /* 0x000fe20003800000 */
[----:B------:R-:W-:-:S02]  /*7930*/  FMNMX R52, R52, |R50|, !PT ;  /* 0x4000003234347209 */ /* 0x000fc40007800000 */
[----:B------:R-:W-:Y:S01]  /*7940*/  SHF.L.U64.HI R88, R91, 0x10, RZ ;  /* 0x000000105b587819 */ /* 0x000fe200000102ff */
[----:B------:R-:W3:Y:S01]  /*7950*/  F2F.BF16.F32 R85, R85 ;  /* 0x0000005500557304 */ /* 0x000ee20000202000 */
[----:B0-----:R-:W-:Y:S02]  /*7960*/  LOP3.LUT R80, R82, 0xffff, RZ, 0xc0, !PT ;  /* 0x0000ffff52507812 */ /* 0x001fe400078ec0ff */
[----:B------:R-:W-:Y:S02]  /*7970*/  LOP3.LUT R82, R48, 0xffff, RZ, 0xc0, !PT ;  /* 0x0000ffff30527812 */ /* 0x000fe400078ec0ff */
[----:B------:R-:W-:Y:S02]  /*7980*/  PRMT R50, R89, 0x5410, R80 ;  /* 0x0000541059327816 */ /* 0x000fe40000000050 */
[----:B------:R-:W-:Y:S01]  /*7990*/  SHF.L.U64.HI R80, R80, 0x10, RZ ;  /* 0x0000001050507819 */ /* 0x000fe200000102ff */
[----:B------:R-:W0:Y:S01]  /*79a0*/  F2F.BF16.F32 R87, R87 ;  /* 0x0000005700577304 */ /* 0x000e220000202000 */
[----:B------:R-:W-:-:S02]  /*79b0*/  PRMT R48, R83, 0x5410, R82 ;  /* 0x0000541053307816 */ /* 0x000fc40000000052 */
[----:B------:R-:W-:Y:S02]  /*79c0*/  SHF.L.U64.HI R82, R82, 0x10, RZ ;  /* 0x0000001052527819 */ /* 0x000fe400000102ff */
[----:B-1----:R-:W-:Y:S02]  /*79d0*/  LOP3.LUT R83, R80, R77, RZ, 0xfc, !PT ;  /* 0x0000004d50537212 */ /* 0x002fe400078efcff */
[----:B---3--:R-:W-:Y:S01]  /*79e0*/  LOP3.LUT R80, R82, R85, RZ, 0xfc, !PT ;  /* 0x0000005552507212 */ /* 0x008fe200078efcff */
[----:B------:R-:W1:Y:S01]  /*79f0*/  F2F.BF16.F32 R51, R79 ;  /* 0x0000004f00337304 */ /* 0x000e620000202000 */
[----:B------:R-:W-:Y:S02]  /*7a00*/  ISETP.GE.AND P0, PT, R84, R47, PT ;  /* 0x0000002f5400720c */ /* 0x000fe40003f06270 */
[----:B------:R-:W-:Y:S02]  /*7a10*/  PRMT R54, R54, 0x5410, R93 ;  /* 0x0000541036367816 */ /* 0x000fe4000000005d */
[----:B------:R-:W-:-:S02]  /*7a20*/  PRMT R76, R76, 0x5410, R91 ;  /* 0x000054104c4c7816 */ /* 0x000fc4000000005b */
[----:B0-----:R-:W-:Y:S02]  /*7a30*/  LOP3.LUT R81, R86, R87, RZ, 0xfc, !PT ;  /* 0x0000005756517212 */ /* 0x001fe400078efcff */
[----:B-1----:R-:W-:Y:S01]  /*7a40*/  LOP3.LUT R82, R88, R51, RZ, 0xfc, !PT ;  /* 0x0000003358527212 */ /* 0x002fe200078efcff */
[----:B------:R-:W-:Y:S06]  /*7a50*/  @P1 BRA `(.L_x_794) ;  /* 0x0000000000341947 */ /* 0x000fec0003800000 */
        /* <DEDUP_REMOVED lines=8> */
[----:B--2---:R-:W-:-:S05]  /*7ae0*/  IMAD.WIDE R78, R79, 0x2, R34 ;  /* 0x000000024f4e7825 */ /* 0x004fca00078e0222 */
[----:B------:R0:W-:Y:S04]  /*7af0*/  @!P1 STG.E.U16 desc[UR6][R78.64], R77 ;  /* 0x0000004d4e009986 */ /* 0x0001e8000c101506 */
[----:B------:R0:W-:Y:S04]  /*7b00*/  @!P2 STG.E.U16 desc[UR6][R78.64+0x2], R85 ;  /* 0x000002554e00a986 */ /* 0x0001e8000c101506 */
[----:B------:R0:W-:Y:S04]  /*7b10*/  @!P3 STG.E.U16 desc[UR6][R78.64+0x4], R87 ;  /* 0x000004574e00b986 */ /* 0x0001e8000c101506 */
[----:B------:R0:W-:Y:S02]  /*7b20*/  @!P4 STG.E.U16 desc[UR6][R78.64+0x6], R51 ;  /* 0x000006334e00c986 */ /* 0x0001e4000c101506 */
.L_x_794:
[----:B------:R-:W-:Y:S05]  /*7b30*/  BSYNC B0 ;  /* 0x0000000000007941 */ /* 0x000fea0003800000 */
.L_x_793:
[----:B------:R-:W-:Y:S01]  /*7b40*/  BSSY B0, `(.L_x_795) ;  /* 0x0000013000007945 */ /* 0x000fe20003800000 */
[----:B0-----:R-:W-:Y:S02]  /*7b50*/  PRMT R85, RZ, 0x7610, R85 ;  /* 0x00007610ff557816 */ /* 0x001fe40000000055 */
[----:B------:R-:W-:Y:S02]  /*7b60*/  PRMT R86, RZ, 0x7610, R86 ;  /* 0x00007610ff567816 */ /* 0x000fe40000000056 */
[----:B------:R-:W-:Y:S02]  /*7b70*/  PRMT R78, RZ, 0x7610, R78 ;  /* 0x00007610ff4e7816 */ /* 0x000fe4000000004e */
[----:B------:R-:W-:Y:S01]  /*7b80*/  PRMT R88, RZ, 0x7610, R88 ;  /* 0x00007610ff587816 */ /* 0x000fe20000000058 */
        /* <DEDUP_REMOVED lines=14> */
.L_x_796:
[----:B------:R-:W-:Y:S05]  /*7c70*/  BSYNC B0 ;  /* 0x0000000000007941 */ /* 0x000fea0003800000 */
.L_x_795:
[----:B-----5:R-:W-:Y:S01]  /*7c80*/  IMAD.U32 R85, R85, 0x10000, RZ ;  /* 0x0001000055557824 */ /* 0x020fe200078e00ff */
[----:B------:R-:W-:Y:S01]  /*7c90*/  BSSY B0, `(.L_x_797) ;  /* 0x000001c000007945 */ /* 0x000fe20003800000 */
[----:B0-----:R-:W-:Y:S02]  /*7ca0*/  IMAD.U32 R36, R88, 0x10000, RZ ;  /* 0x0001000058247824 */ /* 0x001fe400078e00ff */
[-C--:B------:R-:W-:Y:S01]  /*7cb0*/  FMUL R87, R85, R45.reuse ;  /* 0x0000002d55577220 */ /* 0x080fe20000400000 */
[----:B------:R-:W-:Y:S02]  /*7cc0*/  IMAD.U32 R86, R86, 0x10000, RZ ;  /* 0x0001000056567824 */ /* 0x000fe400078e00ff */
[----:B------:R-:W-:Y:S02]  /*7cd0*/  IMAD.U32 R78, R78, 0x10000, RZ ;  /* 0x000100004e4e7824 */ /* 0x000fe400078e00ff */
[-C--:B------:R-:W-:Y:S01]  /*7ce0*/  FMUL R79, R86, R45.reuse ;  /* 0x0000002d564f7220 */ /* 0x080fe20000400000 */
[----:B------:R-:W0:Y:S01]  /*7cf0*/  F2F.BF16.F32 R87, R87 ;  /* 0x0000005700577304 */ /* 0x000e220000202000 */
[----:B------:R-:W-:-:S07]  /*7d00*/  FMUL R37, R78, R45 ;  /* 0x0000002d4e257220 */ /* 0x000fce0000400000 */
[----:B------:R-:W1:Y:S01]  /*7d10*/  F2F.BF16.F32 R79, R79 ;  /* 0x0000004f004f7304 */ /* 0x000e620000202000 */
[----:B0-----:R-:W-:-:S07]  /*7d20*/  IMAD.U32 R88, R87, 0x10000, RZ ;  /* 0x0001000057587824 */ /* 0x001fce00078e00ff */
[----:B------:R-:W0:Y:S01]  /*7d30*/  F2F.BF16.F32 R37, R37 ;  /* 0x0000002500257304 */ /* 0x000e220000202000 */
[----:B------:R-:W-:Y:S01]  /*7d40*/  LOP3.LUT R51, R83, R88, RZ, 0xfc, !PT ;  /* 0x0000005853337212 */ /* 0x000fe200078efcff */
[----:B------:R-:W-:-:S06]  /*7d50*/  FMUL R83, R36, R45 ;  /* 0x0000002d24537220 */ /* 0x000fcc0000400000 */
[----:B------:R-:W3:Y:S01]  /*7d60*/  F2F.BF16.F32 R83, R83 ;  /* 0x0000005300537304 */ /* 0x000ee20000202000 */
[----:B-1----:R-:W-:Y:S05]  /*7d70*/  @P0 BRA `(.L_x_798) ;  /* 0x0000000000340947 */ /* 0x002fea0003800000 */
        /* <DEDUP_REMOVED lines=11> */
[----:B0-----:R1:W-:Y:S04]  /*7e30*/  @!P2 STG.E.U16 desc[UR6][R34.64+0x4], R37 ;  /* 0x000004252200a986 */ /* 0x0013e8000c101506 */
[----:B---3--:R1:W-:Y:S02]  /*7e40*/  @!P3 STG.E.U16 desc[UR6][R34.64+0x6], R83 ;  /* 0x000006532200b986 */ /* 0x0083e4000c101506 */
.L_x_798:
[----:B------:R-:W-:Y:S05]  /*7e50*/  BSYNC B0 ;  /* 0x0000000000007941 */ /* 0x000fea0003800000 */
.L_x_797:
[----:B-12---:R-:W1:Y:S01]  /*7e60*/  S2R R34, SR_CgaCtaId ;  /* 0x0000000000227919 */ /* 0x006e620000008800 */
[----:B------:R-:W-:Y:S01]  /*7e70*/  MOV R87, 0x400 ;  /* 0x0000040000577802 */ /* 0x000fe20000000f00 */
[----:B------:R-:W-:Y:S01]  /*7e80*/  IMAD R88, R49, 0x20, R0 ;  /* 0x0000002031587824 */ /* 0x000fe200078e0200 */
[----:B------:R-:W-:Y:S01]  /*7e90*/  BSSY B0, `(.L_x_799) ;  /* 0x0000033000007945 */ /* 0x000fe20003800000 */
[----:B------:R-:W2:Y:S01]  /*7ea0*/  S2R R35, SR_TID.X ;  /* 0x0000000000237919 */ /* 0x000ea20000002100 */
[----:B------:R-:W-:Y:S02]  /*7eb0*/  IMAD.U32 R79, R79, 0x10000, RZ ;  /* 0x000100004f4f7824 */ /* 0x000fe400078e00ff */
[----:B------:R-:W-:-:S03]  /*7ec0*/  VIADD R55, R87, 0x10 ;  /* 0x0000001057377836 */ /* 0x000fc60000000000 */
[----:B------:R-:W-:Y:S02]  /*7ed0*/  LOP3.LUT R49, R80, R79, RZ, 0xfc, !PT ;  /* 0x0000004f50317212 */ /* 0x000fe400078efcff */
[----:B-1----:R-:W-:Y:S02]  /*7ee0*/  LEA R55, R34, R55, 0x18 ;  /* 0x0000003722377211 */ /* 0x002fe400078ec0ff */
[----:B--2---:R-:W-:-:S03]  /*7ef0*/  SHF.R.S32.HI R90, RZ, 0x1f, R35 ;  /* 0x0000001fff5a7819 */ /* 0x004fc60000011423 */
[--C-:B------:R-:W-:Y:S02]  /*7f00*/  IMAD R89, R0, 0x108, R55.reuse ;  /* 0x0000010800597824 */ /* 0x100fe400078e0237 */
[----:B------:R-:W-:Y:S01]  /*7f10*/  IMAD R55, R42, 0x108, R55 ;  /* 0x000001082a377824 */ /* 0x000fe200078e0237 */
[----:B------:R-:W-:Y:S01]  /*7f20*/  LEA.HI R90, R90, R35, RZ, 0x5 ;  /* 0x000000235a5a7211 */ /* 0x000fe200078f28ff */
[----:B------:R-:W-:Y:S02]  /*7f30*/  IMAD R89, R42, 0x8, R89 ;  /* 0x000000082a597824 */ /* 0x000fe400078e0259 */
[----:B------:R-:W-:Y:S01]  /*7f40*/  IMAD R84, R0, 0x8, R55 ;  /* 0x0000000800547824 */ /* 0x000fe200078e0237 */
[----:B------:R-:W-:Y:S01]  /*7f50*/  SHF.R.S32.HI R0, RZ, 0x5, R90 ;  /* 0x00000005ff007819 */ /* 0x000fe2000001145a */
[----:B------:R-:W-:Y:S01]  /*7f60*/  VIADD R42, R42, 0x4 ;  /* 0x000000042a2a7836 */ /* 0x000fe20000000000 */
[----:B------:R1:W-:Y:S03]  /*7f70*/  STS.64 [R89+0x60], R8 ;  /* 0x0000600859007388 */ /* 0x0003e60000000a00 */
[----:B------:R-:W-:Y:S01]  /*7f80*/  IMAD.SHL.U32 R0, R0, 0x4, RZ ;  /* 0x0000000400007824 */ /* 0x000fe200078e00ff */
[----:B------:R2:W-:Y:S03]  /*7f90*/  STS.64 [R89+0x20], R24 ;  /* 0x0000201859007388 */ /* 0x0005e60000000a00 */
[----:B------:R-:W-:Y:S01]  /*7fa0*/  IMAD.IADD R91, R53, 0x1, R0 ;  /* 0x00000001355b7824 */ /* 0x000fe200078e0200 */
[----:B------:R0:W-:Y:S01]  /*7fb0*/  STS.64 [R89+0x40], R16 ;  /* 0x0000401059007388 */ /* 0x0001e20000000a00 */
[----:B-1----:R1:W4:Y:S03]  /*7fc0*/  LDC.64 R8, c[0x0][R44+0x610] ;  /* 0x000184002c087b82 */ /* 0x0023260000000a00 */
[----:B------:R-:W-:Y:S01]  /*7fd0*/  ISETP.GE.AND P0, PT, R91, R46, PT ;  /* 0x0000002e5b00720c */ /* 0x000fe20003f06270 */
[----:B------:R5:W-:Y:S01]  /*7fe0*/  STS.64 [R89], R32 ;  /* 0x0000002059007388 */ /* 0x000be20000000a00 */
[C---:B--2---:R-:W-:Y:S01]  /*7ff0*/  IMAD R25, R42.reuse, 0x4, R53 ;  /* 0x000000042a197824 */ /* 0x044fe200078e0235 */
[----:B------:R-:W-:-:S02]  /*8000*/  LEA R24, R42, 0x10, 0x2 ;  /* 0x000000102a187811 */ /* 0x000fc400078e10ff */
[----:B------:R1:W-:Y:S01]  /*8010*/  STS.64 [R89+0x80], R38 ;  /* 0x0000802659007388 */ /* 0x0003e20000000a00 */
[----:B0-----:R-:W-:Y:S01]  /*8020*/  IMAD.U32 R16, R37, 0x10000, RZ ;  /* 0x0001000025107824 */ /* 0x001fe200078e00ff */
[----:B------:R-:W-:Y:S02]  /*8030*/  ISETP.GE.AND P4, PT, R25, R46, PT ;  /* 0x0000002e1900720c */ /* 0x000fe40003f86270 */
[----:B------:R1:W-:Y:S02]  /*8040*/  STS.64 [R89+0xa0], R60 ;  /* 0x0000a03c59007388 */ /* 0x0003e40000000a00 */
[----:B------:R-:W-:Y:S02]  /*8050*/  LOP3.LUT R55, R81, R16, RZ, 0xfc, !PT ;  /* 0x0000001051377212 */ /* 0x000fe400078efcff */
[----:B------:R1:W-:Y:S01]  /*8060*/  STS.64 [R89+0xc0], R68 ;  /* 0x0000c04459007388 */ /* 0x0003e20000000a00 */
[----:B-----5:R-:W-:-:S03]  /*8070*/  IMAD.SHL.U32 R32, R88, 0x4, RZ ;  /* 0x0000000458207824 */ /* 0x020fc600078e00ff */
[----:B------:R1:W-:Y:S01]  /*8080*/  STS.64 [R89+0xe0], R50 ;  /* 0x0000e03259007388 */ /* 0x0003e20000000a00 */
[----:B------:R-:W-:Y:S06]  /*8090*/  BAR.SYNC.DEFER_BLOCKING 0x0 ;  /* 0x0000000000007b1d */ /* 0x000fec0000010000 */
[----:B------:R-:W-:Y:S05]  /*80a0*/  @P0 BRA `(.L_x_800) ;  /* 0x0000000000440947 */ /* 0x000fea0003800000 */
[C---:B------:R-:W-:Y:S01]  /*80b0*/  VIADD R16, R32.reuse, 0x1 ;  /* 0x0000000120107836 */ /* 0x040fe20000000000 */
[CC--:B------:R-:W-:Y:S01]  /*80c0*/  ISETP.GE.AND P0, PT, R32.reuse, R47.reuse, PT ;  /* 0x0000002f2000720c */ /* 0x0c0fe20003f06270 */
[C---:B-1----:R-:W-:Y:S02]  /*80d0*/  VIADD R38, R32.reuse, 0x2 ;  /* 0x0000000220267836 */ /* 0x042fe40000000000 */
[----:B------:R-:W-:Y:S01]  /*80e0*/  VIADD R50, R32, 0x3 ;  /* 0x0000000320327836 */ /* 0x000fe20000000000 */
[----:B------:R-:W-:Y:S01]  /*80f0*/  ISETP.GE.AND P1, PT, R16, R47, PT ;  /* 0x0000002f1000720c */ /* 0x000fe20003f26270 */
[----:B------:R-:W-:Y:S01]  /*8100*/  IMAD R17, R47, R91, R32 ;  /* 0x0000005b2f117224 */ /* 0x000fe200078e0220 */
[-C--:B------:R-:W-:Y:S02]  /*8110*/  ISETP.GE.AND P2, PT, R38, R47.reuse, PT ;  /* 0x0000002f2600720c */ /* 0x080fe40003f46270 */
[----:B------:R-:W-:Y:S01]  /*8120*/  ISETP.GE.AND P3, PT, R50, R47, PT ;  /* 0x0000002f3200720c */ /* 0x000fe20003f66270 */
[----:B----4-:R-:W-:-:S04]  /*8130*/  IMAD.WIDE R16, R17, 0x2, R8 ;  /* 0x0000000211107825 */ /* 0x010fc800078e0208 */
[----:B------:R-:W0:Y:S04]  /*8140*/  @!P0 LDS.U16 R33, [R84] ;  /* 0x0000000054218984 */ /* 0x000e280000000400 */
[----:B------:R-:W1:Y:S04]  /*8150*/  @!P1 LDS.U16 R37, [R84+0x2] ;  /* 0x0000020054259984 */ /* 0x000e680000000400 */
[----:B------:R-:W2:Y:S04]  /*8160*/  @!P2 LDS.U16 R39, [R84+0x4] ;  /* 0x000004005427a984 */ /* 0x000ea80000000400 */
[----:B------:R-:W4:Y:S04]  /*8170*/  @!P3 LDS.U16 R51, [R84+0x6] ;  /* 0x000006005433b984 */ /* 0x000f280000000400 */
[----:B0-----:R0:W-:Y:S04]  /*8180*/  @!P0 STG.E.U16 desc[UR6][R16.64], R33 ;  /* 0x0000002110008986 */ /* 0x0011e8000c101506 */
[----:B-1----:R0:W-:Y:S04]  /*8190*/  @!P1 STG.E.U16 desc[UR6][R16.64+0x2], R37 ;  /* 0x0000022510009986 */ /* 0x0021e8000c101506 */
[----:B--2---:R0:W-:Y:S04]  /*81a0*/  @!P2 STG.E.U16 desc[UR6][R16.64+0x4], R39 ;  /* 0x000004271000a986 */ /* 0x0041e8000c101506 */
[----:B----4-:R0:W-:Y:S02]  /*81b0*/  @!P3 STG.E.U16 desc[UR6][R16.64+0x6], R51 ;  /* 0x000006331000b986 */ /* 0x0101e4000c101506 */
.L_x_800:
[----:B------:R-:W-:Y:S05]  /*81c0*/  BSYNC B0 ;  /* 0x0000000000007941 */ /* 0x000fea0003800000 */
.L_x_799:
[----:B------:R-:W-:Y:S04]  /*81d0*/  BSSY B0, `(.L_x_801) ;  /* 0x0000013000007945 */ /* 0x000fe80003800000 */
[----:B------:R-:W-:Y:S05]  /*81e0*/  @P4 BRA `(.L_x_802) ;  /* 0x0000000000444947 */ /* 0x000fea0003800000 */
[C---:B0-----:R-:W-:Y:S01]  /*81f0*/  VIADD R16, R32.reuse, 0x1 ;  /* 0x0000000120107836 */ /* 0x041fe20000000000 */
        /* <DEDUP_REMOVED lines=8> */
[----:B------:R-:W0:Y:S04]  /*8280*/  @!P0 LDS.U16 R33, [R84+0x420] ;  /* 0x0004200054218984 */ /* 0x000e280000000400 */
[----:B------:R-:W1:Y:S04]  /*8290*/  @!P1 LDS.U16 R37, [R84+0x422] ;  /* 0x0004220054259984 */ /* 0x000e680000000400 */
[----:B------:R-:W2:Y:S04]  /*82a0*/  @!P2 LDS.U16 R39, [R84+0x424] ;  /* 0x000424005427a984 */ /* 0x000ea80000000400 */
[----:B------:R-:W4:Y:S04]  /*82b0*/  @!P3 LDS.U16 R51, [R84+0x426] ;  /* 0x000426005433b984 */ /* 0x000f280000000400 */
[----:B0-----:R0:W-:Y:S04]  /*82c0*/  @!P0 STG.E.U16 desc[UR6][R16.64], R33 ;  /* 0x0000002110008986 */ /* 0x0011e8000c101506 */
[----:B-1----:R0:W-:Y:S04]  /*82d0*/  @!P1 STG.E.U16 desc[UR6][R16.64+0x2], R37 ;  /* 0x0000022510009986 */ /* 0x0021e8000c101506 */
[----:B--2---:R0:W-:Y:S04]  /*82e0*/  @!P2 STG.E.U16 desc[UR6][R16.64+0x4], R39 ;  /* 0x000004271000a986 */ /* 0x0041e8000c101506 */
[----:B----4-:R0:W-:Y:S02]  /*82f0*/  @!P3 STG.E.U16 desc[UR6][R16.64+0x6], R51 ;  /* 0x000006331000b986 */ /* 0x0101e4000c101506 */
.L_x_802:
[----:B------:R-:W-:Y:S05]  /*8300*/  BSYNC B0 ;  /* 0x0000000000007941 */ /* 0x000fea0003800000 */
.L_x_801:
[----:B0-----:R-:W-:Y:S01]  /*8310*/  IMAD.IADD R17, R53, 0x1, R24 ;  /* 0x0000000135117824 */ /* 0x001fe200078e0218 */
[----:B------:R-:W-:Y:S01]  /*8320*/  BSSY B0, `(.L_x_803) ;  /* 0x0000023000007945 */ /* 0x000fe20003800000 */
[C---:B-1----:R-:W-:Y:S02]  /*8330*/  VIADD R38, R24.reuse, 0x10 ;  /* 0x0000001018267836 */ /* 0x042fe40000000000 */
        /* <DEDUP_REMOVED lines=12> */
[-C--:B------:R-:W-:Y:S02]  /*8400*/  ISETP.GE.AND P1, PT, R37, R46.reuse, PT ;  /* 0x0000002e2500720c */ /* 0x080fe40003f26270 */
[----:B------:R-:W-:-:S02]  /*8410*/  ISETP.GE.AND P2, PT, R33, R46, PT ;  /* 0x0000002e2100720c */ /* 0x000fc40003f46270 */
[----:B------:R-:W-:Y:S01]  /*8420*/  ISETP.GE.AND P3, PT, R25, R46, PT ;  /* 0x0000002e1900720c */ /* 0x000fe20003f66270 */
[----:B------:R-:W-:-:S12]  /*8430*/  @P5 BRA `(.L_x_804) ;  /* 0x0000000000445947 */ /* 0x000fd80003800000 */
[C---:B------:R-:W-:Y:S01]  /*8440*/  ISETP.GE.AND P6, PT, R32.reuse, R47, PT ;  /* 0x0000002f2000720c */ /* 0x040fe20003fc6270 */
[C---:B------:R-:W-:Y:S02]  /*8450*/  VIADD R16, R32.reuse, 0x1 ;  /* 0x0000000120107836 */ /* 0x040fe40000000000 */
[----:B------:R-:W-:Y:S02]  /*8460*/  IMAD R17, R47, R17, R32 ;  /* 0x000000112f117224 */ /* 0x000fe400078e0220 */
[----:B------:R-:W-:Y:S01]  /*8470*/  VIADD R88, R32, 0x2 ;  /* 0x0000000220587836 */ /* 0x000fe20000000000 */
[----:B------:R-:W-:Y:S01]  /*8480*/  ISETP.GE.AND P5, PT, R16, R47, PT ;  /* 0x0000002f1000720c */ /* 0x000fe20003fa6270 */
[----:B----4-:R-:W-:-:S06]  /*8490*/  IMAD.WIDE R16, R17, 0x2, R8 ;  /* 0x0000000211107825 */ /* 0x010fcc00078e0208 */
[----:B------:R-:W0:Y:S06]  /*84a0*/  @!P6 LDS.U16 R61, [R84+0x840] ;  /* 0x00084000543de984 */ /* 0x000e2c0000000400 */
[----:B------:R-:W1:Y:S04]  /*84b0*/  @!P5 LDS.U16 R69, [R84+0x842] ;  /* 0x000842005445d984 */ /* 0x000e680000000400 */
[----:B0-----:R-:W-:Y:S01]  /*84c0*/  @!P6 STG.E.U16 desc[UR6][R16.64], R61 ;  /* 0x0000003d1000e986 */ /* 0x001fe2000c101506 */
[----:B------:R-:W-:Y:S01]  /*84d0*/  ISETP.GE.AND P6, PT, R88, R47, PT ;  /* 0x0000002f5800720c */ /* 0x000fe20003fc6270 */
[----:B------:R-:W-:-:S02]  /*84e0*/  VIADD R88, R32, 0x3 ;  /* 0x0000000320587836 */ /* 0x000fc40000000000 */
[----:B-1----:R-:W-:Y:S03]  /*84f0*/  @!P5 STG.E.U16 desc[UR6][R16.64+0x2], R69 ;  /* 0x000002451000d986 */ /* 0x002fe6000c101506 */
[----:B------:R-:W-:-:S07]  /*8500*/  ISETP.GE.AND P5, PT, R88, R47, PT ;  /* 0x0000002f5800720c */ /* 0x000fce0003fa6270 */
[----:B------:R-:W0:Y:S06]  /*8510*/  @!P6 LDS.U16 R79, [R84+0x844] ;  /* 0x00084400544fe984 */ /* 0x000e2c0000000400 */
[----:B------:R-:W1:Y:S04]  /*8520*/  @!P5 LDS.U16 R81, [R84+0x846] ;  /* 0x000846005451d984 */ /* 0x000e680000000400 */
[----:B0-----:R0:W-:Y:S04]  /*8530*/  @!P6 STG.E.U16 desc[UR6][R16.64+0x4], R79 ;  /* 0x0000044f1000e986 */ /* 0x0011e8000c101506 */
[----:B-1----:R0:W-:Y:S02]  /*8540*/  @!P5 STG.E.U16 desc[UR6][R16.64+0x6], R81 ;  /* 0x000006511000d986 */ /* 0x0021e4000c101506 */
.L_x_804:
[----:B------:R-:W-:Y:S05]  /*8550*/  BSYNC B0 ;  /* 0x0000000000007941 */ /* 0x000fea0003800000 */
.L_x_803:
[----:B------:R-:W-:Y:S04]  /*8560*/  BSSY B0, `(.L_x_805) ;  /* 0x0000013000007945 */ /* 0x000fe80003800000 */
[----:B------:R-:W-:Y:S05]  /*8570*/  @P4 BRA `(.L_x_806) ;  /* 0x0000000000444947 */ /* 0x000fea0003800000 */
[C---:B------:R-:W-:Y:S01]  /*8580*/  ISETP.GE.AND P6, PT, R32.reuse, R47, PT ;  /* 0x0000002f2000720c */ /* 0x040fe20003fc6270 */
[C---:B0-----:R-:W-:Y:S02]  /*8590*/  VIADD R16, R32.reuse, 0x1 ;  /* 0x0000000120107836 */ /* 0x041fe40000000000 */
[----:B------:R-:W-:Y:S02]  /*85a0*/  VIADD R88, R32, 0x2 ;  /* 0x0000000220587836 */ /* 0x000fe40000000000 */
[----:B------:R-:W-:Y:S01]  /*85b0*/  IMAD R17, R47, R51, R32 ;  /* 0x000000332f117224 */ /* 0x000fe200078e0220 */
[-C--:B------:R-:W-:Y:S02]  /*85c0*/  ISETP.GE.AND P5, PT, R16, R47.reuse, PT ;  /* 0x0000002f1000720c */ /* 0x080fe40003fa6270 */
[----:B------:R-:W-:Y:S01]  /*85d0*/  ISETP.GE.AND P4, PT, R88, R47, PT ;  /* 0x0000002f5800720c */ /* 0x000fe20003f86270 */
[----:B----4-:R-:W-:-:S04]  /*85e0*/  IMAD.WIDE R16, R17, 0x2, R8 ;  /* 0x0000000211107825 */ /* 0x010fc800078e0208 */
[----:B------:R-:W0:Y:S01]  /*85f0*/  @!P6 LDS.U16 R61, [R84+0xc60] ;  /* 0x000c6000543de984 */ /* 0x000e220000000400 */
[----:B------:R-:W-:-:S05]  /*8600*/  VIADD R88, R32, 0x3 ;  /* 0x0000000320587836 */ /* 0x000fca0000000000 */
[----:B------:R-:W1:Y:S04]  /*8610*/  @!P5 LDS.U16 R51, [R84+0xc62] ;  /* 0x000c62005433d984 */ /* 0x000e680000000400 */
[----:B------:R-:W2:Y:S04]  /*8620*/  @!P4 LDS.U16 R69, [R84+0xc64] ;  /* 0x000c64005445c984 */ /* 0x000ea80000000400 */
[----:B0-----:R-:W-:Y:S01]  /*8630*/  @!P6 STG.E.U16 desc[UR6][R16.64], R61 ;  /* 0x0000003d1000e986 */ /* 0x001fe2000c101506 */
[----:B------:R-:W-:-:S03]  /*8640*/  ISETP.GE.AND P6, PT, R88, R47, PT ;  /* 0x0000002f5800720c */ /* 0x000fc60003fc6270 */
[----:B-1----:R-:W-:Y:S04]  /*8650*/  @!P5 STG.E.U16 desc[UR6][R16.64+0x2], R51 ;  /* 0x000002331000d986 */ /* 0x002fe8000c101506 */
[----:B--2---:R-:W-:Y:S06]  /*8660*/  @!P4 STG.E.U16 desc[UR6][R16.64+0x4], R69 ;  /* 0x000004451000c986 */ /* 0x004fec000c101506 */
[----:B------:R-:W0:Y:S04]  /*8670*/  @!P6 LDS.U16 R79, [R84+0xc66] ;  /* 0x000c6600544fe984 */ /* 0x000e280000000400 */
[----:B0-----:R1:W-:Y:S02]  /*8680*/  @!P6 STG.E.U16 desc[UR6][R16.64+0x6], R79 ;  /* 0x0000064f1000e986 */ /* 0x0013e4000c101506 */
.L_x_806:
[----:B------:R-:W-:Y:S05]  /*8690*/  BSYNC B0 ;  /* 0x0000000000007941 */ /* 0x000fea0003800000 */
.L_x_805:
[----:B------:R-:W-:Y:S04]  /*86a0*/  BSSY B0, `(.L_x_807) ;  /* 0x0000013000007945 */ /* 0x000fe80003800000 */
        /* <DEDUP_REMOVED lines=18> */
.L_x_808:
[----:B------:R-:W-:Y:S05]  /*87d0*/  BSYNC B0 ;  /* 0x0000000000007941 */ /* 0x000fea0003800000 */
.L_x_807:
        /* <DEDUP_REMOVED lines=19> */
.L_x_810:
[----:B------:R-:W-:Y:S05]  /*8910*/  BSYNC B0 ;  /* 0x0000000000007941 */ /* 0x000fea0003800000 */
.L_x_809:
        /* <DEDUP_REMOVED lines=19> */
.L_x_812:
[----:B------:R-:W-:Y:S05]  /*8a50*/  BSYNC B0 ;  /* 0x0000000000007941 */ /* 0x000fea0003800000 */
.L_x_811:
        /* <DEDUP_REMOVED lines=19> */
.L_x_814:
[----:B------:R-:W-:Y:S05]  /*8b90*/  BSYNC B0 ;  /* 0x0000000000007941 */ /* 0x000fea0003800000 */
.L_x_813:
[----:B------:R-:W-:Y:S01]  /*8ba0*/  BAR.SYNC.DEFER_BLOCKING 0x0 ;  /* 0x0000000000007b1d */ /* 0x000fe20000010000 */
[----:B------:R-:W-:-:S04]  /*8bb0*/  VIADD R25, R53, 0x1 ;  /* 0x0000000135197836 */ /* 0x000fc80000000000 */
[--C-:B0-----:R-:W-:Y:S01]  /*8bc0*/  IMAD.IADD R33, R0, 0x1, R25.reuse ;  /* 0x0000000100217824 */ /* 0x101fe200078e0219 */
[----:B------:R-:W-:Y:S01]  /*8bd0*/  BSSY B0, `(.L_x_815) ;  /* 0x000001f000007945 */ /* 0x000fe20003800000 */
[----:B------:R-:W-:-:S03]  /*8be0*/  IMAD R37, R42, 0x4, R25 ;  /* 0x000000042a257824 */ /* 0x000fc600078e0219 */
[-C--:B------:R-:W-:Y:S02]  /*8bf0*/  ISETP.GE.AND P0, PT, R33, R46.reuse, PT ;  /* 0x0000002e2100720c */ /* 0x080fe40003f06270 */
        /* <DEDUP_REMOVED lines=11> */
[C---:B0-----:R-:W-:Y:S01]  /*8cb0*/  VIADD R6, R32.reuse, 0x1 ;  /* 0x0000000120067836 */ /* 0x041fe20000000000 */
[CC--:B------:R-:W-:Y:S01]  /*8cc0*/  ISETP.GE.AND P0, PT, R32.reuse, R47.reuse, PT ;  /* 0x0000002f2000720c */ /* 0x0c0fe20003f06270 */
[C---:B------:R-:W-:Y:S02]  /*8cd0*/  VIADD R14, R32.reuse, 0x2 ;  /* 0x00000002200e7836 */ /* 0x040fe40000000000 */
[----:B-1----:R-:W-:Y:S01]  /*8ce0*/  VIADD R16, R32, 0x3 ;  /* 0x0000000320107836 */ /* 0x002fe20000000000 */
        /* <DEDUP_REMOVED lines=13> */
.L_x_816:
[----:B------:R-:W-:Y:S05]  /*8dc0*/  BSYNC B0 ;  /* 0x0000000000007941 */ /* 0x000fea0003800000 */
.L_x_815:
[----:B------:R-:W-:Y:S04]  /*8dd0*/  BSSY B0, `(.L_x_817) ;  /* 0x0000013000007945 */ /* 0x000fe80003800000 */
        /* <DEDUP_REMOVED lines=18> */
.L_x_818:
[----:B------:R-:W-:Y:S05]  /*8f00*/  BSYNC B0 ;  /* 0x0000000000007941 */ /* 0x000fea0003800000 */
.L_x_817:
[--C-:B0-----:R-:W-:Y:S01]  /*8f10*/  IMAD.IADD R7, R24, 0x1, R25.reuse ;  /* 0x0000000118077824 */ /* 0x101fe200078e0219 */
[----:B------:R-:W-:Y:S01]  /*8f20*/  BSSY B0, `(.L_x_819) ;  /* 0x000001e000007945 */ /* 0x000fe20003800000 */
[--C-:B------:R-:W-:Y:S02]  /*8f30*/  IMAD.IADD R41, R38, 0x1, R25.reuse ;  /* 0x0000000126297824 */ /* 0x100fe400078e0219 */
[--C-:B------:R-:W-:Y:S01]  /*8f40*/  IMAD.IADD R31, R50, 0x1, R25.reuse ;  /* 0x00000001321f7824 */ /* 0x100fe200078e0219 */
[-C--:B------:R-:W-:Y:S01]  /*8f50*/  ISETP.GE.AND P5, PT, R7, R46.reuse, PT ;  /* 0x0000002e0700720c */ /* 0x080fe20003fa6270 */
[--C-:B------:R-:W-:Y:S01]  /*8f60*/  IMAD.IADD R23, R60, 0x1, R25.reuse ;  /* 0x000000013c177824 */ /* 0x100fe200078e0219 */
[-C--:B------:R-:W-:Y:S01]  /*8f70*/  ISETP.GE.AND P4, PT, R41, R46.reuse, PT ;  /* 0x0000002e2900720c */ /* 0x080fe20003f86270 */
[--C-:B-1----:R-:W-:Y:S01]  /*8f80*/  IMAD.IADD R17, R68, 0x1, R25.reuse ;  /* 0x0000000144117824 */ /* 0x102fe200078e0219 */
[-C--:B------:R-:W-:Y:S01]  /*8f90*/  ISETP.GE.AND P0, PT, R31, R46.reuse, PT ;  /* 0x0000002e1f00720c */ /* 0x080fe20003f06270 */
[----:B------:R-:W-:Y:S01]  /*8fa0*/  IMAD.IADD R15, R80, 0x1, R25 ;  /* 0x00000001500f7824 */ /* 0x000fe200078e0219 */
[----:B------:R-:W-:-:S02]  /*8fb0*/  ISETP.GE.AND P1, PT, R23, R46, PT ;  /* 0x0000002e1700720c */ /* 0x000fc40003f26270 */
[-C--:B------:R-:W-:Y:S02]  /*8fc0*/  ISETP.GE.AND P2, PT, R17, R46.reuse, PT ;  /* 0x0000002e1100720c */ /* 0x080fe40003f46270 */
[----:B------:R-:W-:-:S03]  /*8fd0*/  ISETP.GE.AND P3, PT, R15, R46, PT ;  /* 0x0000002e0f00720c */ /* 0x000fc60003f66270 */
[----:B------:R-:W-:Y:S10]  /*8fe0*/  @P5 BRA `(.L_x_820) ;  /* 0x0000000000445947 */ /* 0x000ff40003800000 */
[C---:B------:R-:W-:Y:S01]  /*8ff0*/  VIADD R6, R32.reuse, 0x1 ;  /* 0x0000000120067836 */ /* 0x040fe20000000000 */
[C---:B------:R-:W-:Y:S01]  /*9000*/  ISETP.GE.AND P6, PT, R32.reuse, R47, PT ;  /* 0x0000002f2000720c */ /* 0x040fe20003fc6270 */
[----:B------:R-:W-:Y:S02]  /*9010*/  IMAD R7, R47, R7, R32 ;  /* 0x000000072f077224 */ /* 0x000fe400078e0220 */
[----:B------:R-:W-:Y:S01]  /*9020*/  VIADD R14, R32, 0x2 ;  /* 0x00000002200e7836 */ /* 0x000fe20000000000 */
[----:B------:R-:W-:Y:S01]  /*9030*/  ISETP.GE.AND P5, PT, R6, R47, PT ;  /* 0x0000002f0600720c */ /* 0x000fe20003fa6270 */
[----:B----4-:R-:W-:-:S04]  /*9040*/  IMAD.WIDE R6, R7, 0x2, R8 ;  /* 0x0000000207067825 */ /* 0x010fc800078e0208 */
[----:B------:R-:W-:-:S04]  /*9050*/  VIADD R16, R32, 0x3 ;  /* 0x0000000320107836 */ /* 0x000fc80000000000 */
[----:B------:R-:W0:Y:S04]  /*9060*/  @!P6 LDS.U16 R25, [R84+0x840] ;  /* 0x000840005419e984 */ /* 0x000e280000000400 */
[----:B------:R-:W1:Y:S04]  /*9070*/  @!P5 LDS.U16 R33, [R84+0x842] ;  /* 0x000842005421d984 */ /* 0x000e680000000400 */
[----:B0-----:R-:W-:Y:S01]  /*9080*/  @!P6 STG.E.U16 desc[UR6][R6.64], R25 ;  /* 0x000000190600e986 */ /* 0x001fe2000c101506 */
[----:B------:R-:W-:-:S03]  /*9090*/  ISETP.GE.AND P6, PT, R14, R47, PT ;  /* 0x0000002f0e00720c */ /* 0x000fc60003fc6270 */
[----:B-1----:R-:W-:Y:S01]  /*90a0*/  @!P5 STG.E.U16 desc[UR6][R6.64+0x2], R33 ;  /* 0x000002210600d986 */ /* 0x002fe2000c101506 */
[----:B------:R-:W-:-:S09]  /*90b0*/  ISETP.GE.AND P5, PT, R16, R47, PT ;  /* 0x0000002f1000720c */ /* 0x000fd20003fa6270 */
[----:B------:R-:W0:Y:S04]  /*90c0*/  @!P6 LDS.U16 R37, [R84+0x844] ;  /* 0x000844005425e984 */ /* 0x000e280000000400 */
[----:B------:R-:W1:Y:S04]  /*90d0*/  @!P5 LDS.U16 R39, [R84+0x846] ;  /* 0x000846005427d984 */ /* 0x000e680000000400 */
[----:B0-----:R0:W-:Y:S04]  /*90e0*/  @!P6 STG.E.U16 desc[UR6][R6.64+0x4], R37 ;  /* 0x000004250600e986 */ /* 0x0011e8000c101506 */
[----:B-1----:R0:W-:Y:S02]  /*90f0*/  @!P5 STG.E.U16 desc[UR6][R6.64+0x6], R39 ;  /* 0x000006270600d986 */ /* 0x0021e4000c101506 */
.L_x_820:
[----:B------:R-:W-:Y:S05]  /*9100*/  BSYNC B0 ;  /* 0x0000000000007941 */ /* 0x000fea0003800000 */
.L_x_819:
[----:B------:R-:W-:Y:S04]  /*9110*/  BSSY B0, `(.L_x_821) ;  /* 0x0000013000007945 */ /* 0x000fe80003800000 */
[----:B------:R-:W-:Y:S05]  /*9120*/  @P4 BRA `(.L_x_822) ;  /* 0x0000000000444947 */ /* 0x000fea0003800000 */
[C---:B------:R-:W-:Y:S01]  /*9130*/  ISETP.GE.AND P6, PT, R32.reuse, R47, PT ;  /* 0x0000002f2000720c */ /* 0x040fe20003fc6270 */
[----:B0-----:R-:W-:Y:S02]  /*9140*/  IMAD R7, R47, R41, R32 ;  /* 0x000000292f077224 */ /* 0x001fe400078e0220 */
[----:B------:R-:W-:Y:S02]  /*9150*/  VIADD R14, R32, 0x1 ;  /* 0x00000001200e7836 */ /* 0x000fe40000000000 */
[----:B----4-:R-:W-:-:S03]  /*9160*/  IMAD.WIDE R6, R7, 0x2, R8 ;  /* 0x0000000207067825 */ /* 0x010fc600078e0208 */
[-C--:B------:R-:W-:Y:S01]  /*9170*/  ISETP.GE.AND P5, PT, R14, R47.reuse, PT ;  /* 0x0000002f0e00720c */ /* 0x080fe20003fa6270 */
[C---:B------:R-:W-:Y:S02]  /*9180*/  VIADD R16, R32.reuse, 0x2 ;  /* 0x0000000220107836 */ /* 0x040fe40000000000 */
[----:B------:R-:W-:Y:S02]  /*9190*/  VIADD R22, R32, 0x3 ;  /* 0x0000000320167836 */ /* 0x000fe40000000000 */
[----:B------:R-:W0:Y:S01]  /*91a0*/  @!P6 LDS.U16 R25, [R84+0xc60] ;  /* 0x000c60005419e984 */ /* 0x000e220000000400 */
[----:B------:R-:W-:-:S07]  /*91b0*/  ISETP.GE.AND P4, PT, R16, R47, PT ;  /* 0x0000002f1000720c */ /* 0x000fce0003f86270 */
[----:B------:R-:W1:Y:S06]  /*91c0*/  @!P5 LDS.U16 R33, [R84+0xc62] ;  /* 0x000c62005421d984 */ /* 0x000e6c0000000400 */
[----:B------:R-:W2:Y:S04]  /*91d0*/  @!P4 LDS.U16 R37, [R84+0xc64] ;  /* 0x000c64005425c984 */ /* 0x000ea80000000400 */
[----:B0-----:R-:W-:Y:S01]  /*91e0*/  @!P6 STG.E.U16 desc[UR6][R6.64], R25 ;  /* 0x000000190600e986 */ /* 0x001fe2000c101506 */
[----:B------:R-:W-:-:S03]  /*91f0*/  ISETP.GE.AND P6, PT, R22, R47, PT ;  /* 0x0000002f1600720c */ /* 0x000fc60003fc6270 */
[----:B-1----:R-:W-:Y:S10]  /*9200*/  @!P5 STG.E.U16 desc[UR6][R6.64+0x2], R33 ;  /* 0x000002210600d986 */ /* 0x002ff4000c101506 */
[----:B------:R-:W0:Y:S04]  /*9210*/  @!P6 LDS.U16 R39, [R84+0xc66] ;  /* 0x000c66005427e984 */ /* 0x000e280000000400 */
[----:B--2---:R1:W-:Y:S04]  /*9220*/  @!P4 STG.E.U16 desc[UR6][R6.64+0x4], R37 ;  /* 0x000004250600c986 */ /* 0x0043e8000c101506 */
[----:B0-----:R1:W-:Y:S02]  /*9230*/  @!P6 STG.E.U16 desc[UR6][R6.64+0x6], R39 ;  /* 0x000006270600e986 */ /* 0x0013e4000c101506 */
.L_x_822:
[----:B------:R-:W-:Y:S05]  /*9240*/  BSYNC B0 ;  /* 0x0000000000007941 */ /* 0x000fea0003800000 */
.L_x_821:
        /* <DEDUP_REMOVED lines=19> */
.L_x_824:
[----:B------:R-:W-:Y:S05]  /*9380*/  BSYNC B0 ;  /* 0x0000000000007941 */ /* 0x000fea0003800000 */
.L_x_823:
        /* <DEDUP_REMOVED lines=19> */
.L_x_826:
[----:B------:R-:W-:Y:S05]  /*94c0*/  BSYNC B0 ;  /* 0x0000000000007941 */ /* 0x000fea0003800000 */
.L_x_825:
        /* <DEDUP_REMOVED lines=19> */
.L_x_828:
[----:B------:R-:W-:Y:S05]  /*9600*/  BSYNC B0 ;  /* 0x0000000000007941 */ /* 0x000fea0003800000 */
.L_x_827:
        /* <DEDUP_REMOVED lines=19> */
.L_x_830:
[----:B------:R-:W-:Y:S05]  /*9740*/  BSYNC B0 ;  /* 0x0000000000007941 */ /* 0x000fea0003800000 */
.L_x_829:
[----:B------:R-:W-:Y:S01]  /*9750*/  BAR.SYNC.DEFER_BLOCKING 0x0 ;  /* 0x0000000000007b1d */ /* 0x000fe20000010000 */
[----:B0-----:R-:W-:-:S04]  /*9760*/  VIADD R23, R53, 0x2 ;  /* 0x0000000235177836 */ /* 0x001fc80000000000 */
[--C-:B------:R-:W-:Y:S01]  /*9770*/  IMAD.IADD R25, R0, 0x1, R23.reuse ;  /* 0x0000000100197824 */ /* 0x100fe200078e0217 */
        /* <DEDUP_REMOVED lines=31> */
.L_x_832:
[----:B------:R-:W-:Y:S05]  /*9970*/  BSYNC B0 ;  /* 0x0000000000007941 */ /* 0x000fea0003800000 */
.L_x_831:
        /* <DEDUP_REMOVED lines=19> */
.L_x_834:
[----:B------:R-:W-:Y:S05]  /*9ab0*/  BSYNC B0 ;  /* 0x0000000000007941 */ /* 0x000fea0003800000 */
.L_x_833:
[--C-:B0-----:R-:W-:Y:S01]  /*9ac0*/  IMAD.IADD R15, R24, 0x1, R23.reuse ;  /* 0x00000001180f7824 */ /* 0x101fe200078e0217 */
[----:B------:R-:W-:Y:S01]  /*9ad0*/  FMNMX R5, R52, |R85|, !PT ;  /* 0x4000005534057209 */ /* 0x000fe20007800000 */
        /* <DEDUP_REMOVED lines=8> */
[----:B-1----:R-:W-:Y:S01]  /*9b60*/  IMAD.IADD R7, R80, 0x1, R23 ;  /* 0x0000000150077824 */ /* 0x002fe200078e0217 */
[-C--:B------:R-:W-:Y:S01]  /*9b70*/  ISETP.GE.AND P1, PT, R33, R46.reuse, PT ;  /* 0x0000002e2100720c */ /* 0x080fe20003f26270 */
[----:B---3--:R-:W-:Y:S01]  /*9b80*/  IMAD.U32 R83, R83, 0x10000, RZ ;  /* 0x0001000053537824 */ /* 0x008fe200078e00ff */
[----:B------:R-:W-:-:S02]  /*9b90*/  ISETP.GE.AND P2, PT, R13, R46, PT ;  /* 0x0000002e0d00720c */ /* 0x000fc40003f46270 */
[----:B------:R-:W-:Y:S02]  /*9ba0*/  ISETP.GE.AND P3, PT, R7, R46, PT ;  /* 0x0000002e0700720c */ /* 0x000fe40003f66270 */
[----:B------:R-:W-:Y:S02]  /*9bb0*/  FMNMX R5, R5, |R86|, !PT ;  /* 0x4000005605057209 */ /* 0x000fe40007800000 */
[----:B------:R-:W-:Y:S01]  /*9bc0*/  LOP3.LUT R77, R82, R83, RZ, 0xfc, !PT ;  /* 0x00000053524d7212 */ /* 0x000fe200078efcff */
[----:B------:R-:W-:Y:S08]  /*9bd0*/  @P5 BRA `(.L_x_836) ;  /* 0x0000000000445947 */ /* 0x000ff00003800000 */
        /* <DEDUP_REMOVED lines=17> */
.L_x_836:
[----:B------:R-:W-:Y:S05]  /*9cf0*/  BSYNC B0 ;  /* 0x0000000000007941 */ /* 0x000fea0003800000 */
.L_x_835:
        /* <DEDUP_REMOVED lines=19> */
.L_x_838:
[----:B------:R-:W-:Y:S05]  /*9e30*/  BSYNC B0 ;  /* 0x0000000000007941 */ /* 0x000fea0003800000 */
.L_x_837:
[----:B------:R-:W-:Y:S04]  /*9e40*/  BSSY B0, `(.L_x_839) ;  /* 0x0000013000007945 */ /* 0x000fe80003800000 */
[----:B------:R-:W-:Y:S05]  /*9e50*/  @P0 BRA `(.L_x_840) ;  /* 0x0000000000440947 */ /* 0x000fea0003800000 */
[C---:B------:R-:W-:Y:S01]  /*9e60*/  VIADD R4, R32.reuse, 0x1 ;  /* 0x0000000120047836 */ /* 0x040fe20000000000 */
[CC--:B------:R-:W-:Y:S01]  /*9e70*/  ISETP.GE.AND P0, PT, R32.reuse, R47.reuse, PT ;  /* 0x0000002f2000720c */ /* 0x0c0fe20003f06270 */
[C---:B------:R-:W-:Y:S02]  /*9e80*/  VIADD R6, R32.reuse, 0x2 ;  /* 0x0000000220067836 */ /* 0x040fe40000000000 */
[----:B------:R-:W-:Y:S01]  /*9e90*/  VIADD R12, R32, 0x3 ;  /* 0x00000003200c7836 */ /* 0x000fe20000000000 */
[----:B------:R-:W-:Y:S01]  /*9ea0*/  ISETP.GE.AND P4, PT, R4, R47, PT ;  /* 0x0000002f0400720c */ /* 0x000fe20003f86270 */
[----:B01----:R-:W-:Y:S01]  /*9eb0*/  IMAD R15, R47, R31, R32 ;  /* 0x0000001f2f0f7224 */ /* 0x003fe200078e0220 */
[-C--:B------:R-:W-:Y:S02]  /*9ec0*/  ISETP.GE.AND P5, PT, R6, R47.reuse, PT ;  /* 0x0000002f0600720c */ /* 0x080fe40003fa6270 */
[----:B------:R-:W-:Y:S01]  /*9ed0*/  ISETP.GE.AND P6, PT, R12, R47, PT ;  /* 0x0000002f0c00720c */ /* 0x000fe20003fc6270 */
[----:B----4-:R-:W-:-:S04]  /*9ee0*/  IMAD.WIDE R14, R15, 0x2, R8 ;  /* 0x000000020f0e7825 */ /* 0x010fc800078e0208 */
[----:B------:R-:W0:Y:S04]  /*9ef0*/  @!P0 LDS.U16 R17, [R84+0x1080] ;  /* 0x0010800054118984 */ /* 0x000e280000000400 */
[----:B------:R-:W1:Y:S04]  /*9f00*/  @!P4 LDS.U16 R21, [R84+0x1082] ;  /* 0x001082005415c984 */ /* 0x000e680000000400 */
[----:B------:R-:W2:Y:S04]  /*9f10*/  @!P5 LDS.U16 R23, [R84+0x1084] ;  /* 0x001084005417d984 */ /* 0x000ea80000000400 */
[----:B------:R-:W3:Y:S04]  /*9f20*/  @!P6 LDS.U16 R25, [R84+0x1086] ;  /* 0x001086005419e984 */ /* 0x000ee80000000400 */
[----:B0-----:R0:W-:Y:S04]  /*9f30*/  @!P0 STG.E.U16 desc[UR6][R14.64], R17 ;  /* 0x000000110e008986 */ /* 0x0011e8000c101506 */
[----:B-1----:R0:W-:Y:S04]  /*9f40*/  @!P4 STG.E.U16 desc[UR6][R14.64+0x2], R21 ;  /* 0x000002150e00c986 */ /* 0x0021e8000c101506 */
[----:B--2---:R0:W-:Y:S04]  /*9f50*/  @!P5 STG.E.U16 desc[UR6][R14.64+0x4], R23 ;  /* 0x000004170e00d986 */ /* 0x0041e8000c101506 */
[----:B---3--:R0:W-:Y:S02]  /*9f60*/  @!P6 STG.E.U16 desc[UR6][R14.64+0x6], R25 ;  /* 0x000006190e00e986 */ /* 0x0081e4000c101506 */
.L_x_840:
[----:B------:R-:W-:Y:S05]  /*9f70*/  BSYNC B0 ;  /* 0x0000000000007941 */ /* 0x000fea0003800000 */
.L_x_839:
        /* <DEDUP_REMOVED lines=19> */
.L_x_842:
[----:B------:R-:W-:Y:S05]  /*a0b0*/  BSYNC B0 ;  /* 0x0000000000007941 */ /* 0x000fea0003800000 */
.L_x_841:
[----:B------:R-:W-:Y:S04]  /*a0c0*/  BSSY B0, `(.L_x_843) ;  /* 0x0000013000007945 */ /* 0x000fe80003800000 */
        /* <DEDUP_REMOVED lines=10> */
[----:B01----:R-:W0:Y:S04]  /*a170*/  @!P0 LDS.U16 R15, [R84+0x18c0] ;  /* 0x0018c000540f8984 */ /* 0x003e280000000400 */
[----:B------:R-:W1:Y:S04]  /*a180*/  @!P1 LDS.U16 R17, [R84+0x18c2] ;  /* 0x0018c20054119984 */ /* 0x000e680000000400 */
[----:B------:R-:W2:Y:S04]  /*a190*/  @!P2 LDS.U16 R21, [R84+0x18c4] ;  /* 0x0018c4005415a984 */ /* 0x000ea80000000400 */
[----:B------:R-:W3:Y:S04]  /*a1a0*/  @!P4 LDS.U16 R23, [R84+0x18c6] ;  /* 0x0018c6005417c984 */ /* 0x000ee80000000400 */
[----:B0-----:R0:W-:Y:S04]  /*a1b0*/  @!P0 STG.E.U16 desc[UR6][R12.64], R15 ;  /* 0x0000000f0c008986 */ /* 0x0011e8000c101506 */
[----:B-1----:R0:W-:Y:S04]  /*a1c0*/  @!P1 STG.E.U16 desc[UR6][R12.64+0x2], R17 ;  /* 0x000002110c009986 */ /* 0x0021e8000c101506 */
[----:B--2---:R0:W-:Y:S04]  /*a1d0*/  @!P2 STG.E.U16 desc[UR6][R12.64+0x4], R21 ;  /* 0x000004150c00a986 */ /* 0x0041e8000c101506 */
[----:B---3--:R0:W-:Y:S02]  /*a1e0*/  @!P4 STG.E.U16 desc[UR6][R12.64+0x6], R23 ;  /* 0x000006170c00c986 */ /* 0x0081e4000c101506 */
.L_x_844:
[----:B------:R-:W-:Y:S05]  /*a1f0*/  BSYNC B0 ;  /* 0x0000000000007941 */ /* 0x000fea0003800000 */
.L_x_843:
[----:B------:R-:W-:Y:S04]  /*a200*/  BSSY B0, `(.L_x_845) ;  /* 0x0000013000007945 */ /* 0x000fe80003800000 */
[----:B------:R-:W-:Y:S05]  /*a210*/  @P3 BRA `(.L_x_846) ;  /* 0x0000000000443947 */ /* 0x000fea0003800000 */
[C---:B------:R-:W-:Y:S01]  /*a220*/  VIADD R4, R32.reuse, 0x1 ;  /* 0x0000000120047836 */ /* 0x040fe20000000000 */
[CC--:B------:R-:W-:Y:S01]  /*a230*/  ISETP.GE.AND P0, PT, R32.reuse, R47.reuse, PT ;  /* 0x0000002f2000720c */ /* 0x0c0fe20003f06270 */
[C---:B------:R-:W-:Y:S02]  /*a240*/  VIADD R6, R32.reuse, 0x2 ;  /* 0x0000000220067836 */ /* 0x040fe40000000000 */
[----:B0-----:R-:W-:Y:S01]  /*a250*/  VIADD R12, R32, 0x3 ;  /* 0x00000003200c7836 */ /* 0x001fe20000000000 */
[----:B------:R-:W-:Y:S01]  /*a260*/  ISETP.GE.AND P1, PT, R4, R47, PT ;  /* 0x0000002f0400720c */ /* 0x000fe20003f26270 */
[----:B------:R-:W-:Y:S01]  /*a270*/  IMAD R7, R47, R7, R32 ;  /* 0x000000072f077224 */ /* 0x000fe200078e0220 */
[-C--:B------:R-:W-:Y:S02]  /*a280*/  ISETP.GE.AND P2, PT, R6, R47.reuse, PT ;  /* 0x0000002f0600720c */ /* 0x080fe40003f46270 */
[----:B------:R-:W-:Y:S01]  /*a290*/  ISETP.GE.AND P3, PT, R12, R47, PT ;  /* 0x0000002f0c00720c */ /* 0x000fe20003f66270 */
[----:B----4-:R-:W-:-:S04]  /*a2a0*/  IMAD.WIDE R6, R7, 0x2, R8 ;  /* 0x0000000207067825 */ /* 0x010fc800078e0208 */
[----:B------:R-:W0:Y:S04]  /*a2b0*/  @!P0 LDS.U16 R13, [R84+0x1ce0] ;  /* 0x001ce000540d8984 */ /* 0x000e280000000400 */
[----:B-1----:R-:W1:Y:S04]  /*a2c0*/  @!P1 LDS.U16 R15, [R84+0x1ce2] ;  /* 0x001ce200540f9984 */ /* 0x002e680000000400 */
[----:B------:R-:W2:Y:S04]  /*a2d0*/  @!P2 LDS.U16 R17, [R84+0x1ce4] ;  /* 0x001ce4005411a984 */ /* 0x000ea80000000400 */
[----:B------:R-:W3:Y:S04]  /*a2e0*/  @!P3 LDS.U16 R21, [R84+0x1ce6] ;  /* 0x001ce6005415b984 */ /* 0x000ee80000000400 */
[----:B0-----:R0:W-:Y:S04]  /*a2f0*/  @!P0 STG.E.U16 desc[UR6][R6.64], R13 ;  /* 0x0000000d06008986 */ /* 0x0011e8000c101506 */
[----:B-1----:R0:W-:Y:S04]  /*a300*/  @!P1 STG.E.U16 desc[UR6][R6.64+0x2], R15 ;  /* 0x0000020f06009986 */ /* 0x0021e8000c101506 */
[----:B--2---:R0:W-:Y:S04]  /*a310*/  @!P2 STG.E.U16 desc[UR6][R6.64+0x4], R17 ;  /* 0x000004110600a986 */ /* 0x0041e8000c101506 */
[----:B---3--:R0:W-:Y:S02]  /*a320*/  @!P3 STG.E.U16 desc[UR6][R6.64+0x6], R21 ;  /* 0x000006150600b986 */ /* 0x0081e4000c101506 */
.L_x_846:
[----:B------:R-:W-:Y:S05]  /*a330*/  BSYNC B0 ;  /* 0x0000000000007941 */ /* 0x000fea0003800000 */
.L_x_845:
[----:B------:R-:W-:Y:S01]  /*a340*/  BAR.SYNC.DEFER_BLOCKING 0x0 ;  /* 0x0000000000007b1d */ /* 0x000fe20000010000 */
[----:B------:R-:W-:-:S04]  /*a350*/  VIADD R53, R53, 0x3 ;  /* 0x0000000335357836 */ /* 0x000fc80000000000 */
[--C-:B01----:R-:W-:Y:S01]  /*a360*/  IMAD R23, R42, 0x4, R53.reuse ;  /* 0x000000042a177824 */ /* 0x103fe200078e0235 */
[----:B------:R-:W-:Y:S01]  /*a370*/  BSSY B0, `(.L_x_847) ;  /* 0x0000025000007945 */ /* 0x000fe20003800000 */
[--C-:B------:R-:W-:Y:S02]  /*a380*/  IMAD.IADD R25, R24, 0x1, R53.reuse ;  /* 0x0000000118197824 */ /* 0x100fe400078e0235 */
[--C-:B------:R-:W-:Y:S01]  /*a390*/  IMAD.IADD R29, R38, 0x1, R53.reuse ;  /* 0x00000001261d7824 */ /* 0x100fe200078e0235 */
[----:B------:R-:W-:Y:S01]  /*a3a0*/  ISETP.GE.AND P1, PT, R23, R46, PT ;  /* 0x0000002e1700720c */ /* 0x000fe20003f26270 */
[--C-:B------:R-:W-:Y:S02]  /*a3b0*/  IMAD.IADD R31, R50, 0x1, R53.reuse ;  /* 0x00000001321f7824 */ /* 0x100fe400078e0235 */
[--C-:B------:R-:W-:Y:S02]  /*a3c0*/  IMAD.IADD R15, R60, 0x1, R53.reuse ;  /* 0x000000013c0f7824 */ /* 0x100fe400078e0235 */
[----:B------:R-:W-:-:S02]  /*a3d0*/  IMAD.IADD R13, R68, 0x1, R53 ;  /* 0x00000001440d7824 */ /* 0x000fc400078e0235 */
[--C-:B------:R-:W-:Y:S02]  /*a3e0*/  IMAD.IADD R7, R80, 0x1, R53.reuse ;  /* 0x0000000150077824 */ /* 0x100fe400078e0235 */
[----:B------:R-:W-:-:S05]  /*a3f0*/  IMAD.IADD R53, R0, 0x1, R53 ;  /* 0x0000000100357824 */ /* 0x000fca00078e0235 */
        /* <DEDUP_REMOVED lines=23> */
[----:B------:R-:W3:Y:S04]  /*a570*/  @!P4 LDS.U16 R21, [R84+0x6] ;  /* 0x000006005415c984 */ /* 0x000ee80000000400 */
[----:B0-----:R0:W-:Y:S04]  /*a580*/  @!P0 STG.E.U16 desc[UR6][R2.64], R11 ;  /* 0x0000000b02008986 */ /* 0x0011e8000c101506 */
[----:B-1----:R0:W-:Y:S04]  /*a590*/  @!P2 STG.E.U16 desc[UR6][R2.64+0x2], R17 ;  /* 0x000002110200a986 */ /* 0x0021e8000c101506 */
[----:B--2---:R0:W-:Y:S04]  /*a5a0*/  @!P3 STG.E.U16 desc[UR6][R2.64+0x4], R19 ;  /* 0x000004130200b986 */ /* 0x0041e8000c101506 */
[----:B---3--:R0:W-:Y:S02]  /*a5b0*/  @!P4 STG.E.U16 desc[UR6][R2.64+0x6], R21 ;  /* 0x000006150200c986 */ /* 0x0081e4000c101506 */
.L_x_848:
[----:B------:R-:W-:Y:S05]  /*a5c0*/  BSYNC B0 ;  /* 0x0000000000007941 */ /* 0x000fea0003800000 */
.L_x_847:
        /* <DEDUP_REMOVED lines=19> */
.L_x_850:
[----:B------:R-:W-:Y:S05]  /*a700*/  BSYNC B0 ;  /* 0x0000000000007941 */ /* 0x000fea0003800000 */
.L_x_849:
[----:B------:R-:W-:Y:S01]  /*a710*/  ISETP.GE.AND P5, PT, R25, R46, PT ;  /* 0x0000002e1900720c */ /* 0x000fe20003fa6270 */
[----:B------:R-:W-:Y:S01]  /*a720*/  BSSY B0, `(.L_x_851) ;  /* 0x000001a000007945 */ /* 0x000fe20003800000 */
[----:B------:R-:W-:Y:S02]  /*a730*/  FMNMX R5, R5, |R78|, !PT ;  /* 0x4000004e05057209 */ /* 0x000fe40007800000 */
[-C--:B------:R-:W-:Y:S02]  /*a740*/  ISETP.GE.AND P4, PT, R29, R46.reuse, PT ;  /* 0x0000002e1d00720c */ /* 0x080fe40003f86270 */
[-C--:B------:R-:W-:Y:S02]  /*a750*/  ISETP.GE.AND P0, PT, R31, R46.reuse, PT ;  /* 0x0000002e1f00720c */ /* 0x080fe40003f06270 */
[-C--:B------:R-:W-:Y:S02]  /*a760*/  ISETP.GE.AND P1, PT, R15, R46.reuse, PT ;  /* 0x0000002e0f00720c */ /* 0x080fe40003f26270 */
[----:B------:R-:W-:-:S02]  /*a770*/  ISETP.GE.AND P2, PT, R13, R46, PT ;  /* 0x0000002e0d00720c */ /* 0x000fc40003f46270 */
[----:B------:R-:W-:Y:S02]  /*a780*/  ISETP.GE.AND P3, PT, R7, R46, PT ;  /* 0x0000002e0700720c */ /* 0x000fe40003f66270 */
[----:B0-----:R-:W-:Y:S01]  /*a790*/  FMNMX R21, R5, |R36|, !PT ;  /* 0x4000002405157209 */ /* 0x001fe20007800000 */
        /* <DEDUP_REMOVED lines=18> */
.L_x_852:
[----:B------:R-:W-:Y:S05]  /*a8c0*/  BSYNC B0 ;  /* 0x0000000000007941 */ /* 0x000fea0003800000 */
.L_x_851:
        /* <DEDUP_REMOVED lines=19> */
.L_x_854:
[----:B------:R-:W-:Y:S05]  /*aa00*/  BSYNC B0 ;  /* 0x0000000000007941 */ /* 0x000fea0003800000 */
.L_x_853:
        /* <DEDUP_REMOVED lines=19> */
.L_x_856:
[----:B------:R-:W-:Y:S05]  /*ab40*/  BSYNC B0 ;  /* 0x0000000000007941 */ /* 0x000fea0003800000 */
.L_x_855:
        /* <DEDUP_REMOVED lines=19> */
.L_x_858:
[----:B------:R-:W-:Y:S05]  /*ac80*/  BSYNC B0 ;  /* 0x0000000000007941 */ /* 0x000fea0003800000 */
.L_x_857:
        /* <DEDUP_REMOVED lines=19> */
.L_x_860:
[----:B------:R-:W-:Y:S05]  /*adc0*/  BSYNC B0 ;  /* 0x0000000000007941 */ /* 0x000fea0003800000 */
.L_x_859:
        /* <DEDUP_REMOVED lines=19> */
.L_x_862:
[----:B------:R-:W-:Y:S05]  /*af00*/  BSYNC B0 ;  /* 0x0000000000007941 */ /* 0x000fea0003800000 */
.L_x_861:
[----:B01----:R-:W0:Y:S01]  /*af10*/  SHFL.DOWN PT, R2, R21, 0x10, 0x1f ;  /* 0x0a001f0015027f89 */ /* 0x003e2200000e0000 */
[----:B------:R-:W-:Y:S01]  /*af20*/  BAR.SYNC.DEFER_BLOCKING 0x0 ;  /* 0x0000000000007b1d */ /* 0x000fe20000010000 */
[----:B------:R-:W-:-:S05]  /*af30*/  LOP3.LUT P0, RZ, R35, 0x1f, RZ, 0xc0, !PT ;  /* 0x0000001f23ff7812 */ /* 0x000fca000780c0ff */
[----:B------:R-:W-:Y:S08]  /*af40*/  BSSY B0, `(.L_x_863) ;  /* 0x000001f000007945 */ /* 0x000ff00003800000 */
[----:B------:R-:W-:-:S05]  /*af50*/  @!P0 LEA R5, R34, R87, 0x18 ;  /* 0x0000005722058211 */ /* 0x000fca00078ec0ff */
[----:B------:R-:W-:Y:S01]  /*af60*/  @!P0 IMAD.IADD R0, R0, 0x1, R5 ;  /* 0x0000000100008824 */ /* 0x000fe200078e0205 */
[----:B0-----:R-:W-:-:S05]  /*af70*/  FMNMX R2, R21, R2, !PT ;  /* 0x0000000215027209 */ /* 0x001fca0007800000 */
[----:B------:R-:W0:Y:S02]  /*af80*/  SHFL.DOWN PT, R3, R2, 0x8, 0x1f ;  /* 0x09001f0002037f89 */ /* 0x000e2400000e0000 */
[----:B0-----:R-:W-:-:S05]  /*af90*/  FMNMX R6, R2, R3, !PT ;  /* 0x0000000302067209 */ /* 0x001fca0007800000 */
[----:B------:R-:W0:Y:S02]  /*afa0*/  SHFL.DOWN PT, R3, R6, 0x4, 0x1f ;  /* 0x08801f0006037f89 */ /* 0x000e2400000e0000 */
[----:B0-----:R-:W-:Y:S01]  /*afb0*/  FMNMX R7, R6, R3, !PT ;  /* 0x0000000306077209 */ /* 0x001fe20007800000 */
[----:B------:R-:W-:-:S04]  /*afc0*/  VIADD R6, R35, 0x1f ;  /* 0x0000001f23067836 */ /* 0x000fc80000000000 */
[----:B------:R-:W4:Y:S02]  /*afd0*/  SHFL.DOWN PT, R4, R7, 0x2, 0x1f ;  /* 0x08401f0007047f89 */ /* 0x000f2400000e0000 */
[----:B----4-:R-:W-:Y:S02]  /*afe0*/  FMNMX R8, R7, R4, !PT ;  /* 0x0000000407087209 */ /* 0x010fe40007800000 */
[----:B------:R0:W1:Y:S03]  /*aff0*/  LDC.64 R4, c[0x0][R44+0xa10] ;  /* 0x000284002c047b82 */ /* 0x0000660000000a00 */
[----:B------:R-:W2:Y:S02]  /*b000*/  SHFL.DOWN PT, R3, R8, 0x1, 0x1f ;  /* 0x08201f0008037f89 */ /* 0x000ea400000e0000 */
[----:B--2---:R-:W-:-:S03]  /*b010*/  FMNMX R9, R8, R3, !PT ;  /* 0x0000000308097209 */ /* 0x004fc60007800000 */
[----:B------:R0:W2:Y:S02]  /*b020*/  LDC.64 R2, c[0x0][R44+0xc10] ;  /* 0x000304002c027b82 */ /* 0x0000a40000000a00 */
[----:B------:R0:W-:Y:S06]  /*b030*/  @!P0 STS [R0], R9 ;  /* 0x0000000900008388 */ /* 0x0001ec0000000800 */
[----:B------:R-:W-:Y:S01]  /*b040*/  BAR.SYNC.DEFER_BLOCKING 0x0 ;  /* 0x0000000000007b1d */ /* 0x000fe20000010000 */
[----:B------:R-:W-:Y:S01]  /*b050*/  ISETP.GT.U32.AND P0, PT, R6, 0x3e, PT ;  /* 0x0000003e0600780c */ /* 0x000fe20003f04070 */
[----:B------:R-:W-:-:S12]  /*b060*/  IMAD.MOV.U32 R6, RZ, RZ, RZ ;  /* 0x000000ffff067224 */ /* 0x000fd800078e00ff */
[----:B01----:R-:W-:Y:S05]  /*b070*/  @P0 BRA `(.L_x_864) ;  /* 0x00000000002c0947 */ /* 0x003fea0003800000 */
[----:B------:R-:W-:Y:S01]  /*b080*/  ISETP.GT.U32.AND P0, PT, R35, 0x3, PT ;  /* 0x000000032300780c */ /* 0x000fe20003f04070 */
[----:B------:R-:W-:Y:S01]  /*b090*/  IMAD.MOV.U32 R0, RZ, RZ, RZ ;  /* 0x000000ffff007224 */ /* 0x000fe200078e00ff */
[----:B------:R-:W-:-:S11]  /*b0a0*/  UMOV UR4, 0xffffffff ;  /* 0xffffffff00047882 */ /* 0x000fd60000000000 */
[----:B------:R-:W-:-:S05]  /*b0b0*/  @!P0 LEA R6, R34, R87, 0x18 ;  /* 0x0000005722068211 */ /* 0x000fca00078ec0ff */
[----:B------:R-:W-:-:S05]  /*b0c0*/  @!P0 IMAD R6, R35, 0x4, R6 ;  /* 0x0000000423068824 */ /* 0x000fca00078e0206 */
[----:B------:R0:W1:Y:S01]  /*b0d0*/  @!P0 LDS R0, [R6] ;  /* 0x0000000006008984 */ /* 0x0000620000000800 */
[----:B------:R-:W-:Y:S05]  /*b0e0*/  BRA.DIV UR4, `(.L_x_865) ;  /* 0x0000000204a47947 */ /* 0x000fea000b800000 */
[----:B-1----:R-:W1:Y:S02]  /*b0f0*/  SHFL.DOWN PT, R7, R0, 0x2, 0x1f ;  /* 0x08401f0000077f89 */ /* 0x002e6400000e0000 */
[----:B-1----:R-:W-:-:S05]  /*b100*/  FMNMX R7, R7, R0, !PT ;  /* 0x0000000007077209 */ /* 0x002fca0007800000 */
[----:B0-----:R0:W1:Y:S02]  /*b110*/  SHFL.DOWN PT, R6, R7, 0x1, 0x1f ;  /* 0x08201f0007067f89 */ /* 0x00106400000e0000 */
.L_x_872:
[----:B-1----:R-:W-:-:S07]  /*b120*/  FMNMX R6, R7, R6, !PT ;  /* 0x0000000607067209 */ /* 0x002fce0007800000 */
.L_x_864:
[----:B------:R-:W-:Y:S05]  /*b130*/  BSYNC B0 ;  /* 0x0000000000007941 */ /* 0x000fea0003800000 */
.L_x_863:
[----:B------:R-:W-:Y:S01]  /*b140*/  IMAD.MOV.U32 R0, RZ, RZ, 0xe00 ;  /* 0x00000e00ff007424 */ /* 0x000fe200078e00ff */
[----:B------:R-:W-:Y:S01]  /*b150*/  ISETP.NE.U32.AND P0, PT, R4, RZ, PT ;  /* 0x000000ff0400720c */ /* 0x000fe20003f05070 */
[----:B------:R-:W-:Y:S01]  /*b160*/  BSSY B0, `(.L_x_866) ;  /* 0x0000011000007945 */ /* 0x000fe20003800000 */
[----:B--2---:R-:W-:Y:S01]  /*b170*/  ISETP.EQ.U32.AND P2, PT, R2, RZ, PT ;  /* 0x000000ff0200720c */ /* 0x004fe20003f42070 */
[----:B------:R-:W-:Y:S01]  /*b180*/  IMAD R43, R43, 0x4, R0 ;  /* 0x000000042b2b7824 */ /* 0x000fe200078e0200 */
[----:B------:R-:W-:-:S04]  /*b190*/  ISETP.NE.AND.EX P0, PT, R5, RZ, PT, P0 ;  /* 0x000000ff0500720c */ /* 0x000fc80003f05300 */
[----:B------:R-:W-:Y:S01]  /*b1a0*/  ISETP.NE.OR P0, PT, R35, RZ, !P0 ;  /* 0x000000ff2300720c */ /* 0x000fe20004705670 */
[----:B------:R-:W1:Y:S02]  /*b1b0*/  LDC R43, c[0x0][R43+0x20c] ;  /* 0x000083002b2b7b82 */ /* 0x000e640000000800 */
[----:B-1----:R-:W-:-:S04]  /*b1c0*/  IADD3 R0, -R43, UR5, RZ ;  /* 0x000000052b007c10 */ /* 0x002fc8000fffe1ff */
[----:B------:R-:W-:-:S04]  /*b1d0*/  LOP3.LUT P1, RZ, R0, R35, RZ, 0xfc, !PT ;  /* 0x0000002300ff7212 */ /* 0x000fc8000782fcff */
[----:B------:R-:W-:Y:S02]  /*b1e0*/  ISETP.EQ.OR.EX P1, PT, R3, RZ, P1, P2 ;  /* 0x000000ff0300720c */ /* 0x000fe40000f22720 */
[----:B------:R-:W-:Y:S11]  /*b1f0*/  @P0 BRA `(.L_x_867) ;  /* 0x00000000001c0947 */ /* 0x000ff60003800000 */
[----:B------:R-:W1:Y:S01]  /*b200*/  S2R R0, SR_LANEID ;  /* 0x0000000000007919 */ /* 0x000e620000000000 */
[----:B------:R-:W0:Y:S01]  /*b210*/  REDUX.MAX.S32 UR8, R6 ;  /* 0x00000000060873c4 */ /* 0x000e220000014200 */
[----:B------:R-:W-:Y:S02]  /*b220*/  VOTEU.ANY UR4, UPT, PT ;  /* 0x0000000000047886 */ /* 0x000fe400038e0100 */
[----:B------:R-:W-:Y:S01]  /*b230*/  UFLO.U32 UR4, UR4 ;  /* 0x00000004000472bd */ /* 0x000fe200080e0000 */
[----:B0-----:R-:W-:-:S05]  /*b240*/  IMAD.U32 R7, RZ, RZ, UR8 ;  /* 0x00000008ff077e24 */ /* 0x001fca000f8e00ff */
[----:B-1----:R-:W-:-:S13]  /*b250*/  ISETP.EQ.U32.AND P0, PT, R0, UR4, PT ;  /* 0x0000000400007c0c */ /* 0x002fda000bf02070 */
[----:B------:R1:W-:Y:S02]  /*b260*/  @P0 REDG.E.MAX.S32.STRONG.GPU desc[UR6][R4.64], R7 ;  /* 0x000000070400098e */ /* 0x0003e4000d10e386 */
.L_x_867:
[----:B------:R-:W-:Y:S05]  /*b270*/  BSYNC B0 ;  /* 0x0000000000007941 */ /* 0x000fea0003800000 */
.L_x_866:
[----:B------:R-:W-:Y:S05]  /*b280*/  @P1 EXIT ;  /* 0x000000000000194d */ /* 0x000fea0003800000 */
[----:B------:R-:W-:-:S05]  /*b290*/  VIADD R0, R45, 0x1800000 ;  /* 0x018000002d007836 */ /* 0x000fca0000000000 */
[----:B------:R-:W-:-:S04]  /*b2a0*/  LOP3.LUT R0, R0, 0x7f800000, RZ, 0xc0, !PT ;  /* 0x7f80000000007812 */ /* 0x000fc800078ec0ff */
[----:B------:R-:W-:-:S13]  /*b2b0*/  ISETP.GT.U32.AND P0, PT, R0, 0x1ffffff, PT ;  /* 0x01ffffff0000780c */ /* 0x000fda0003f04070 */
[----:B------:R-:W-:Y:S05]  /*b2c0*/  @P0 BRA `(.L_x_868) ;  /* 0x0000000000140947 */ /* 0x000fea0003800000 */
[----:B------:R-:W-:Y:S01]  /*b2d0*/  IMAD.MOV.U32 R0, RZ, RZ, R45 ;  /* 0x000000ffff007224 */ /* 0x000fe200078e002d */
[----:B------:R-:W-:-:S07]  /*b2e0*/  MOV R9, 0xb300 ;  /* 0x0000b30000097802 */ /* 0x000fce0000000f00 */
[----:B01----:R-:W-:Y:S05]  /*b2f0*/  CALL.REL.NOINC `($__internal_2_$__cuda_sm20_rcp_rn_f32_slowpath) ;  /* 0x0000000000587944 */ /* 0x003fea0003c00000 */
[----:B------:R-:W-:Y:S01]  /*b300*/  IMAD.MOV.U32 R5, RZ, RZ, R0 ;  /* 0x000000ffff057224 */ /* 0x000fe200078e0000 */
[----:B------:R-:W-:Y:S06]  /*b310*/  BRA `(.L_x_869) ;  /* 0x0000000000107947 */ /* 0x000fec0003800000 */
.L_x_868:
[----:B------:R-:W1:Y:S02]  /*b320*/  MUFU.RCP R0, R45 ;  /* 0x0000002d00007308 */ /* 0x000e640000001000 */
[----:B-1----:R-:W-:-:S04]  /*b330*/  FFMA R4, R0, R45, -1 ;  /* 0xbf80000000047423 */ /* 0x002fc8000000002d */
[----:B------:R-:W-:-:S04]  /*b340*/  FADD.FTZ R5, -R4, -RZ ;  /* 0x800000ff04057221 */ /* 0x000fc80000010100 */
[----:B------:R-:W-:-:S07]  /*b350*/  FFMA R5, R0, R5, R0 ;  /* 0x0000000500057223 */ /* 0x000fce0000000000 */
.L_x_869:
[----:B------:R-:W-:Y:S01]  /*b360*/  STG.E desc[UR6][R2.64], R5 ;  /* 0x0000000502007986 */ /* 0x000fe2000c101906 */
[----:B------:R-:W-:Y:S05]  /*b370*/  EXIT ;  /* 0x000000000000794d */ /* 0x000fea0003800000 */
.L_x_865:
[----:B------:R-:W-:Y:S02]  /*b380*/  IMAD.MOV.U32 R9, RZ, RZ, 0x2 ;  /* 0x00000002ff097424 */ /* 0x000fe400078e00ff */
[----:B------:R-:W-:Y:S02]  /*b390*/  IMAD.MOV.U32 R11, RZ, RZ, 0x1f ;  /* 0x0000001fff0b7424 */ /* 0x000fe400078e00ff */
[----:B------:R-:W-:-:S07]  /*b3a0*/  IMAD.MOV.U32 R8, RZ, RZ, -0x1 ;  /* 0xffffffffff087424 */ /* 0x000fce00078e00ff */
[----:B012---:R-:W-:Y:S05]  /*b3b0*/  WARPSYNC.COLLECTIVE R8, `(.L_x_870) ;  /* 0x0000000008087348 */ /* 0x007fea0003c00000 */
[----:B01----:R0:W1:Y:S02]  /*b3c0*/  SHFL.DOWN P0, R6, R0, R9, R11 ;  /* 0x0800000900067389 */ /* 0x003064000000000b */
[----:B012---:R-:W-:Y:S01]  /*b3d0*/  ENDCOLLECTIVE ;  /* 0x000000000000791b */ /* 0x007fe20003800000 */
.L_x_870:
[----:B------:R-:W-:Y:S02]  /*b3e0*/  IMAD.MOV.U32 R9, RZ, RZ, 0x1 ;  /* 0x00000001ff097424 */ /* 0x000fe400078e00ff */
[----:B------:R-:W-:-:S05]  /*b3f0*/  IMAD.MOV.U32 R7, RZ, RZ, R6 ;  /* 0x000000ffff077224 */ /* 0x000fca00078e0006 */
[----:B------:R-:W-:-:S05]  /*b400*/  FMNMX R7, R7, R0, !PT ;  /* 0x0000000007077209 */ /* 0x000fca0007800000 */
[----:B------:R-:W-:-:S07]  /*b410*/  IMAD.MOV.U32 R0, RZ, RZ, R7 ;  /* 0x000000ffff007224 */ /* 0x000fce00078e0007 */
[----:B------:R-:W-:Y:S05]  /*b420*/  WARPSYNC.COLLECTIVE R8, `(.L_x_871) ;  /* 0x0000000008087348 */ /* 0x000fea0003c00000 */
[----:B------:R0:W1:Y:S02]  /*b430*/  SHFL.DOWN P0, R6, R0, R9, R11 ;  /* 0x0800000900067389 */ /* 0x000064000000000b */
[----:B01----:R-:W-:Y:S01]  /*b440*/  ENDCOLLECTIVE ;  /* 0x000000000000791b */ /* 0x003fe20003800000 */
.L_x_871:
[----:B------:R-:W-:Y:S05]  /*b450*/  BRA `(.L_x_872) ;  /* 0xfffffffc00307947 */ /* 0x000fea000383ffff */
        .weak           $__internal_2_$__cuda_sm20_rcp_rn_f32_slowpath
        .type           $__internal_2_$__cuda_sm20_rcp_rn_f32_slowpath,@function
        .size           $__internal_2_$__cuda_sm20_rcp_rn_f32_slowpath,(.L_x_3750 - $__internal_2_$__cuda_sm20_rcp_rn_f32_slowpath)
$__internal_2_$__cuda_sm20_rcp_rn_f32_slowpath:
        /* <DEDUP_REMOVED lines=15> */
.L_x_873:
        /* <DEDUP_REMOVED lines=33> */
.L_x_875:
[----:B------:R0:W1:Y:S02]  /*b760*/  MUFU.RCP R4, R0 ;  /* 0x0000000000047308 */ /* 0x0000640000001000 */
.L_x_874:
[----:B0123--:R-:W-:Y:S02]  /*b770*/  IMAD.MOV.U32 R0, RZ, RZ, R4 ;  /* 0x000000ffff007224 */ /* 0x00ffe400078e0004 */
[----:B------:R-:W-:Y:S02]  /*b780*/  IMAD.MOV.U32 R4, RZ, RZ, R9 ;  /* 0x000000ffff047224 */ /* 0x000fe400078e0009 */
[----:B------:R-:W-:-:S04]  /*b790*/  IMAD.MOV.U32 R5, RZ, RZ, 0x0 ;  /* 0x00000000ff057424 */ /* 0x000fc800078e00ff */
[----:B------:R-:W-:Y:S05]  /*b7a0*/  RET.REL.NODEC R4 `(_ZN18transformer_engine56_GLOBAL__N__9a404817_23_multi_cast_transpose_cu_26a11c4627multi_cast_transpose_kernelILi4ELi4ELb0Ef13__nv_bfloat16S2_EEvNS0_22MultiCastTransposeArgsE) ;  /* 0xffffff4804147950 */ /* 0x000fea0003c3ffff */
.L_x_876:
        /* <DEDUP_REMOVED lines=13> */
.L_x_3750:


//--------------------- .text._ZN18transformer_engine56_GLOBAL__N__9a404817_23_multi_cast_transpose_cu_26a11c4627multi_cast_transpose_kernelILi4ELi4ELb0Ef13__nv_bfloat166__halfEEvNS0_22MultiCastTransposeArgsE --------------------------
	.section	.text._ZN18transformer_engine56_GLOBAL__N__9a404817_23_multi_cast_transpose_cu_26a11c4627multi_cast_transpose_kernelILi4ELi4ELb0Ef13__nv_bfloat166__halfEEvNS0_22MultiCastTransposeArgsE,"ax",@progbits
	.align	128
.text._ZN18transformer_engine56_GLOBAL__N__9a404817_23_multi_cast_transpose_cu_26a11c4627multi_cast_transpose_kernelILi4ELi4ELb0Ef13__nv_bfloat166__halfEEvNS0_22MultiCastTransposeArgsE:
        .type           _ZN18transformer_engine56_GLOBAL__N__9a404817_23_multi_cast_transpose_cu_26a11c4627multi_cast_transpose_kernelILi4ELi4ELb0Ef13__nv_bfloat166__halfEEvNS0_22MultiCastTransposeArgsE,@function
        .size           _ZN18transformer_engine56_GLOBAL__N__9a404817_23_multi_cast_transpose_cu_26a11c4627multi_cast_transpose_kernelILi4ELi4ELb0Ef13__nv_bfloat166__halfEEvNS0_22MultiCastTransposeArgsE,(.L_x_3752 - _ZN18transformer_engine56_GLOBAL__N__9a404817_23_multi_cast_transpose_cu_26a11c4627multi_cast_transpose_kernelILi4ELi4ELb0Ef13__nv_bfloat166__halfEEvNS0_22MultiCastTransposeArgsE)
        .other          _ZN18transformer_engine56_GLOBAL__N__9a404817_23_multi_cast_transpose_cu_26a11c4627multi_cast_transpose_kernelILi4ELi4ELb0Ef13__nv_bfloat166__halfEEvNS0_22MultiCastTransposeArgsE,@"STO_CUDA_ENTRY STV_DEFAULT"
_ZN18transformer_engine56_GLOBAL__N__9a404817_23_multi_cast_transpose_cu_26a11c4627multi_cast_transpose_kernelILi4ELi4ELb0Ef13__nv_bfloat166__halfEEvNS0_22MultiCastTransposeArgsE:
        /* <DEDUP_REMOVED lines=9> */
.L_x_877:
        /* <DEDUP_REMOVED lines=74> */
.L_x_879:
[----:B------:R-:W-:Y:S05]  /*0530*/  BSYNC B0 ;  /* 0x0000000000007941 */ /* 0x000fea0003800000 */
.L_x_878:
        /* <DEDUP_REMOVED lines=11> */
[----:B------:R-:W-:Y:S01]  /*05f0*/  F2FP.F16.F32.PACK_AB R32, RZ, R2 ;  /* 0x00000002ff20723e */ /* 0x000fe200000000ff */
[-C--:B------:R-:W-:Y:S01]  /*0600*/  FMUL R2, R5, R45.reuse ;  /* 0x0000002d05027220 */ /* 0x080fe20000400000 */
[----:B------:R-:W-:Y:S01]  /*0610*/  FMUL R3, R11, R45 ;  /* 0x0000002d0b037220 */ /* 0x000fe20000400000 */
[----:B------:R-:W-:-:S02]  /*0620*/  F2FP.F16.F32.PACK_AB R4, RZ, R4 ;  /* 0x00000004ff04723e */ /* 0x000fc400000000ff */
[----:B------:R-:W-:Y:S02]  /*0630*/  ISETP.GE.AND P0, PT, R14, R47, PT ;  /* 0x0000002f0e00720c */ /* 0x000fe40003f06270 */
[----:B------:R-:W-:Y:S02]  /*0640*/  F2FP.F16.F32.PACK_AB R2, RZ, R2 ;  /* 0x00000002ff02723e */ /* 0x000fe400000000ff */
[----:B------:R-:W-:Y:S02]  /*0650*/  F2FP.F16.F32.PACK_AB R3, RZ, R3 ;  /* 0x00000003ff03723e */ /* 0x000fe400000000ff */
        /* <DEDUP_REMOVED lines=19> */
.L_x_881:
[----:B------:R-:W-:Y:S05]  /*0790*/  BSYNC B0 ;  /* 0x0000000000007941 */ /* 0x000fea0003800000 */
.L_x_880:
        /* <DEDUP_REMOVED lines=15> */
.L_x_883:
[----:B------:R-:W-:Y:S05]  /*0890*/  BSYNC B0 ;  /* 0x0000000000007941 */ /* 0x000fea0003800000 */
.L_x_882:
        /* <DEDUP_REMOVED lines=10> */
[----:B------:R-:W-:Y:S02]  /*0940*/  F2FP.F16.F32.PACK_AB R2, RZ, R2 ;  /* 0x00000002ff02723e */ /* 0x000fe400000000ff */
[----:B------:R-:W-:Y:S02]  /*0950*/  F2FP.F16.F32.PACK_AB R7, RZ, R7 ;  /* 0x00000007ff07723e */ /* 0x000fe400000000ff */
[----:B------:R-:W-:Y:S02]  /*0960*/  F2FP.F16.F32.PACK_AB R8, RZ, R8 ;  /* 0x00000008ff08723e */ /* 0x000fe400000000ff */
[----:B------:R-:W-:Y:S02]  /*0970*/  F2FP.F16.F32.PACK_AB R9, RZ, R9 ;  /* 0x00000009ff09723e */ /* 0x000fe400000000ff */
        /* <DEDUP_REMOVED lines=19> */
.L_x_885:
[----:B------:R-:W-:Y:S05]  /*0ab0*/  BSYNC B0 ;  /* 0x0000000000007941 */ /* 0x000fea0003800000 */
.L_x_884:
        /* <DEDUP_REMOVED lines=18> */
.L_x_887:
[----:B------:R-:W-:Y:S05]  /*0be0*/  BSYNC B0 ;  /* 0x0000000000007941 */ /* 0x000fea0003800000 */
.L_x_886:
        /* <DEDUP_REMOVED lines=11> */
[----:B------:R-:W3:Y:S01]  /*0ca0*/  F2F.F16.F32 R72, R72 ;  /* 0x0000004800487304 */ /* 0x000ee20000200800 */
[----:B------:R-:W-:Y:S01]  /*0cb0*/  VIADD R20, R51, 0x3 ;  /* 0x0000000333147836 */ /* 0x000fe20000000000 */
[----:B------:R-:W-:-:S04]  /*0cc0*/  FMNMX R10, R10, |R11|, !PT ;  /* 0x4000000b0a0a7209 */ /* 0x000fc80007800000 */
[----:B------:R-:W-:Y:S02]  /*0cd0*/  FMNMX R17, R10, |R17|, !PT ;  /* 0x400000110a117209 */ /* 0x000fe40007800000 */
[----:B------:R-:W4:Y:S01]  /*0ce0*/  F2F.F16.F32 R27, R27 ;  /* 0x0000001b001b7304 */ /* 0x000f220000200800 */
[----:B------:R-:W-:Y:S02]  /*0cf0*/  ISETP.GE.AND P0, PT, R20, R47, PT ;  /* 0x0000002f1400720c */ /* 0x000fe40003f06270 */
[----:B------:R-:W-:-:S04]  /*0d00*/  FMNMX R12, R17, |R12|, !PT ;  /* 0x4000000c110c7209 */ /* 0x000fc80007800000 */
[----:B------:R-:W-:Y:S01]  /*0d10*/  FMNMX R3, R12, |R3|, !PT ;  /* 0x400000030c037209 */ /* 0x000fe20007800000 */
[----:B------:R-:W0:Y:S08]  /*0d20*/  F2F.F16.F32 R29, R29 ;  /* 0x0000001d001d7304 */ /* 0x000e300000200800 */
[----:B------:R-:W0:Y:S01]  /*0d30*/  F2F.F16.F32 R31, R31 ;  /* 0x0000001f001f7304 */ /* 0x000e220000200800 */
        /* <DEDUP_REMOVED lines=14> */
.L_x_889:
[----:B------:R-:W-:Y:S05]  /*0e20*/  BSYNC B0 ;  /* 0x0000000000007941 */ /* 0x000fea0003800000 */
.L_x_888:
        /* <DEDUP_REMOVED lines=19> */
.L_x_891:
[----:B------:R-:W-:Y:S05]  /*0f60*/  BSYNC B0 ;  /* 0x0000000000007941 */ /* 0x000fea0003800000 */
.L_x_890:
        /* <DEDUP_REMOVED lines=10> */
[----:B------:R-:W0:Y:S02]  /*1010*/  F2F.F16.F32 R33, R33 ;  /* 0x0000002100217304 */ /* 0x000e240000200800 */
[----:B------:R-:W-:Y:S01]  /*1020*/  FMNMX R16, R16, |R13|, !PT ;  /* 0x4000000d10107209 */ /* 0x000fe20007800000 */
[----:B------:R-:W-:Y:S01]  /*1030*/  FMUL R60, R3, R45 ;  /* 0x0000002d033c7220 */ /* 0x000fe20000400000 */
[----:B------:R-:W-:-:S02]  /*1040*/  ISETP.GE.AND P1, PT, R38, R47, PT ;  /* 0x0000002f2600720c */ /* 0x000fc40003f26270 */
[----:B------:R-:W-:Y:S01]  /*1050*/  FMNMX R16, R16, |R14|, !PT ;  /* 0x4000000e10107209 */ /* 0x000fe20007800000 */
[----:B------:R-:W-:Y:S01]  /*1060*/  IMAD.U32 R14, R11, 0x10000, RZ ;  /* 0x000100000b0e7824 */ /* 0x000fe200078e00ff */
[----:B------:R-:W1:Y:S02]  /*1070*/  F2F.F16.F32 R58, R58 ;  /* 0x0000003a003a7304 */ /* 0x000e640000200800 */
[----:B------:R-:W-:Y:S01]  /*1080*/  FMNMX R15, R16, |R15|, !PT ;  /* 0x4000000f100f7209 */ /* 0x000fe20007800000 */
[----:B------:R-:W-:-:S03]  /*1090*/  FMUL R62, R14, R45 ;  /* 0x0000002d0e3e7220 */ /* 0x000fc60000400000 */
[----:B------:R-:W-:Y:S02]  /*10a0*/  FMNMX R8, R15, |R8|, !PT ;  /* 0x400000080f087209 */ /* 0x000fe40007800000 */
[----:B------:R-:W3:Y:S02]  /*10b0*/  F2F.F16.F32 R60, R60 ;  /* 0x0000003c003c7304 */ /* 0x000ee40000200800 */
[----:B------:R-:W-:-:S06]  /*10c0*/  FMNMX R8, R8, |R7|, !PT ;  /* 0x4000000708087209 */ /* 0x000fcc0007800000 */
[----:B------:R-:W4:Y:S01]  /*10d0*/  F2F.F16.F32 R62, R62 ;  /* 0x0000003e003e7304 */ /* 0x000f220000200800 */
        /* <DEDUP_REMOVED lines=14> */
.L_x_893:
[----:B------:R-:W-:Y:S05]  /*11c0*/  BSYNC B0 ;  /* 0x0000000000007941 */ /* 0x000fea0003800000 */
.L_x_892:
        /* <DEDUP_REMOVED lines=19> */
.L_x_895:
[----:B------:R-:W-:Y:S05]  /*1300*/  BSYNC B0 ;  /* 0x0000000000007941 */ /* 0x000fea0003800000 */
.L_x_894:
        /* <DEDUP_REMOVED lines=11> */
[----:B------:R-:W-:-:S02]  /*13c0*/  F2FP.F16.F32.PACK_AB R4, RZ, R4 ;  /* 0x00000004ff04723e */ /* 0x000fc400000000ff */
[----:B------:R-:W-:Y:S02]  /*13d0*/  F2FP.F16.F32.PACK_AB R5, RZ, R5 ;  /* 0x00000005ff05723e */ /* 0x000fe400000000ff */
[----:B------:R-:W-:Y:S02]  /*13e0*/  F2FP.F16.F32.PACK_AB R7, RZ, R7 ;  /* 0x00000007ff07723e */ /* 0x000fe400000000ff */
[----:B------:R-:W-:Y:S02]  /*13f0*/  F2FP.F16.F32.PACK_AB R9, RZ, R9 ;  /* 0x00000009ff09723e */ /* 0x000fe400000000ff */
        /* <DEDUP_REMOVED lines=19> */
.L_x_897:
[----:B------:R-:W-:Y:S05]  /*1530*/  BSYNC B0 ;  /* 0x0000000000007941 */ /* 0x000fea0003800000 */
.L_x_896:
        /* <DEDUP_REMOVED lines=19> */
.L_x_899:
[----:B------:R-:W-:Y:S05]  /*1670*/  BSYNC B0 ;  /* 0x0000000000007941 */ /* 0x000fea0003800000 */
.L_x_898:
        /* <DEDUP_REMOVED lines=11> */
[----:B------:R-:W-:Y:S02]  /*1730*/  F2FP.F16.F32.PACK_AB R3, RZ, R3 ;  /* 0x00000003ff03723e */ /* 0x000fe400000000ff */
[----:B------:R-:W-:Y:S02]  /*1740*/  F2FP.F16.F32.PACK_AB R4, RZ, R4 ;  /* 0x00000004ff04723e */ /* 0x000fe400000000ff */
[----:B------:R-:W-:Y:S02]  /*1750*/  F2FP.F16.F32.PACK_AB R5, RZ, R5 ;  /* 0x00000005ff05723e */ /* 0x000fe400000000ff */
[----:B------:R-:W-:Y:S02]  /*1760*/  F2FP.F16.F32.PACK_AB R7, RZ, R7 ;  /* 0x00000007ff07723e */ /* 0x000fe400000000ff */
        /* <DEDUP_REMOVED lines=19> */
.L_x_901:
[----:B------:R-:W-:Y:S05]  /*18a0*/  BSYNC B0 ;  /* 0x0000000000007941 */ /* 0x000fea0003800000 */
.L_x_900:
        /* <DEDUP_REMOVED lines=19> */
.L_x_903:
[----:B------:R-:W-:Y:S05]  /*19e0*/  BSYNC B0 ;  /* 0x0000000000007941 */ /* 0x000fea0003800000 */
.L_x_902:
        /* <DEDUP_REMOVED lines=12> */
[----:B------:R-:W0:Y:S01]  /*1ab0*/  F2F.F16.F32 R39, R39 ;  /* 0x0000002700277304 */ /* 0x000e220000200800 */
[----:B------:R-:W-:Y:S02]  /*1ac0*/  VIADD R6, R51, 0x13 ;  /* 0x0000001333067836 */ /* 0x000fe40000000000 */
[----:B------:R-:W-:Y:S01]  /*1ad0*/  FMNMX R16, R3, |R16|, !PT ;  /* 0x4000001003107209 */ /* 0x000fe20007800000 */
[----:B------:R-:W-:Y:S02]  /*1ae0*/  FMUL R3, R17, R45 ;  /* 0x0000002d11037220 */ /* 0x000fe40000400000 */
[----:B------:R-:W-:Y:S02]  /*1af0*/  ISETP.GE.AND P0, PT, R6, R47, PT ;  /* 0x0000002f0600720c */ /* 0x000fe40003f06270 */
[----:B------:R-:W0:Y:S01]  /*1b00*/  F2F.F16.F32 R23, R23 ;  /* 0x0000001700177304 */ /* 0x000e220000200800 */
[----:B------:R-:W-:-:S04]  /*1b10*/  FMNMX R16, R16, |R9|, !PT ;  /* 0x4000000910107209 */ /* 0x000fc80007800000 */
[----:B------:R-:W-:-:S03]  /*1b20*/  FMNMX R16, R16, |R11|, !PT ;  /* 0x4000000b10107209 */ /* 0x000fc60007800000 */
[----:B------:R-:W0:Y:S01]  /*1b30*/  F2F.F16.F32 R25, R25 ;  /* 0x0000001900197304 */ /* 0x000e220000200800 */
[----:B------:R-:W-:-:S07]  /*1b40*/  FMNMX R13, R16, |R13|, !PT ;  /* 0x4000000d100d7209 */ /* 0x000fce0007800000 */
[----:B------:R-:W0:Y:S01]  /*1b50*/  F2F.F16.F32 R3, R3 ;  /* 0x0000000300037304 */ /* 0x000e220000200800 */
        /* <DEDUP_REMOVED lines=14> */
.L_x_905:
[----:B------:R-:W-:Y:S05]  /*1c40*/  BSYNC B0 ;  /* 0x0000000000007941 */ /* 0x000fea0003800000 */
.L_x_904:
        /* <DEDUP_REMOVED lines=19> */
.L_x_907:
[----:B------:R-:W-:Y:S05]  /*1d80*/  BSYNC B0 ;  /* 0x0000000000007941 */ /* 0x000fea0003800000 */
.L_x_906:
        /* <DEDUP_REMOVED lines=13> */
[----:B------:R-:W0:Y:S03]  /*1e60*/  F2F.F16.F32 R21, R21 ;  /* 0x0000001500157304 */ /* 0x000e260000200800 */
[----:B------:R-:W-:Y:S01]  /*1e70*/  FMNMX R4, R17, |R8|, !PT ;  /* 0x4000000811047209 */ /* 0x000fe20007800000 */
[----:B------:R-:W-:-:S03]  /*1e80*/  VIADD R8, R51, 0x20 ;  /* 0x0000002033087836 */ /* 0x000fc60000000000 */
[----:B------:R-:W-:Y:S01]  /*1e90*/  FMNMX R4, R4, |R5|, !PT ;  /* 0x4000000504047209 */ /* 0x000fe20007800000 */
[----:B------:R-:W1:Y:S01]  /*1ea0*/  F2F.F16.F32 R9, R9 ;  /* 0x0000000900097304 */ /* 0x000e620000200800 */
[----:B------:R-:W-:Y:S02]  /*1eb0*/  ISETP.GE.AND P1, PT, R8, R47, PT ;  /* 0x0000002f0800720c */ /* 0x000fe40003f26270 */
[----:B------:R-:W-:-:S04]  /*1ec0*/  FMNMX R4, R4, |R10|, !PT ;  /* 0x4000000a04047209 */ /* 0x000fc80007800000 */
[----:B------:R-:W-:Y:S01]  /*1ed0*/  FMNMX R13, R4, |R11|, !PT ;  /* 0x4000000b040d7209 */ /* 0x000fe20007800000 */
[----:B------:R0:W0:Y:S08]  /*1ee0*/  F2F.F16.F32 R5, R7 ;  /* 0x0000000700057304 */ /* 0x0000300000200800 */
[----:B------:R-:W0:Y:S01]  /*1ef0*/  F2F.F16.F32 R19, R19 ;  /* 0x0000001300137304 */ /* 0x000e220000200800 */
        /* <DEDUP_REMOVED lines=14> */
.L_x_909:
[----:B------:R-:W-:Y:S05]  /*1fe0*/  BSYNC B0 ;  /* 0x0000000000007941 */ /* 0x000fea0003800000 */
.L_x_908:
        /* <DEDUP_REMOVED lines=19> */
.L_x_911:
[----:B------:R-:W-:Y:S05]  /*2120*/  BSYNC B0 ;  /* 0x0000000000007941 */ /* 0x000fea0003800000 */
.L_x_910:
        /* <DEDUP_REMOVED lines=12> */
[----:B------:R-:W-:-:S02]  /*21f0*/  F2FP.F16.F32.PACK_AB R6, RZ, R6 ;  /* 0x00000006ff06723e */ /* 0x000fc400000000ff */
[----:B------:R-:W-:Y:S02]  /*2200*/  F2FP.F16.F32.PACK_AB R10, RZ, R10 ;  /* 0x0000000aff0a723e */ /* 0x000fe400000000ff */
[----:B------:R-:W-:Y:S02]  /*2210*/  F2FP.F16.F32.PACK_AB R7, RZ, R7 ;  /* 0x00000007ff07723e */ /* 0x000fe400000000ff */
[----:B------:R-:W-:Y:S02]  /*2220*/  F2FP.F16.F32.PACK_AB R13, RZ, R12 ;  /* 0x0000000cff0d723e */ /* 0x000fe400000000ff */
        /* <DEDUP_REMOVED lines=19> */
.L_x_913:
[----:B------:R-:W-:Y:S05]  /*2360*/  BSYNC B0 ;  /* 0x0000000000007941 */ /* 0x000fea0003800000 */
.L_x_912:
        /* <DEDUP_REMOVED lines=19> */
.L_x_915:
[----:B------:R-:W-:Y:S05]  /*24a0*/  BSYNC B0 ;  /* 0x0000000000007941 */ /* 0x000fea0003800000 */
.L_x_914:
        /* <DEDUP_REMOVED lines=34> */
.L_x_917:
[----:B------:R-:W-:Y:S05]  /*26d0*/  BSYNC B0 ;  /* 0x0000000000007941 */ /* 0x000fea0003800000 */
.L_x_916:
        /* <DEDUP_REMOVED lines=19> */
.L_x_919:
[----:B------:R-:W-:Y:S05]  /*2810*/  BSYNC B0 ;  /* 0x0000000000007941 */ /* 0x000fea0003800000 */
.L_x_918:
        /* <DEDUP_REMOVED lines=9> */
[----:B------:R0:W1:Y:S01]  /*28b0*/  F2F.F16.F32 R52, R11 ;  /* 0x0000000b00347304 */ /* 0x0000620000200800 */
[----:B------:R-:W-:-:S02]  /*28c0*/  VIADD R4, R51, 0x23 ;  /* 0x0000002333047836 */ /* 0x000fc40000000000 */
[----:B------:R-:W-:Y:S01]  /*28d0*/  FMNMX R7, R7, |R68|, !PT ;  /* 0x4000004407077209 */ /* 0x000fe20007800000 */
[----:B------:R-:W-:Y:S02]  /*28e0*/  IMAD.U32 R68, R17, 0x10000, RZ ;  /* 0x0001000011447824 */ /* 0x000fe400078e00ff */
[----:B------:R-:W-:Y:S02]  /*28f0*/  ISETP.GE.AND P0, PT, R4, R47, PT ;  /* 0x0000002f0400720c */ /* 0x000fe40003f06270 */
[----:B------:R-:W-:Y:S01]  /*2900*/  FMNMX R7, R7, |R64|, !PT ;  /* 0x4000004007077209 */ /* 0x000fe20007800000 */
[-C--:B------:R-:W-:Y:S01]  /*2910*/  FMUL R64, R15, R45.reuse ;  /* 0x0000002d0f407220 */ /* 0x080fe20000400000 */
[----:B------:R-:W1:Y:S02]  /*2920*/  F2F.F16.F32 R48, R48 ;  /* 0x0000003000307304 */ /* 0x000e640000200800 */
[----:B------:R-:W-:Y:S01]  /*2930*/  FMNMX R6, R7, |R6|, !PT ;  /* 0x4000000607067209 */ /* 0x000fe20007800000 */
[----:B------:R-:W-:-:S03]  /*2940*/  FMUL R7, R68, R45 ;  /* 0x0000002d44077220 */ /* 0x000fc60000400000 */
[----:B------:R-:W-:Y:S02]  /*2950*/  FMNMX R6, R6, |R13|, !PT ;  /* 0x4000000d06067209 */ /* 0x000fe40007800000 */
[----:B------:R-:W1:Y:S02]  /*2960*/  F2F.F16.F32 R64, R64 ;  /* 0x0000004000407304 */ /* 0x000e640000200800 */
[----:B0-----:R-:W-:-:S06]  /*2970*/  FMNMX R11, R6, |R15|, !PT ;  /* 0x4000000f060b7209 */ /* 0x001fcc0007800000 */
[----:B------:R0:W0:Y:S01]  /*2980*/  F2F.F16.F32 R15, R7 ;  /* 0x00000007000f7304 */ /* 0x0000220000200800 */
        /* <DEDUP_REMOVED lines=14> */
.L_x_921:
[----:B------:R-:W-:Y:S05]  /*2a70*/  BSYNC B0 ;  /* 0x0000000000007941 */ /* 0x000fea0003800000 */
.L_x_920:
        /* <DEDUP_REMOVED lines=19> */
.L_x_923:
[----:B------:R-:W-:Y:S05]  /*2bb0*/  BSYNC B0 ;  /* 0x0000000000007941 */ /* 0x000fea0003800000 */
.L_x_922:
        /* <DEDUP_REMOVED lines=11> */
[----:B------:R-:W0:Y:S01]  /*2c70*/  F2F.F16.F32 R17, R17 ;  /* 0x0000001100117304 */ /* 0x000e220000200800 */
[----:B------:R-:W-:Y:S01]  /*2c80*/  FMUL R13, R57, R45 ;  /* 0x0000002d390d7220 */ /* 0x000fe20000400000 */
[----:B------:R-:W-:Y:S01]  /*2c90*/  VIADD R68, R51, 0x30 ;  /* 0x0000003033447836 */ /* 0x000fe20000000000 */
[----:B------:R-:W-:Y:S01]  /*2ca0*/  SHF.L.U64.HI R63, R61, 0x10, RZ ;  /* 0x000000103d3f7819 */ /* 0x000fe200000102ff */
[----:B------:R-:W-:Y:S01]  /*2cb0*/  BSSY B0, `(.L_x_924) ;  /* 0x0000017000007945 */ /* 0x000fe20003800000 */
[----:B------:R-:W-:-:S02]  /*2cc0*/  FMNMX R8, R8, |R7|, !PT ;  /* 0x4000000708087209 */ /* 0x000fc40007800000 */
[----:B------:R-:W-:Y:S01]  /*2cd0*/  PRMT R32, R32, 0x5410, R61 ;  /* 0x0000541020207816 */ /* 0x000fe2000000003d */
[----:B------:R0:W0:Y:S01]  /*2ce0*/  F2F.F16.F32 R41, R6 ;  /* 0x0000000600297304 */ /* 0x0000220000200800 */
[----:B------:R-:W-:Y:S02]  /*2cf0*/  ISETP.GE.AND P1, PT, R68, R47, PT ;  /* 0x0000002f4400720c */ /* 0x000fe40003f26270 */
[----:B------:R-:W-:Y:S02]  /*2d00*/  LOP3.LUT R72, R63, R72, RZ, 0xfc, !PT ;  /* 0x000000483f487212 */ /* 0x000fe400078efcff */
[----:B------:R-:W-:-:S03]  /*2d10*/  FMNMX R61, R8, |R57|, !PT ;  /* 0x40000039083d7209 */ /* 0x000fc60007800000 */
[----:B------:R-:W0:Y:S08]  /*2d20*/  F2F.F16.F32 R11, R11 ;  /* 0x0000000b000b7304 */ /* 0x000e300000200800 */
[----:B------:R-:W0:Y:S01]  /*2d30*/  F2F.F16.F32 R13, R13 ;  /* 0x0000000d000d7304 */ /* 0x000e220000200800 */
        /* <DEDUP_REMOVED lines=14> */
.L_x_925:
[----:B------:R-:W-:Y:S05]  /*2e20*/  BSYNC B0 ;  /* 0x0000000000007941 */ /* 0x000fea0003800000 */
.L_x_924:
        /* <DEDUP_REMOVED lines=19> */
.L_x_927:
[----:B------:R-:W-:Y:S05]  /*2f60*/  BSYNC B0 ;  /* 0x0000000000007941 */ /* 0x000fea0003800000 */
.L_x_926:
        /* <DEDUP_REMOVED lines=11> */
[----:B------:R-:W-:-:S02]  /*3020*/  F2FP.F16.F32.PACK_AB R2, RZ, R2 ;  /* 0x00000002ff02723e */ /* 0x000fc400000000ff */
[----:B------:R-:W-:Y:S02]  /*3030*/  F2FP.F16.F32.PACK_AB R4, RZ, R4 ;  /* 0x00000004ff04723e */ /* 0x000fe400000000ff */
[----:B------:R-:W-:Y:S02]  /*3040*/  F2FP.F16.F32.PACK_AB R6, RZ, R6 ;  /* 0x00000006ff06723e */ /* 0x000fe400000000ff */
[----:B------:R-:W-:Y:S02]  /*3050*/  F2FP.F16.F32.PACK_AB R7, RZ, R7 ;  /* 0x00000007ff07723e */ /* 0x000fe400000000ff */
        /* <DEDUP_REMOVED lines=19> */
.L_x_929:
[----:B------:R-:W-:Y:S05]  /*3190*/  BSYNC B0 ;  /* 0x0000000000007941 */ /* 0x000fea0003800000 */
.L_x_928:
        /* <DEDUP_REMOVED lines=19> */
.L_x_931:
[----:B------:R-:W-:Y:S05]  /*32d0*/  BSYNC B0 ;  /* 0x0000000000007941 */ /* 0x000fea0003800000 */
.L_x_930:
        /* <DEDUP_REMOVED lines=11> */
[----:B------:R-:W-:-:S02]  /*3390*/  F2FP.F16.F32.PACK_AB R6, RZ, R6 ;  /* 0x00000006ff06723e */ /* 0x000fc400000000ff */
[----:B------:R-:W-:Y:S02]  /*33a0*/  F2FP.F16.F32.PACK_AB R7, RZ, R7 ;  /* 0x00000007ff07723e */ /* 0x000fe400000000ff */
[----:B------:R-:W-:Y:S02]  /*33b0*/  F2FP.F16.F32.PACK_AB R61, RZ, R63 ;  /* 0x0000003fff3d723e */ /* 0x000fe400000000ff */
[----:B------:R-:W-:Y:S02]  /*33c0*/  F2FP.F16.F32.PACK_AB R63, RZ, R68 ;  /* 0x00000044ff3f723e */ /* 0x000fe400000000ff */
        /* <DEDUP_REMOVED lines=16> */
.L_x_933:
[----:B------:R-:W-:Y:S05]  /*34d0*/  BSYNC B0 ;  /* 0x0000000000007941 */ /* 0x000fea0003800000 */
.L_x_932:
        /* <DEDUP_REMOVED lines=30> */
.L_x_935:
[----:B------:R-:W-:Y:S05]  /*36c0*/  BSYNC B0 ;  /* 0x0000000000007941 */ /* 0x000fea0003800000 */
.L_x_934:
        /* <DEDUP_REMOVED lines=25> */
[----:B------:R-:W0:Y:S01]  /*3860*/  F2F.F16.F32 R59, R59 ;  /* 0x0000003b003b7304 */ /* 0x000e220000200800 */
[----:B------:R-:W-:Y:S01]  /*3870*/  FMNMX R77, R73, |R76|, !PT ;  /* 0x4000004c494d7209 */ /* 0x000fe20007800000 */
[----:B------:R-:W-:Y:S01]  /*3880*/  BSSY B0, `(.L_x_936) ;  /* 0x0000016000007945 */ /* 0x000fe20003800000 */
[----:B------:R-:W-:Y:S01]  /*3890*/  LOP3.LUT R73, R62, R39, RZ, 0xfc, !PT ;  /* 0x000000273e497212 */ /* 0x000fe200078efcff */
[----:B------:R-:W-:Y:S01]  /*38a0*/  VIADD R62, R51, 0x33 ;  /* 0x00000033333e7836 */ /* 0x000fe20000000000 */
[----:B------:R-:W-:-:S02]  /*38b0*/  PRMT R24, R24, 0x5410, R75 ;  /* 0x0000541018187816 */ /* 0x000fc4000000004b */
[----:B------:R-:W-:Y:S01]  /*38c0*/  FMNMX R75, R77, |R6|, !PT ;  /* 0x400000064d4b7209 */ /* 0x000fe20007800000 */
[----:B------:R-:W3:Y:S08]  /*38d0*/  F2F.F16.F32 R67, R67 ;  /* 0x0000004300437304 */ /* 0x000ef00000200800 */
[----:B------:R4:W0:Y:S08]  /*38e0*/  F2F.F16.F32 R38, R7 ;  /* 0x0000000700267304 */ /* 0x0008300000200800 */
[----:B------:R4:W0:Y:S01]  /*38f0*/  F2F.F16.F32 R39, R66 ;  /* 0x0000004200277304 */ /* 0x0008220000200800 */
        /* <DEDUP_REMOVED lines=14> */
.L_x_937:
[----:B------:R-:W-:Y:S05]  /*39e0*/  BSYNC B0 ;  /* 0x0000000000007941 */ /* 0x000fea0003800000 */
.L_x_936:
        /* <DEDUP_REMOVED lines=27> */
.L_x_939:
[----:B------:R-:W-:Y:S05]  /*3ba0*/  BSYNC B0 ;  /* 0x0000000000007941 */ /* 0x000fea0003800000 */
.L_x_938:
        /* <DEDUP_REMOVED lines=11> */
[----:B------:R3:W4:Y:S01]  /*3c60*/  F2F.F16.F32 R66, R7 ;  /* 0x0000000700427304 */ /* 0x0007220000200800 */
[-C--:B------:R-:W-:Y:S01]  /*3c70*/  FMUL R3, R40, R45.reuse ;  /* 0x0000002d28037220 */ /* 0x080fe20000400000 */
[----:B------:R-:W-:Y:S01]  /*3c80*/  LOP3.LUT R25, R73, R58, RZ, 0xfc, !PT ;  /* 0x0000003a49197212 */ /* 0x000fe200078efcff */
[----:B------:R-:W-:Y:S01]  /*3c90*/  FMUL R58, R21, R45 ;  /* 0x0000002d153a7220 */ /* 0x000fe20000400000 */
[----:B------:R-:W-:Y:S01]  /*3ca0*/  FMNMX R75, R75, |R72|, !PT ;  /* 0x400000484b4b7209 */ /* 0x000fe20007800000 */
[----:B------:R-:W-:Y:S01]  /*3cb0*/  IMAD.U32 R72, R9, 0x10000, RZ ;  /* 0x0001000009487824 */ /* 0x000fe200078e00ff */
[----:B------:R-:W-:Y:S01]  /*3cc0*/  LOP3.LUT R23, R76, R23, RZ, 0xfc, !PT ;  /* 0x000000174c177212 */ /* 0x000fe200078efcff */
[----:B------:R-:W-:Y:S01]  /*3cd0*/  VIADD R60, R51, 0x40 ;  /* 0x00000040333c7836 */ /* 0x000fe20000000000 */
[----:B------:R0:W0:Y:S01]  /*3ce0*/  F2F.F16.F32 R9, R58 ;  /* 0x0000003a00097304 */ /* 0x0000220000200800 */
[----:B---3--:R-:W-:-:S02]  /*3cf0*/  IMAD.U32 R7, R5, 0x10000, RZ ;  /* 0x0001000005077824 */ /* 0x008fc400078e00ff */
[----:B------:R-:W-:Y:S01]  /*3d00*/  FMUL R5, R50, R45 ;  /* 0x0000002d32057220 */ /* 0x000fe20000400000 */
[----:B------:R-:W-:Y:S01]  /*3d10*/  FMNMX R56, R75, |R56|, !PT ;  /* 0x400000384b387209 */ /* 0x000fe20007800000 */
[----:B------:R-:W-:Y:S01]  /*3d20*/  IMAD.U32 R19, R19, 0x10000, RZ ;  /* 0x0001000013137824 */ /* 0x000fe200078e00ff */
[----:B------:R-:W-:Y:S01]  /*3d30*/  BSSY B0, `(.L_x_940) ;  /* 0x0000019000007945 */ /* 0x000fe20003800000 */
[----:B------:R-:W-:Y:S01]  /*3d40*/  PRMT R18, R18, 0x5410, R77 ;  /* 0x0000541012127816 */ /* 0x000fe2000000004d */
[----:B------:R-:W3:Y:S01]  /*3d50*/  F2F.F16.F32 R3, R3 ;  /* 0x0000000300037304 */ /* 0x000ee20000200800 */
[----:B------:R-:W-:Y:S02]  /*3d60*/  FMNMX R56, R56, |R21|, !PT ;  /* 0x4000001538387209 */ /* 0x000fe40007800000 */
[----:B------:R-:W-:Y:S02]  /*3d70*/  LOP3.LUT R23, R23, R72, RZ, 0xfc, !PT ;  /* 0x0000004817177212 */ /* 0x000fe400078efcff */
[----:B------:R-:W-:-:S02]  /*3d80*/  FMNMX R56, R56, |R40|, !PT ;  /* 0x4000002838387209 */ /* 0x000fc40007800000 */
[----:B------:R-:W-:Y:S01]  /*3d90*/  ISETP.GE.AND P0, PT, R60, R47, PT ;  /* 0x0000002f3c00720c */ /* 0x000fe20003f06270 */
[----:B------:R-:W0:Y:S01]  /*3da0*/  F2F.F16.F32 R5, R5 ;  /* 0x0000000500057304 */ /* 0x000e220000200800 */
        /* <DEDUP_REMOVED lines=17> */
.L_x_941:
[----:B------:R-:W-:Y:S05]  /*3ec0*/  BSYNC B0 ;  /* 0x0000000000007941 */ /* 0x000fea0003800000 */
.L_x_940:
        /* <DEDUP_REMOVED lines=19> */
.L_x_943:
[----:B------:R-:W-:Y:S05]  /*4000*/  BSYNC B0 ;  /* 0x0000000000007941 */ /* 0x000fea0003800000 */
.L_x_942:
        /* <DEDUP_REMOVED lines=11> */
[----:B------:R-:W-:Y:S02]  /*40c0*/  F2FP.F16.F32.PACK_AB R40, RZ, R40 ;  /* 0x00000028ff28723e */ /* 0x000fe400000000ff */
[----:B------:R-:W-:Y:S02]  /*40d0*/  F2FP.F16.F32.PACK_AB R6, RZ, R6 ;  /* 0x00000006ff06723e */ /* 0x000fe400000000ff */
[----:B------:R-:W-:Y:S02]  /*40e0*/  F2FP.F16.F32.PACK_AB R7, RZ, R7 ;  /* 0x00000007ff07723e */ /* 0x000fe400000000ff */
[----:B0-----:R-:W-:Y:S02]  /*40f0*/  PRMT R58, R40, 0x7610, R58 ;  /* 0x00007610283a7816 */ /* 0x001fe4000000003a */
[----:B------:R-:W-:Y:S02]  /*4100*/  ISETP.GE.AND P1, PT, R82, R47, PT ;  /* 0x0000002f5200720c */ /* 0x000fe40003f26270 */
[----:B------:R-:W-:-:S02]  /*4110*/  F2FP.F16.F32.PACK_AB R50, RZ, R50 ;  /* 0x00000032ff32723e */ /* 0x000fc400000000ff */
        /* <DEDUP_REMOVED lines=16> */
.L_x_945:
[----:B------:R-:W-:Y:S05]  /*4220*/  BSYNC B0 ;  /* 0x0000000000007941 */ /* 0x000fea0003800000 */
.L_x_944:
        /* <DEDUP_REMOVED lines=22> */
.L_x_947:
[----:B------:R-:W-:Y:S05]  /*4390*/  BSYNC B0 ;  /* 0x0000000000007941 */ /* 0x000fea0003800000 */
.L_x_946:
        /* <DEDUP_REMOVED lines=10> */
[----:B------:R-:W-:Y:S01]  /*4440*/  F2FP.F16.F32.PACK_AB R60, RZ, R6 ;  /* 0x00000006ff3c723e */ /* 0x000fe200000000ff */
[----:B------:R-:W-:Y:S01]  /*4450*/  FMUL R6, R74, R45 ;  /* 0x0000002d4a067220 */ /* 0x000fe20000400000 */
[----:B------:R-:W-:Y:S01]  /*4460*/  F2FP.F16.F32.PACK_AB R52, RZ, R52 ;  /* 0x00000034ff34723e */ /* 0x000fe200000000ff */
[----:B------:R-:W-:Y:S01]  /*4470*/  BSSY B0, `(.L_x_948) ;  /* 0x0000016000007945 */ /* 0x000fe20003800000 */
[----:B------:R-:W-:-:S02]  /*4480*/  F2FP.F16.F32.PACK_AB R7, RZ, R7 ;  /* 0x00000007ff07723e */ /* 0x000fc400000000ff */
[----:B------:R-:W-:Y:S02]  /*4490*/  F2FP.F16.F32.PACK_AB R6, RZ, R6 ;  /* 0x00000006ff06723e */ /* 0x000fe400000000ff */
        /* <DEDUP_REMOVED lines=19> */
.L_x_949:
[----:B------:R-:W-:Y:S05]  /*45d0*/  BSYNC B0 ;  /* 0x0000000000007941 */ /* 0x000fea0003800000 */
.L_x_948:
        /* <DEDUP_REMOVED lines=27> */
.L_x_951:
[----:B------:R-:W-:Y:S05]  /*4790*/  BSYNC B0 ;  /* 0x0000000000007941 */ /* 0x000fea0003800000 */
.L_x_950:
        /* <DEDUP_REMOVED lines=15> */
[----:B------:R0:W1:Y:S01]  /*4890*/  F2F.F16.F32 R65, R78 ;  /* 0x0000004e00417304 */ /* 0x0000620000200800 */
[----:B------:R-:W-:Y:S01]  /*48a0*/  LOP3.LUT R7, R85, R64, RZ, 0xfc, !PT ;  /* 0x0000004055077212 */ /* 0x000fe200078efcff */
[----:B------:R-:W-:Y:S01]  /*48b0*/  FMUL R64, R6, R45 ;  /* 0x0000002d06407220 */ /* 0x000fe20000400000 */
[----:B------:R-:W-:Y:S01]  /*48c0*/  LOP3.LUT R15, R48, R41, RZ, 0xfc, !PT ;  /* 0x00000029300f7212 */ /* 0x000fe200078efcff */
[-C--:B------:R-:W-:Y:S01]  /*48d0*/  FMUL R41, R76, R45.reuse ;  /* 0x0000002d4c297220 */ /* 0x080fe20000400000 */
[----:B------:R-:W-:Y:S01]  /*48e0*/  FMUL R48, R74, R45 ;  /* 0x0000002d4a307220 */ /* 0x000fe20000400000 */
[----:B------:R-:W-:Y:S01]  /*48f0*/  FMNMX R73, R73, |R6|, !PT ;  /* 0x4000000649497209 */ /* 0x000fe20007800000 */
[----:B------:R-:W-:Y:S01]  /*4900*/  VIADD R70, R51, 0x43 ;  /* 0x0000004333467836 */ /* 0x000fe20000000000 */
[----:B------:R-:W4:Y:S01]  /*4910*/  F2F.F16.F32 R64, R64 ;  /* 0x0000004000407304 */ /* 0x000f220000200800 */
[----:B------:R-:W-:Y:S01]  /*4920*/  IMAD.U32 R6, R11, 0x10000, RZ ;  /* 0x000100000b067824 */ /* 0x000fe200078e00ff */
[----:B------:R-:W-:Y:S01]  /*4930*/  FMNMX R73, R73, |R80|, !PT ;  /* 0x4000005049497209 */ /* 0x000fe20007800000 */
[----:B------:R-:W-:Y:S01]  /*4940*/  IMAD.U32 R82, R13, 0x10000, RZ ;  /* 0x000100000d527824 */ /* 0x000fe200078e00ff */
[----:B------:R-:W-:Y:S01]  /*4950*/  BSSY B0, `(.L_x_952) ;  /* 0x0000016000007945 */ /* 0x000fe20003800000 */
[----:B------:R-:W-:-:S02]  /*4960*/  PRMT R10, R10, 0x5410, R79 ;  /* 0x000054100a0a7816 */ /* 0x000fc4000000004f */
[----:B------:R-:W-:Y:S01]  /*4970*/  ISETP.GE.AND P0, PT, R70, R47, PT ;  /* 0x0000002f4600720c */ /* 0x000fe20003f06270 */
[----:B------:R-:W0:Y:S01]  /*4980*/  F2F.F16.F32 R41, R41 ;  /* 0x0000002900297304 */ /* 0x000e220000200800 */
[----:B------:R-:W-:Y:S02]  /*4990*/  LOP3.LUT R13, R7, R6, RZ, 0xfc, !PT ;  /* 0x00000006070d7212 */ /* 0x000fe400078efcff */
[----:B------:R-:W-:Y:S02]  /*49a0*/  LOP3.LUT R11, R75, R82, RZ, 0xfc, !PT ;  /* 0x000000524b0b7212 */ /* 0x000fe400078efcff */
[----:B------:R-:W-:-:S03]  /*49b0*/  FMNMX R73, R73, |R76|, !PT ;  /* 0x4000004c49497209 */ /* 0x000fc60007800000 */
[----:B------:R-:W0:Y:S01]  /*49c0*/  F2F.F16.F32 R48, R48 ;  /* 0x0000003000307304 */ /* 0x000e220000200800 */
        /* <DEDUP_REMOVED lines=14> */
.L_x_953:
[----:B------:R-:W-:Y:S05]  /*4ab0*/  BSYNC B0 ;  /* 0x0000000000007941 */ /* 0x000fea0003800000 */
.L_x_952:
        /* <DEDUP_REMOVED lines=20> */
.L_x_955:
[----:B------:R-:W-:Y:S05]  /*4c00*/  BSYNC B0 ;  /* 0x0000000000007941 */ /* 0x000fea0003800000 */
.L_x_954:
        /* <DEDUP_REMOVED lines=19> */
[----:B------:R-:W0:Y:S01]  /*4d40*/  F2F.F16.F32 R59, R59 ;  /* 0x0000003b003b7304 */ /* 0x000e220000200800 */
[----:B------:R-:W-:-:S02]  /*4d50*/  FMNMX R76, R76, |R75|, !PT ;  /* 0x4000004b4c4c7209 */ /* 0x000fc40007800000 */
[----:B------:R-:W-:Y:S02]  /*4d60*/  PRMT R6, R57, 0x5410, R68 ;  /* 0x0000541039067816 */ /* 0x000fe40000000044 */
[----:B------:R-:W-:Y:S02]  /*4d70*/  SHF.L.U64.HI R68, R68, 0x10, RZ ;  /* 0x0000001044447819 */ /* 0x000fe400000102ff */
[----:B------:R-:W-:Y:S01]  /*4d80*/  PRMT R4, R4, 0x5410, R73 ;  /* 0x0000541004047816 */ /* 0x000fe20000000049 */
[----:B------:R1:W4:Y:S01]  /*4d90*/  F2F.F16.F32 R57, R7 ;  /* 0x0000000700397304 */ /* 0x0003220000200800 */
[----:B------:R-:W-:Y:S02]  /*4da0*/  SHF.L.U64.HI R73, R73, 0x10, RZ ;  /* 0x0000001049497819 */ /* 0x000fe400000102ff */
[----:B------:R-:W-:Y:S02]  /*4db0*/  FMNMX R69, R76, |R72|, !PT ;  /* 0x400000484c457209 */ /* 0x000fe40007800000 */
[----:B------:R-:W-:-:S02]  /*4dc0*/  LOP3.LUT R67, R68, R67, RZ, 0xfc, !PT ;  /* 0x0000004344437212 */ /* 0x000fc400078efcff */
[----:B------:R-:W-:Y:S01]  /*4dd0*/  PRMT R8, R8, 0x5410, R77 ;  /* 0x0000541008087816 */ /* 0x000fe2000000004d */
[----:B------:R-:W0:Y:S01]  /*4de0*/  F2F.F16.F32 R61, R61 ;  /* 0x0000003d003d7304 */ /* 0x000e220000200800 */
[----:B------:R-:W-:Y:S02]  /*4df0*/  ISETP.GE.AND P1, PT, R74, R47, PT ;  /* 0x0000002f4a00720c */ /* 0x000fe40003f26270 */
[----:B------:R-:W-:Y:S02]  /*4e00*/  LOP3.LUT R68, R73, R38, RZ, 0xfc, !PT ;  /* 0x0000002649447212 */ /* 0x000fe400078efcff */
[----:B------:R-:W-:Y:S02]  /*4e10*/  LOP3.LUT R72, R80, R39, RZ, 0xfc, !PT ;  /* 0x0000002750487212 */ /* 0x000fe400078efcff */
[----:B------:R-:W-:Y:S01]  /*4e20*/  FMNMX R69, R69, |R78|, !PT ;  /* 0x4000004e45457209 */ /* 0x000fe20007800000 */
        /* <DEDUP_REMOVED lines=15> */
.L_x_957:
[----:B------:R-:W-:Y:S05]  /*4f20*/  BSYNC B0 ;  /* 0x0000000000007941 */ /* 0x000fea0003800000 */
.L_x_956:
        /* <DEDUP_REMOVED lines=20> */
.L_x_959:
[----:B------:R-:W-:Y:S05]  /*5070*/  BSYNC B0 ;  /* 0x0000000000007941 */ /* 0x000fea0003800000 */
.L_x_958:
        /* <DEDUP_REMOVED lines=16> */
[----:B------:R-:W-:Y:S02]  /*5180*/  F2FP.F16.F32.PACK_AB R38, RZ, R38 ;  /* 0x00000026ff26723e */ /* 0x000fe400000000ff */
[----:B------:R-:W-:Y:S02]  /*5190*/  F2FP.F16.F32.PACK_AB R39, RZ, R39 ;  /* 0x00000027ff27723e */ /* 0x000fe400000000ff */
[----:B------:R-:W-:Y:S02]  /*51a0*/  ISETP.GE.AND P0, PT, R66, R47, PT ;  /* 0x0000002f4200720c */ /* 0x000fe40003f06270 */
[----:B------:R-:W-:-:S02]  /*51b0*/  F2FP.F16.F32.PACK_AB R69, RZ, R78 ;  /* 0x0000004eff45723e */ /* 0x000fc400000000ff */
        /* <DEDUP_REMOVED lines=17> */
.L_x_961:
[----:B------:R-:W-:Y:S05]  /*52d0*/  BSYNC B0 ;  /* 0x0000000000007941 */ /* 0x000fea0003800000 */
.L_x_960:
        /* <DEDUP_REMOVED lines=19> */
.L_x_963:
[----:B------:R-:W-:Y:S05]  /*5410*/  BSYNC B0 ;  /* 0x0000000000007941 */ /* 0x000fea0003800000 */
.L_x_962:
        /* <DEDUP_REMOVED lines=33> */
.L_x_965:
[----:B------:R-:W-:Y:S05]  /*5630*/  BSYNC B0 ;  /* 0x0000000000007941 */ /* 0x000fea0003800000 */
.L_x_964:
        /* <DEDUP_REMOVED lines=19> */
.L_x_967:
[----:B------:R-:W-:Y:S05]  /*5770*/  BSYNC B0 ;  /* 0x0000000000007941 */ /* 0x000fea0003800000 */
.L_x_966:
        /* <DEDUP_REMOVED lines=18> */
[----:B------:R-:W1:Y:S01]  /*58a0*/  F2F.F16.F32 R89, R89 ;  /* 0x0000005900597304 */ /* 0x000e620000200800 */
[----:B------:R-:W-:Y:S01]  /*58b0*/  FMNMX R39, R39, |R84|, !PT ;  /* 0x4000005427277209 */ /* 0x000fe20007800000 */
[----:B------:R-:W-:Y:S01]  /*58c0*/  VIADD R66, R51, 0x53 ;  /* 0x0000005333427836 */ /* 0x000fe20000000000 */
[----:B------:R-:W-:Y:S01]  /*58d0*/  PRMT R38, R58, 0x5410, R91 ;  /* 0x000054103a267816 */ /* 0x000fe2000000005b */
[----:B------:R-:W-:Y:S01]  /*58e0*/  BSSY B0, `(.L_x_968) ;  /* 0x0000018000007945 */ /* 0x000fe20003800000 */
[----:B------:R-:W-:-:S02]  /*58f0*/  SHF.L.U64.HI R91, R91, 0x10, RZ ;  /* 0x000000105b5b7819 */ /* 0x000fc400000102ff */
[----:B------:R-:W-:Y:S01]  /*5900*/  FMNMX R93, R39, |R76|, !PT ;  /* 0x4000004c275d7209 */ /* 0x000fe20007800000 */
[----:B------:R-:W3:Y:S01]  /*5910*/  F2F.F16.F32 R83, R83 ;  /* 0x0000005300537304 */ /* 0x000ee20000200800 */
[----:B------:R-:W-:Y:S02]  /*5920*/  LOP3.LUT R72, R91, R64, RZ, 0xfc, !PT ;  /* 0x000000405b487212 */ /* 0x000fe400078efcff */
[----:B------:R-:W-:Y:S02]  /*5930*/  ISETP.GE.AND P0, PT, R66, R47, PT ;  /* 0x0000002f4200720c */ /* 0x000fe40003f06270 */
[----:B------:R-:W-:Y:S02]  /*5940*/  LOP3.LUT R62, R62, R65, RZ, 0xfc, !PT ;  /* 0x000000413e3e7212 */ /* 0x000fe400078efcff */
[----:B------:R-:W-:Y:S01]  /*5950*/  FMNMX R91, R93, |R78|, !PT ;  /* 0x4000004e5d5b7209 */ /* 0x000fe20007800000 */
[----:B------:R-:W4:Y:S08]  /*5960*/  F2F.F16.F32 R85, R85 ;  /* 0x0000005500557304 */ /* 0x000f300000200800 */
[----:B------:R-:W0:Y:S01]  /*5970*/  F2F.F16.F32 R87, R87 ;  /* 0x0000005700577304 */ /* 0x000e220000200800 */
        /* <DEDUP_REMOVED lines=14> */
.L_x_969:
[----:B------:R-:W-:Y:S05]  /*5a60*/  BSYNC B0 ;  /* 0x0000000000007941 */ /* 0x000fea0003800000 */
.L_x_968:
        /* <DEDUP_REMOVED lines=20> */
.L_x_971:
[----:B------:R-:W-:Y:S05]  /*5bb0*/  BSYNC B0 ;  /* 0x0000000000007941 */ /* 0x000fea0003800000 */
.L_x_970:
        /* <DEDUP_REMOVED lines=13> */
[----:B------:R-:W0:Y:S01]  /*5c90*/  F2F.F16.F32 R65, R65 ;  /* 0x0000004100417304 */ /* 0x000e220000200800 */
[----:B------:R-:W-:Y:S01]  /*5ca0*/  LOP3.LUT R50, R39, R48, RZ, 0xfc, !PT ;  /* 0x0000003027327212 */ /* 0x000fe200078efcff */
[-C--:B------:R-:W-:Y:S01]  /*5cb0*/  FMUL R48, R76, R45.reuse ;  /* 0x0000002d4c307220 */ /* 0x080fe20000400000 */
[----:B------:R-:W-:Y:S01]  /*5cc0*/  FMNMX R41, R91, |R60|, !PT ;  /* 0x4000003c5b297209 */ /* 0x000fe20007800000 */
[----:B------:R-:W-:Y:S01]  /*5cd0*/  IMAD.U32 R60, R54, 0x10000, RZ ;  /* 0x00010000363c7824 */ /* 0x000fe200078e00ff */
[----:B------:R-:W-:Y:S01]  /*5ce0*/  PRMT R56, R56, 0x5410, R93 ;  /* 0x0000541038387816 */ /* 0x000fe2000000005d */
[----:B------:R-:W-:Y:S01]  /*5cf0*/  FMUL R93, R70, R45 ;  /* 0x0000002d465d7220 */ /* 0x000fe20000400000 */
[----:B------:R-:W-:Y:S01]  /*5d00*/  FMNMX R41, R41, |R64|, !PT ;  /* 0x4000004029297209 */ /* 0x000fe20007800000 */
[----:B------:R1:W3:Y:S01]  /*5d10*/  F2F.F16.F32 R91, R48 ;  /* 0x00000030005b7304 */ /* 0x0002e20000200800 */
[----:B------:R-:W-:Y:S01]  /*5d20*/  LOP3.LUT R39, R72, R57, RZ, 0xfc, !PT ;  /* 0x0000003948277212 */ /* 0x000fe200078efcff */
[----:B------:R-:W-:Y:S01]  /*5d30*/  IMAD.U32 R57, R59, 0x10000, RZ ;  /* 0x000100003b397824 */ /* 0x000fe200078e00ff */
[----:B------:R-:W-:Y:S01]  /*5d40*/  FMNMX R41, R41, |R76|, !PT ;  /* 0x4000004c29297209 */ /* 0x000fe20007800000 */
[----:B------:R-:W-:Y:S01]  /*5d50*/  VIADD R52, R51, 0x60 ;  /* 0x0000006033347836 */ /* 0x000fe20000000000 */
[----:B------:R-:W-:Y:S02]  /*5d60*/  BSSY B0, `(.L_x_972) ;  /* 0x0000017000007945 */ /* 0x000fe40003800000 */
[----:B------:R-:W-:Y:S01]  /*5d70*/  FMNMX R54, R41, |R70|, !PT ;  /* 0x4000004629367209 */ /* 0x000fe20007800000 */
[----:B------:R-:W0:Y:S01]  /*5d80*/  F2F.F16.F32 R93, R93 ;  /* 0x0000005d005d7304 */ /* 0x000e220000200800 */
[----:B-1----:R-:W-:Y:S01]  /*5d90*/  FMUL R48, R60, R45 ;  /* 0x0000002d3c307220 */ /* 0x002fe20000400000 */
[----:B------:R-:W-:-:S02]  /*5da0*/  LOP3.LUT R41, R62, R57, RZ, 0xfc, !PT ;  /* 0x000000393e297212 */ /* 0x000fc400078efcff */
[----:B------:R-:W-:Y:S02]  /*5db0*/  ISETP.GE.AND P1, PT, R52, R47, PT ;  /* 0x0000002f3400720c */ /* 0x000fe40003f26270 */
[----:B------:R-:W-:Y:S02]  /*5dc0*/  LOP3.LUT R57, R68, R61, RZ, 0xfc, !PT ;  /* 0x0000003d44397212 */ /* 0x000fe400078efcff */
[----:B------:R-:W1:Y:S01]  /*5dd0*/  F2F.F16.F32 R48, R48 ;  /* 0x0000003000307304 */ /* 0x000e620000200800 */
        /* <DEDUP_REMOVED lines=15> */
.L_x_973:
[----:B------:R-:W-:Y:S05]  /*5ed0*/  BSYNC B0 ;  /* 0x0000000000007941 */ /* 0x000fea0003800000 */
.L_x_972:
        /* <DEDUP_REMOVED lines=21> */
.L_x_975:
[----:B------:R-:W-:Y:S05]  /*6030*/  BSYNC B0 ;  /* 0x0000000000007941 */ /* 0x000fea0003800000 */
.L_x_974:
        /* <DEDUP_REMOVED lines=16> */
[----:B------:R-:W-:-:S02]  /*6140*/  F2FP.F16.F32.PACK_AB R66, RZ, R66 ;  /* 0x00000042ff42723e */ /* 0x000fc400000000ff */
[----:B------:R-:W-:Y:S02]  /*6150*/  LOP3.LUT R50, R50, R89, RZ, 0xfc, !PT ;  /* 0x0000005932327212 */ /* 0x000fe400078efcff */
[----:B------:R-:W-:Y:S02]  /*6160*/  F2FP.F16.F32.PACK_AB R64, RZ, R64 ;  /* 0x00000040ff40723e */ /* 0x000fe400000000ff */
[----:B------:R-:W-:Y:S02]  /*6170*/  F2FP.F16.F32.PACK_AB R54, RZ, R54 ;  /* 0x00000036ff36723e */ /* 0x000fe400000000ff */
[----:B------:R-:W-:Y:S02]  /*6180*/  F2FP.F16.F32.PACK_AB R70, RZ, R68 ;  /* 0x00000044ff46723e */ /* 0x000fe400000000ff */
        /* <DEDUP_REMOVED lines=18> */
.L_x_977:
[----:B------:R-:W-:Y:S05]  /*62b0*/  BSYNC B0 ;  /* 0x0000000000007941 */ /* 0x000fea0003800000 */
.L_x_976:
        /* <DEDUP_REMOVED lines=25> */
.L_x_979:
[----:B------:R-:W-:Y:S05]  /*6450*/  BSYNC B0 ;  /* 0x0000000000007941 */ /* 0x000fea0003800000 */
.L_x_978:
        /* <DEDUP_REMOVED lines=12> */
[----:B------:R-:W-:-:S02]  /*6520*/  F2FP.F16.F32.PACK_AB R66, RZ, R66 ;  /* 0x00000042ff42723e */ /* 0x000fc400000000ff */
[----:B------:R-:W-:Y:S01]  /*6530*/  FMNMX R77, R67, |R80|, !PT ;  /* 0x40000050434d7209 */ /* 0x000fe20007800000 */
[-C--:B------:R-:W-:Y:S01]  /*6540*/  FMUL R67, R76, R45.reuse ;  /* 0x0000002d4c437220 */ /* 0x080fe20000400000 */
[----:B------:R-:W-:Y:S01]  /*6550*/  FMUL R80, R80, R45 ;  /* 0x0000002d50507220 */ /* 0x000fe20000400000 */
[----:B----4-:R-:W-:Y:S02]  /*6560*/  LOP3.LUT R72, R82, R85, RZ, 0xfc, !PT ;  /* 0x0000005552487212 */ /* 0x010fe400078efcff */
[----:B------:R-:W-:Y:S02]  /*6570*/  ISETP.GE.AND P0, PT, R52, R47, PT ;  /* 0x0000002f3400720c */ /* 0x000fe40003f06270 */
[----:B------:R-:W-:Y:S02]  /*6580*/  F2FP.F16.F32.PACK_AB R67, RZ, R67 ;  /* 0x00000043ff43723e */ /* 0x000fe400000000ff */
[----:B------:R-:W-:Y:S02]  /*6590*/  F2FP.F16.F32.PACK_AB R75, RZ, R78 ;  /* 0x0000004eff4b723e */ /* 0x000fe400000000ff */
        /* <DEDUP_REMOVED lines=17> */
.L_x_981:
[----:B------:R-:W-:Y:S05]  /*66b0*/  BSYNC B0 ;  /* 0x0000000000007941 */ /* 0x000fea0003800000 */
.L_x_980:
        /* <DEDUP_REMOVED lines=20> */
.L_x_983:
[----:B------:R-:W-:Y:S05]  /*6800*/  BSYNC B0 ;  /* 0x0000000000007941 */ /* 0x000fea0003800000 */
.L_x_982:
        /* <DEDUP_REMOVED lines=16> */
[----:B------:R-:W0:Y:S01]  /*6910*/  F2F.F16.F32 R79, R79 ;  /* 0x0000004f004f7304 */ /* 0x000e220000200800 */
[----:B------:R-:W-:Y:S01]  /*6920*/  IMAD.U32 R93, R93, 0x10000, RZ ;  /* 0x000100005d5d7824 */ /* 0x000fe200078e00ff */
[----:B------:R-:W-:-:S02]  /*6930*/  LOP3.LUT R87, R86, R87, RZ, 0xfc, !PT ;  /* 0x0000005756577212 */ /* 0x000fc400078efcff */
[----:B------:R-:W-:-:S04]  /*6940*/  ISETP.GE.AND P1, PT, R50, R47, PT ;  /* 0x0000002f3200720c */ /* 0x000fc80003f26270 */
[----:B------:R-:W3:Y:S08]  /*6950*/  F2F.F16.F32 R85, R85 ;  /* 0x0000005500557304 */ /* 0x000ef00000200800 */
[----:B------:R-:W4:Y:S08]  /*6960*/  F2F.F16.F32 R77, R77 ;  /* 0x0000004d004d7304 */ /* 0x000f300000200800 */
[----:B------:R1:W0:Y:S02]  /*6970*/  F2F.F16.F32 R74, R63 ;  /* 0x0000003f004a7304 */ /* 0x0002240000200800 */
        /* <DEDUP_REMOVED lines=19> */
.L_x_985:
[----:B------:R-:W-:Y:S05]  /*6ab0*/  BSYNC B0 ;  /* 0x0000000000007941 */ /* 0x000fea0003800000 */
.L_x_984:
        /* <DEDUP_REMOVED lines=20> */
.L_x_987:
[----:B------:R-:W-:Y:S05]  /*6c00*/  BSYNC B0 ;  /* 0x0000000000007941 */ /* 0x000fea0003800000 */
.L_x_986:
        /* <DEDUP_REMOVED lines=12> */
[----:B------:R-:W0:Y:S01]  /*6cd0*/  F2F.F16.F32 R83, R83 ;  /* 0x0000005300537304 */ /* 0x000e220000200800 */
        /* <DEDUP_REMOVED lines=10> */
[----:B------:R-:W1:Y:S01]  /*6d80*/  F2F.F16.F32 R91, R91 ;  /* 0x0000005b005b7304 */ /* 0x000e620000200800 */
[----:B------:R-:W-:-:S02]  /*6d90*/  PRMT R72, R89, 0x5410, R78 ;  /* 0x0000541059487816 */ /* 0x000fc4000000004e */
[----:B------:R-:W-:Y:S02]  /*6da0*/  SHF.L.U64.HI R78, R78, 0x10, RZ ;  /* 0x000000104e4e7819 */ /* 0x000fe400000102ff */
[----:B------:R-:W-:Y:S02]  /*6db0*/  FMNMX R76, R74, |R76|, !PT ;  /* 0x4000004c4a4c7209 */ /* 0x000fe40007800000 */
[----:B------:R-:W-:Y:S01]  /*6dc0*/  ISETP.GE.AND P0, PT, R48, R47, PT ;  /* 0x0000002f3000720c */ /* 0x000fe20003f06270 */
[----:B------:R3:W4:Y:S01]  /*6dd0*/  F2F.F16.F32 R73, R71 ;  /* 0x0000004700497304 */ /* 0x0007220000200800 */
[----:B------:R-:W-:Y:S02]  /*6de0*/  LOP3.LUT R54, R80, R79, RZ, 0xfc, !PT ;  /* 0x0000004f50367212 */ /* 0x000fe400078efcff */
[----:B------:R-:W-:Y:S02]  /*6df0*/  LOP3.LUT R85, R78, R85, RZ, 0xfc, !PT ;  /* 0x000000554e557212 */ /* 0x000fe400078efcff */
[----:B------:R-:W-:-:S03]  /*6e00*/  FMNMX R76, R76, |R75|, !PT ;  /* 0x4000004b4c4c7209 */ /* 0x000fc60007800000 */
        /* <DEDUP_REMOVED lines=15> */
.L_x_989:
[----:B------:R-:W-:Y:S05]  /*6f00*/  BSYNC B0 ;  /* 0x0000000000007941 */ /* 0x000fea0003800000 */
.L_x_988:
        /* <DEDUP_REMOVED lines=22> */
.L_x_991:
[----:B------:R-:W-:Y:S05]  /*7070*/  BSYNC B0 ;  /* 0x0000000000007941 */ /* 0x000fea0003800000 */
.L_x_990:
        /* <DEDUP_REMOVED lines=19> */
[----:B------:R-:W-:Y:S02]  /*71b0*/  F2FP.F16.F32.PACK_AB R78, RZ, R78 ;  /* 0x0000004eff4e723e */ /* 0x000fe400000000ff */
[----:B------:R-:W-:-:S02]  /*71c0*/  F2FP.F16.F32.PACK_AB R82, RZ, R82 ;  /* 0x00000052ff52723e */ /* 0x000fc400000000ff */
[----:B------:R-:W-:Y:S02]  /*71d0*/  ISETP.GE.AND P1, PT, R50, R47, PT ;  /* 0x0000002f3200720c */ /* 0x000fe40003f26270 */
        /* <DEDUP_REMOVED lines=18> */
.L_x_993:
[----:B------:R-:W-:Y:S05]  /*7300*/  BSYNC B0 ;  /* 0x0000000000007941 */ /* 0x000fea0003800000 */
.L_x_992:
        /* <DEDUP_REMOVED lines=19> */
.L_x_995:
[----:B------:R-:W-:Y:S05]  /*7440*/  BSYNC B0 ;  /* 0x0000000000007941 */ /* 0x000fea0003800000 */
.L_x_994:
        /* <DEDUP_REMOVED lines=15> */
[----:B------:R-:W-:-:S02]  /*7540*/  F2FP.F16.F32.PACK_AB R81, RZ, R81 ;  /* 0x00000051ff51723e */ /* 0x000fc400000000ff */
[----:B------:R-:W-:Y:S02]  /*7550*/  F2FP.F16.F32.PACK_AB R77, RZ, R77 ;  /* 0x0000004dff4d723e */ /* 0x000fe400000000ff */
[----:B------:R-:W-:Y:S02]  /*7560*/  F2FP.F16.F32.PACK_AB R80, RZ, R80 ;  /* 0x00000050ff50723e */ /* 0x000fe400000000ff */
[----:B------:R-:W-:Y:S02]  /*7570*/  FMNMX R52, R52, |R48|, !PT ;  /* 0x4000003034347209 */ /* 0x000fe40007800000 */
[----:B------:R-:W-:Y:S02]  /*7580*/  F2FP.F16.F32.PACK_AB R48, RZ, R82 ;  /* 0x00000052ff30723e */ /* 0x000fe400000000ff */
        /* <DEDUP_REMOVED lines=18> */
.L_x_997:
[----:B------:R-:W-:Y:S05]  /*76b0*/  BSYNC B0 ;  /* 0x0000000000007941 */ /* 0x000fea0003800000 */
.L_x_996:
        /* <DEDUP_REMOVED lines=21> */
.L_x_999:
[----:B------:R-:W-:Y:S05]  /*7810*/  BSYNC B0 ;  /* 0x0000000000007941 */ /* 0x000fea0003800000 */
.L_x_998:
        /* <DEDUP_REMOVED lines=12> */
[----:B------:R0:W1:Y:S01]  /*78e0*/  F2F.F16.F32 R77, R80 ;  /* 0x00000050004d7304 */ /* 0x0000620000200800 */
[----:B------:R-:W-:Y:S01]  /*78f0*/  FMNMX R52, R52, |R79|, !PT ;  /* 0x4000004f34347209 */ /* 0x000fe20007800000 */
[----:B------:R-:W-:Y:S01]  /*7900*/  FMUL R79, R50, R45 ;  /* 0x0000002d324f7220 */ /* 0x000fe20000400000 */
[----:B------:R-:W-:Y:S01]  /*7910*/  SHF.L.U64.HI R86, R93, 0x10, RZ ;  /* 0x000000105d567819 */ /* 0x000fe200000102ff */
[----:B------:R-:W-:Y:S01]  /*7920*/  BSSY B0, `(.L_x_1000) ;  /* 0x0000021000007945 */ /* 0x000fe20003800000 */
[----:B------:R-:W-:-:S02]  /*7930*/  FMNMX R52, R52, |R50|, !PT ;  /* 0x4000003234347209 */ /* 0x000fc40007800000 */
[----:B------:R-:W-:Y:S01]  /*7940*/  SHF.L.U64.HI R88, R91, 0x10, RZ ;  /* 0x000000105b587819 */ /* 0x000fe200000102ff */
[----:B------:R-:W3:Y:S01]  /*7950*/  F2F.F16.F32 R85, R85 ;  /* 0x0000005500557304 */ /* 0x000ee20000200800 */
[----:B0-----:R-:W-:Y:S02]  /*7960*/  LOP3.LUT R80, R82, 0xffff, RZ, 0xc0, !PT ;  /* 0x0000ffff52507812 */ /* 0x001fe400078ec0ff */
[----:B------:R-:W-:Y:S02]  /*7970*/  LOP3.LUT R82, R48, 0xffff, RZ, 0xc0, !PT ;  /* 0x0000ffff30527812 */ /* 0x000fe400078ec0ff */
[----:B------:R-:W-:Y:S02]  /*7980*/  PRMT R50, R89, 0x5410, R80 ;  /* 0x0000541059327816 */ /* 0x000fe40000000050 */
[----:B------:R-:W-:Y:S01]  /*7990*/  SHF.L.U64.HI R80, R80, 0x10, RZ ;  /* 0x0000001050507819 */ /* 0x000fe200000102ff */
[----:B------:R-:W0:Y:S01]  /*79a0*/  F2F.F16.F32 R87, R87 ;  /* 0x0000005700577304 */ /* 0x000e220000200800 */
[----:B------:R-:W-:-:S02]  /*79b0*/  PRMT R48, R83, 0x5410, R82 ;  /* 0x0000541053307816 */ /* 0x000fc40000000052 */
[----:B------:R-:W-:Y:S02]  /*79c0*/  SHF.L.U64.HI R82, R82, 0x10, RZ ;  /* 0x0000001052527819 */ /* 0x000fe400000102ff */
[----:B-1----:R-:W-:Y:S02]  /*79d0*/  LOP3.LUT R83, R80, R77, RZ, 0xfc, !PT ;  /* 0x0000004d50537212 */ /* 0x002fe400078efcff */
[----:B---3--:R-:W-:Y:S01]  /*79e0*/  LOP3.LUT R80, R82, R85, RZ, 0xfc, !PT ;  /* 0x0000005552507212 */ /* 0x008fe200078efcff */
[----:B------:R-:W1:Y:S01]  /*79f0*/  F2F.F16.F32 R51, R79 ;  /* 0x0000004f00337304 */ /* 0x000e620000200800 */
        /* <DEDUP_REMOVED lines=19> */
.L_x_1001:
[----:B------:R-:W-:Y:S05]  /*7b30*/  BSYNC B0 ;  /* 0x0000000000007941 */ /* 0x000fea0003800000 */
.L_x_1000:
        /* <DEDUP_REMOVED lines=19> */
.L_x_1003:
[----:B------:R-:W-:Y:S05]  /*7c70*/  BSYNC B0 ;  /* 0x0000000000007941 */ /* 0x000fea0003800000 */
.L_x_1002:
[----:B-----5:R-:W-:Y:S01]  /*7c80*/  IMAD.U32 R85, R85, 0x10000, RZ ;  /* 0x0001000055557824 */ /* 0x020fe200078e00ff */
[----:B------:R-:W-:Y:S01]  /*7c90*/  BSSY B0, `(.L_x_1004) ;  /* 0x000001c000007945 */ /* 0x000fe20003800000 */
[----:B0-----:R-:W-:Y:S02]  /*7ca0*/  IMAD.U32 R36, R88, 0x10000, RZ ;  /* 0x0001000058247824 */ /* 0x001fe400078e00ff */
[-C--:B------:R-:W-:Y:S01]  /*7cb0*/  FMUL R87, R85, R45.reuse ;  /* 0x0000002d55577220 */ /* 0x080fe20000400000 */
[----:B------:R-:W-:Y:S02]  /*7cc0*/  IMAD.U32 R86, R86, 0x10000, RZ ;  /* 0x0001000056567824 */ /* 0x000fe400078e00ff */
[----:B------:R-:W-:Y:S02]  /*7cd0*/  IMAD.U32 R78, R78, 0x10000, RZ ;  /* 0x000100004e4e7824 */ /* 0x000fe400078e00ff */
[-C--:B------:R-:W-:Y:S01]  /*7ce0*/  FMUL R79, R86, R45.reuse ;  /* 0x0000002d564f7220 */ /* 0x080fe20000400000 */
[----:B------:R-:W0:Y:S01]  /*7cf0*/  F2F.F16.F32 R87, R87 ;  /* 0x0000005700577304 */ /* 0x000e220000200800 */
[----:B------:R-:W-:-:S07]  /*7d00*/  FMUL R37, R78, R45 ;  /* 0x0000002d4e257220 */ /* 0x000fce0000400000 */
[----:B------:R-:W1:Y:S01]  /*7d10*/  F2F.F16.F32 R79, R79 ;  /* 0x0000004f004f7304 */ /* 0x000e620000200800 */
[----:B0-----:R-:W-:-:S07]  /*7d20*/  IMAD.U32 R88, R87, 0x10000, RZ ;  /* 0x0001000057587824 */ /* 0x001fce00078e00ff */
[----:B------:R-:W0:Y:S01]  /*7d30*/  F2F.F16.F32 R37, R37 ;  /* 0x0000002500257304 */ /* 0x000e220000200800 */
[----:B------:R-:W-:Y:S01]  /*7d40*/  LOP3.LUT R51, R83, R88, RZ, 0xfc, !PT ;  /* 0x0000005853337212 */ /* 0x000fe200078efcff */
[----:B------:R-:W-:-:S06]  /*7d50*/  FMUL R83, R36, R45 ;  /* 0x0000002d24537220 */ /* 0x000fcc0000400000 */
[----:B------:R-:W3:Y:S01]  /*7d60*/  F2F.F16.F32 R83, R83 ;  /* 0x0000005300537304 */ /* 0x000ee20000200800 */
        /* <DEDUP_REMOVED lines=14> */
.L_x_1005:
[----:B------:R-:W-:Y:S05]  /*7e50*/  BSYNC B0 ;  /* 0x0000000000007941 */ /* 0x000fea0003800000 */
.L_x_1004:
        /* <DEDUP_REMOVED lines=54> */
.L_x_1007:
[----:B------:R-:W-:Y:S05]  /*81c0*/  BSYNC B0 ;  /* 0x0000000000007941 */ /* 0x000fea0003800000 */
.L_x_1006:
        /* <DEDUP_REMOVED lines=19> */
.L_x_1009:
[----:B------:R-:W-:Y:S05]  /*8300*/  BSYNC B0 ;  /* 0x0000000000007941 */ /* 0x000fea0003800000 */
.L_x_1008:
        /* <DEDUP_REMOVED lines=36> */
.L_x_1011:
[----:B------:R-:W-:Y:S05]  /*8550*/  BSYNC B0 ;  /* 0x0000000000007941 */ /* 0x000fea0003800000 */
.L_x_1010:
        /* <DEDUP_REMOVED lines=19> */
.L_x_1013:
[----:B------:R-:W-:Y:S05]  /*8690*/  BSYNC B0 ;  /* 0x0000000000007941 */ /* 0x000fea0003800000 */
.L_x_1012:
        /* <DEDUP_REMOVED lines=19> */
.L_x_1015:
[----:B------:R-:W-:Y:S05]  /*87d0*/  BSYNC B0 ;  /* 0x0000000000007941 */ /* 0x000fea0003800000 */
.L_x_1014:
        /* <DEDUP_REMOVED lines=19> */
.L_x_1017:
[----:B------:R-:W-:Y:S05]  /*8910*/  BSYNC B0 ;  /* 0x0000000000007941 */ /* 0x000fea0003800000 */
.L_x_1016:
        /* <DEDUP_REMOVED lines=19> */
.L_x_1019:
[----:B------:R-:W-:Y:S05]  /*8a50*/  BSYNC B0 ;  /* 0x0000000000007941 */ /* 0x000fea0003800000 */
.L_x_1018:
        /* <DEDUP_REMOVED lines=19> */
.L_x_1021:
[----:B------:R-:W-:Y:S05]  /*8b90*/  BSYNC B0 ;  /* 0x0000000000007941 */ /* 0x000fea0003800000 */
.L_x_1020:
        /* <DEDUP_REMOVED lines=34> */
.L_x_1023:
[----:B------:R-:W-:Y:S05]  /*8dc0*/  BSYNC B0 ;  /* 0x0000000000007941 */ /* 0x000fea0003800000 */
.L_x_1022:
        /* <DEDUP_REMOVED lines=19> */
.L_x_1025:
[----:B------:R-:W-:Y:S05]  /*8f00*/  BSYNC B0 ;  /* 0x0000000000007941 */ /* 0x000fea0003800000 */
.L_x_1024:
        /* <DEDUP_REMOVED lines=31> */
.L_x_1027:
[----:B------:R-:W-:Y:S05]  /*9100*/  BSYNC B0 ;  /* 0x0000000000007941 */ /* 0x000fea0003800000 */
.L_x_1026:
        /* <DEDUP_REMOVED lines=19> */
.L_x_1029:
[----:B------:R-:W-:Y:S05]  /*9240*/  BSYNC B0 ;  /* 0x0000000000007941 */ /* 0x000fea0003800000 */
.L_x_1028:
        /* <DEDUP_REMOVED lines=19> */
.L_x_1031:
[----:B------:R-:W-:Y:S05]  /*9380*/  BSYNC B0 ;  /* 0x0000000000007941 */ /* 0x000fea0003800000 */
.L_x_1030:
        /* <DEDUP_REMOVED lines=19> */
.L_x_1033:
[----:B------:R-:W-:Y:S05]  /*94c0*/  BSYNC B0 ;  /* 0x0000000000007941 */ /* 0x000fea0003800000 */
.L_x_1032:
        /* <DEDUP_REMOVED lines=19> */
.L_x_1035:
[----:B------:R-:W-:Y:S05]  /*9600*/  BSYNC B0 ;  /* 0x0000000000007941 */ /* 0x000fea0003800000 */
.L_x_1034:
        /* <DEDUP_REMOVED lines=19> */
.L_x_1037:
[----:B------:R-:W-:Y:S05]  /*9740*/  BSYNC B0 ;  /* 0x0000000000007941 */ /* 0x000fea0003800000 */
.L_x_1036:
        /* <DEDUP_REMOVED lines=34> */
.L_x_1039:
[----:B------:R-:W-:Y:S05]  /*9970*/  BSYNC B0 ;  /* 0x0000000000007941 */ /* 0x000fea0003800000 */
.L_x_1038:
        /* <DEDUP_REMOVED lines=19> */
.L_x_1041:
[----:B------:R-:W-:Y:S05]  /*9ab0*/  BSYNC B0 ;  /* 0x0000000000007941 */ /* 0x000fea0003800000 */
.L_x_1040:
        /* <DEDUP_REMOVED lines=35> */
.L_x_1043:
[----:B------:R-:W-:Y:S05]  /*9cf0*/  BSYNC B0 ;  /* 0x0000000000007941 */ /* 0x000fea0003800000 */
.L_x_1042:
        /* <DEDUP_REMOVED lines=19> */
.L_x_1045:
[----:B------:R-:W-:Y:S05]  /*9e30*/  BSYNC B0 ;  /* 0x0000000000007941 */ /* 0x000fea0003800000 */
.L_x_1044:
        /* <DEDUP_REMOVED lines=19> */
.L_x_1047:
[----:B------:R-:W-:Y:S05]  /*9f70*/  BSYNC B0 ;  /* 0x0000000000007941 */ /* 0x000fea0003800000 */
.L_x_1046:
        /* <DEDUP_REMOVED lines=19> */
.L_x_1049:
[----:B------:R-:W-:Y:S05]  /*a0b0*/  BSYNC B0 ;  /* 0x0000000000007941 */ /* 0x000fea0003800000 */
.L_x_1048:
        /* <DEDUP_REMOVED lines=19> */
.L_x_1051:
[----:B------:R-:W-:Y:S05]  /*a1f0*/  BSYNC B0 ;  /* 0x0000000000007941 */ /* 0x000fea0003800000 */
.L_x_1050:
        /* <DEDUP_REMOVED lines=19> */
.L_x_1053:
[----:B------:R-:W-:Y:S05]  /*a330*/  BSYNC B0 ;  /* 0x0000000000007941 */ /* 0x000fea0003800000 */
.L_x_1052:
        /* <DEDUP_REMOVED lines=40> */
.L_x_1055:
[----:B------:R-:W-:Y:S05]  /*a5c0*/  BSYNC B0 ;  /* 0x0000000000007941 */ /* 0x000fea0003800000 */
.L_x_1054:
        /* <DEDUP_REMOVED lines=19> */
.L_x_1057:
[----:B------:R-:W-:Y:S05]  /*a700*/  BSYNC B0 ;  /* 0x0000000000007941 */ /* 0x000fea0003800000 */
.L_x_1056:
        /* <DEDUP_REMOVED lines=27> */
.L_x_1059:
[----:B------:R-:W-:Y:S05]  /*a8c0*/  BSYNC B0 ;  /* 0x0000000000007941 */ /* 0x000fea0003800000 */
.L_x_1058:
        /* <DEDUP_REMOVED lines=19> */
.L_x_1061:
[----:B------:R-:W-:Y:S05]  /*aa00*/  BSYNC B0 ;  /* 0x0000000000007941 */ /* 0x000fea0003800000 */
.L_x_1060:
        /* <DEDUP_REMOVED lines=19> */
.L_x_1063:
[----:B------:R-:W-:Y:S05]  /*ab40*/  BSYNC B0 ;  /* 0x0000000000007941 */ /* 0x000fea0003800000 */
.L_x_1062:
        /* <DEDUP_REMOVED lines=19> */
.L_x_1065:
[----:B------:R-:W-:Y:S05]  /*ac80*/  BSYNC B0 ;  /* 0x0000000000007941 */ /* 0x000fea0003800000 */
.L_x_1064:
        /* <DEDUP_REMOVED lines=19> */
.L_x_1067:
[----:B------:R-:W-:Y:S05]  /*adc0*/  BSYNC B0 ;  /* 0x0000000000007941 */ /* 0x000fea0003800000 */
.L_x_1066:
        /* <DEDUP_REMOVED lines=19> */
.L_x_1069:
[----:B------:R-:W-:Y:S05]  /*af00*/  BSYNC B0 ;  /* 0x0000000000007941 */ /* 0x000fea0003800000 */
.L_x_1068:
        /* <DEDUP_REMOVED lines=33> */
.L_x_1079:
[----:B-1----:R-:W-:-:S07]  /*b120*/  FMNMX R6, R7, R6, !PT ;  /* 0x0000000607067209 */ /* 0x002fce0007800000 */
.L_x_1071:
[----:B------:R-:W-:Y:S05]  /*b130*/  BSYNC B0 ;  /* 0x0000000000007941 */ /* 0x000fea0003800000 */
.L_x_1070:
        /* <DEDUP_REMOVED lines=19> */
.L_x_1074:
[----:B------:R-:W-:Y:S05]  /*b270*/  BSYNC B0 ;  /* 0x0000000000007941 */ /* 0x000fea0003800000 */
.L_x_1073:
[----:B------:R-:W-:Y:S05]  /*b280*/  @P1 EXIT ;  /* 0x000000000000194d */ /* 0x000fea0003800000 */
[----:B------:R-:W-:-:S05]  /*b290*/  VIADD R0, R45, 0x1800000 ;  /* 0x018000002d007836 */ /* 0x000fca0000000000 */
[----:B------:R-:W-:-:S04]  /*b2a0*/  LOP3.LUT R0, R0, 0x7f800000, RZ, 0xc0, !PT ;  /* 0x7f80000000007812 */ /* 0x000fc800078ec0ff */
[----:B------:R-:W-:-:S13]  /*b2b0*/  ISETP.GT.U32.AND P0, PT, R0, 0x1ffffff, PT ;  /* 0x01ffffff0000780c */ /* 0x000fda0003f04070 */
[----:B------:R-:W-:Y:S05]  /*b2c0*/  @P0 BRA `(.L_x_1075) ;  /* 0x0000000000140947 */ /* 0x000fea0003800000 */
[----:B------:R-:W-:Y:S01]  /*b2d0*/  IMAD.MOV.U32 R0, RZ, RZ, R45 ;  /* 0x000000ffff007224 */ /* 0x000fe200078e002d */
[----:B------:R-:W-:-:S07]  /*b2e0*/  MOV R9, 0xb300 ;  /* 0x0000b30000097802 */ /* 0x000fce0000000f00 */
[----:B01----:R-:W-:Y:S05]  /*b2f0*/  CALL.REL.NOINC `($__internal_3_$__cuda_sm20_rcp_rn_f32_slowpath) ;  /* 0x0000000000587944 */ /* 0x003fea0003c00000 */
[----:B------:R-:W-:Y:S01]  /*b300*/  IMAD.MOV.U32 R5, RZ, RZ, R0 ;  /* 0x000000ffff057224 */ /* 0x000fe200078e0000 */
[----:B------:R-:W-:Y:S06]  /*b310*/  BRA `(.L_x_1076) ;  /* 0x0000000000107947 */ /* 0x000fec0003800000 */
.L_x_1075:
[----:B------:R-:W1:Y:S02]  /*b320*/  MUFU.RCP R0, R45 ;  /* 0x0000002d00007308 */ /* 0x000e640000001000 */
[----:B-1----:R-:W-:-:S04]  /*b330*/  FFMA R4, R0, R45, -1 ;  /* 0xbf80000000047423 */ /* 0x002fc8000000002d */
[----:B------:R-:W-:-:S04]  /*b340*/  FADD.FTZ R5, -R4, -RZ ;  /* 0x800000ff04057221 */ /* 0x000fc80000010100 */
[----:B------:R-:W-:-:S07]  /*b350*/  FFMA R5, R0, R5, R0 ;  /* 0x0000000500057223 */ /* 0x000fce0000000000 */
.L_x_1076:
[----:B------:R-:W-:Y:S01]  /*b360*/  STG.E desc[UR6][R2.64], R5 ;  /* 0x0000000502007986 */ /* 0x000fe2000c101906 */
[----:B------:R-:W-:Y:S05]  /*b370*/  EXIT ;  /* 0x000000000000794d */ /* 0x000fea0003800000 */
.L_x_1072:
[----:B------:R-:W-:Y:S02]  /*b380*/  IMAD.MOV.U32 R9, RZ, RZ, 0x2 ;  /* 0x00000002ff097424 */ /* 0x000fe400078e00ff */
[----:B------:R-:W-:Y:S02]  /*b390*/  IMAD.MOV.U32 R11, RZ, RZ, 0x1f ;  /* 0x0000001fff0b7424 */ /* 0x000fe400078e00ff */
[----:B------:R-:W-:-:S07]  /*b3a0*/  IMAD.MOV.U32 R8, RZ, RZ, -0x1 ;  /* 0xffffffffff087424 */ /* 0x000fce00078e00ff */
[----:B012---:R-:W-:Y:S05]  /*b3b0*/  WARPSYNC.COLLECTIVE R8, `(.L_x_1077) ;  /* 0x0000000008087348 */ /* 0x007fea0003c00000 */
[----:B01----:R0:W1:Y:S02]  /*b3c0*/  SHFL.DOWN P0, R6, R0, R9, R11 ;  /* 0x0800000900067389 */ /* 0x003064000000000b */
[----:B012---:R-:W-:Y:S01]  /*b3d0*/  ENDCOLLECTIVE ;  /* 0x000000000000791b */ /* 0x007fe20003800000 */
.L_x_1077:
[----:B------:R-:W-:Y:S02]  /*b3e0*/  IMAD.MOV.U32 R9, RZ, RZ, 0x1 ;  /* 0x00000001ff097424 */ /* 0x000fe400078e00ff */
[----:B------:R-:W-:-:S05]  /*b3f0*/  IMAD.MOV.U32 R7, RZ, RZ, R6 ;  /* 0x000000ffff077224 */ /* 0x000fca00078e0006 */
[----:B------:R-:W-:-:S05]  /*b400*/  FMNMX R7, R7, R0, !PT ;  /* 0x0000000007077209 */ /* 0x000fca0007800000 */
[----:B------:R-:W-:-:S07]  /*b410*/  IMAD.MOV.U32 R0, RZ, RZ, R7 ;  /* 0x000000ffff007224 */ /* 0x000fce00078e0007 */
[----:B------:R-:W-:Y:S05]  /*b420*/  WARPSYNC.COLLECTIVE R8, `(.L_x_1078) ;  /* 0x0000000008087348 */ /* 0x000fea0003c00000 */
[----:B------:R0:W1:Y:S02]  /*b430*/  SHFL.DOWN P0, R6, R0, R9, R11 ;  /* 0x0800000900067389 */ /* 0x000064000000000b */
[----:B01----:R-:W-:Y:S01]  /*b440*/  ENDCOLLECTIVE ;  /* 0x000000000000791b */ /* 0x003fe20003800000 */
.L_x_1078:
[----:B------:R-:W-:Y:S05]  /*b450*/  BRA `(.L_x_1079) ;  /* 0xfffffffc00307947 */ /* 0x000fea000383ffff */
        .weak           $__internal_3_$__cuda_sm20_rcp_rn_f32_slowpath
        .type           $__internal_3_$__cuda_sm20_rcp_rn_f32_slowpath,@function
        .size           $__internal_3_$__cuda_sm20_rcp_rn_f32_slowpath,(.L_x_3752 - $__internal_3_$__cuda_sm20_rcp_rn_f32_slowpath)
$__internal_3_$__cuda_sm20_rcp_rn_f32_slowpath:
        /* <DEDUP_REMOVED lines=15> */
.L_x_1080:
        /* <DEDUP_REMOVED lines=33> */
.L_x_1082:
[----:B------:R0:W1:Y:S02]  /*b760*/  MUFU.RCP R4, R0 ;  /* 0x0000000000047308 */ /* 0x0000640000001000 */
.L_x_1081:
[----:B0123--:R-:W-:Y:S02]  /*b770*/  IMAD.MOV.U32 R0, RZ, RZ, R4 ;  /* 0x000000ffff007224 */ /* 0x00ffe400078e0004 */
[----:B------:R-:W-:Y:S02]  /*b780*/  IMAD.MOV.U32 R4, RZ, RZ, R9 ;  /* 0x000000ffff047224 */ /* 0x000fe400078e0009 */
[----:B------:R-:W-:-:S04]  /*b790*/  IMAD.MOV.U32 R5, RZ, RZ, 0x0 ;  /* 0x00000000ff057424 */ /* 0x000fc800078e00ff */
[----:B------:R-:W-:Y:S05]  /*b7a0*/  RET.REL.NODEC R4 `(_ZN18transformer_engine56_GLOBAL__N__9a404817_23_multi_cast_transpose_cu_26a11c4627multi_cast_transpose_kernelILi4ELi4ELb0Ef13__nv_bfloat166__halfEEvNS0_22MultiCastTransposeArgsE) ;  /* 0xffffff4804147950 */ /* 0x000fea0003c3ffff */
.L_x_1083:
        /* <DEDUP_REMOVED lines=13> */
.L_x_3752:


//--------------------- .text._ZN18transformer_engine56_GLOBAL__N__9a404817_23_multi_cast_transpose_cu_26a11c4627multi_cast_transpose_kernelILi4ELi2ELb0Ef13__nv_bfloat16fEEvNS0_22MultiCastTransposeArgsE --------------------------
	.section	.text._ZN18transformer_engine56_GLOBAL__N__9a404817_23_multi_cast_transpose_cu_26a11c4627multi_cast_transpose_kernelILi4ELi2ELb0Ef13__nv_bfloat16fEEvNS0_22MultiCastTransposeArgsE,"ax",@progbits
	.align	128
.text._ZN18transformer_engine56_GLOBAL__N__9a404817_23_multi_cast_transpose_cu_26a11c4627multi_cast_transpose_kernelILi4ELi2ELb0Ef13__nv_bfloat16fEEvNS0_22MultiCastTransposeArgsE:
        .type           _ZN18transformer_engine56_GLOBAL__N__9a404817_23_multi_cast_transpose_cu_26a11c4627multi_cast_transpose_kernelILi4ELi2ELb0Ef13__nv_bfloat16fEEvNS0_22MultiCastTransposeArgsE,@function
        .size           _ZN18transformer_engine56_GLOBAL__N__9a404817_23_multi_cast_transpose_cu_26a11c4627multi_cast_transpose_kernelILi4ELi2ELb0Ef13__nv_bfloat16fEEvNS0_22MultiCastTransposeArgsE,(.L_x_3754 - _ZN18transformer_engine56_GLOBAL__N__9a404817_23_multi_cast_transpose_cu_26a11c4627multi_cast_transpose_kernelILi4ELi2ELb0Ef13__nv_bfloat16fEEvNS0_22MultiCastTransposeArgsE)
        .other          _ZN18transformer_engine56_GLOBAL__N__9a404817_23_multi_cast_transpose_cu_26a11c4627multi_cast_transpose_kernelILi4ELi2ELb0Ef13__nv_bfloat16fEEvNS0_22MultiCastTransposeArgsE,@"STO_CUDA_ENTRY STV_DEFAULT"
_ZN18transformer_engine56_GLOBAL__N__9a404817_23_multi_cast_transpose_cu_26a11c4627multi_cast_transpose_kernelILi4ELi2ELb0Ef13__nv_bfloat16fEEvNS0_22MultiCastTransposeArgsE:
        /* <DEDUP_REMOVED lines=9> */
.L_x_1084:
        /* <DEDUP_REMOVED lines=9> */
[----:B------:R-:W-:Y:S01]  /*0120*/  HFMA2.MMA R69, -RZ, RZ, 1.875, 0 ;  /* 0x3f800000ff457435 */ /* 0x000fe200000001ff */
[----:B------:R-:W-:-:S05]  /*0130*/  ULDC.64 UR6, c[0x0][0x208] ;  /* 0x0000820000067ab9 */ /* 0x000fca0000000a00 */
        /* <DEDUP_REMOVED lines=12> */
[----:B------:R-:W-:Y:S01]  /*0200*/  MOV R64, 0x400 ;  /* 0x0000040000407802 */ /* 0x000fe20000000f00 */
[----:B------:R-:W4:Y:S01]  /*0210*/  S2R R67, SR_CgaCtaId ;  /* 0x0000000000437919 */ /* 0x000f220000008800 */
[----:B------:R-:W-:Y:S01]  /*0220*/  BSSY B0, `(.L_x_1085) ;  /* 0x000003d000007945 */ /* 0x000fe20003800000 */
[----:B------:R-:W-:Y:S02]  /*0230*/  PRMT R13, RZ, 0x7610, R13 ;  /* 0x00007610ff0d7816 */ /* 0x000fe4000000000d */
[----:B------:R-:W-:-:S02]  /*0240*/  PRMT R15, RZ, 0x7610, R15 ;  /* 0x00007610ff0f7816 */ /* 0x000fc4000000000f */
[----:B-1----:R1:W2:Y:S01]  /*0250*/  LDC R2, c[0x0][R66+0x100c] ;  /* 0x0004030042027b82 */ /* 0x0022a20000000800 */
[----:B------:R-:W-:Y:S01]  /*0260*/  PRMT R17, RZ, 0x7610, R17 ;  /* 0x00007610ff117816 */ /* 0x000fe20000000011 */
[----:B0-----:R-:W0:Y:S01]  /*0270*/  MUFU.RCP R4, R4 ;  /* 0x0000000400047308 */ /* 0x001e220000001000 */
[----:B------:R-:W-:-:S05]  /*0280*/  PRMT R18, RZ, 0x7610, R18 ;  /* 0x00007610ff127816 */ /* 0x000fca0000000012 */
[----:B-1----:R-:W1:Y:S08]  /*0290*/  LDC R66, c[0x0][R66+0xe0c] ;  /* 0x0003830042427b82 */ /* 0x002e700000000800 */
[----:B------:R1:W1:Y:S01]  /*02a0*/  LDC.64 R54, c[0x0][R70+0x210] ;  /* 0x0000840046367b82 */ /* 0x0002620000000a00 */
[----:B0-----:R-:W-:Y:S02]  /*02b0*/  VIADD R5, R4, 0xffffffe ;  /* 0x0ffffffe04057836 */ /* 0x001fe40000000000 */
[----:B------:R-:W-:-:S02]  /*02c0*/  IMAD.MOV R4, RZ, RZ, -R10 ;  /* 0x000000ffff047224 */ /* 0x000fc400078e0a0a */
[----:B------:R0:W4:Y:S01]  /*02d0*/  F2I.FTZ.U32.TRUNC.NTZ R3, R5 ;  /* 0x0000000500037305 */ /* 0x000122000021f000 */
[----:B--2---:R-:W-:Y:S01]  /*02e0*/  IADD3 R11, -R2, UR5, RZ ;  /* 0x00000005020b7c10 */ /* 0x004fe2000fffe1ff */
[----:B------:R-:W-:Y:S01]  /*02f0*/  IMAD.MOV.U32 R2, RZ, RZ, RZ ;  /* 0x000000ffff027224 */ /* 0x000fe200078e00ff */
[----:B0-----:R-:W-:Y:S01]  /*0300*/  PRMT R5, RZ, 0x7610, R5 ;  /* 0x00007610ff057816 */ /* 0x001fe20000000005 */
[----:B----4-:R-:W-:-:S04]  /*0310*/  IMAD.MOV R8, RZ, RZ, -R3 ;  /* 0x000000ffff087224 */ /* 0x010fc800078e0a03 */
        /* <DEDUP_REMOVED lines=8> */
[--C-:B------:R-:W-:Y:S01]  /*03a0*/  @!P1 IMAD.IADD R2, R2, 0x1, -R7.reuse ;  /* 0x0000000102029824 */ /* 0x100fe200078e0a07 */
[----:B------:R-:W-:Y:S02]  /*03b0*/  @!P1 IADD3 R77, R77, 0x1, RZ ;  /* 0x000000014d4d9810 */ /* 0x000fe40007ffe0ff */
[----:B------:R-:W-:Y:S02]  /*03c0*/  ISETP.NE.AND P1, PT, R6, RZ, PT ;  /* 0x000000ff0600720c */ /* 0x000fe40003f25270 */
[----:B------:R-:W-:Y:S02]  /*03d0*/  ISETP.GE.U32.AND P0, PT, R2, R7, PT ;  /* 0x000000070200720c */ /* 0x000fe40003f06070 */
[----:B------:R-:W-:Y:S02]  /*03e0*/  LOP3.LUT R2, R11, R6, RZ, 0x3c, !PT ;  /* 0x000000060b027212 */ /* 0x000fe400078e3cff */
[----:B------:R-:W-:Y:S02]  /*03f0*/  PRMT R7, RZ, 0x7610, R7 ;  /* 0x00007610ff077816 */ /* 0x000fe40000000007 */
[----:B------:R-:W-:Y:S01]  /*0400*/  ISETP.GE.AND P2, PT, R2, RZ, PT ;  /* 0x000000ff0200720c */ /* 0x000fe20003f46270 */
[----:B------:R-:W-:-:S05]  /*0410*/  VIADD R2, R64, 0x10 ;  /* 0x0000001040027836 */ /* 0x000fca0000000000 */
[----:B------:R-:W-:Y:S01]  /*0420*/  LEA R41, R67, R2, 0x18 ;  /* 0x0000000243297211 */ /* 0x000fe200078ec0ff */
[----:B------:R-:W-:-:S04]  /*0430*/  @P0 VIADD R77, R77, 0x1 ;  /* 0x000000014d4d0836 */ /* 0x000fc80000000000 */
[----:B------:R-:W-:Y:S02]  /*0440*/  IMAD R63, R0, 0x108, R41 ;  /* 0x00000108003f7824 */ /* 0x000fe400078e0229 */
[----:B------:R-:W-:Y:S01]  /*0450*/  @!P2 IMAD.MOV R77, RZ, RZ, -R77 ;  /* 0x000000ffff4da224 */ /* 0x000fe200078e0a4d */
[----:B------:R-:W-:-:S05]  /*0460*/  @!P1 LOP3.LUT R77, RZ, R6, RZ, 0x33, !PT ;  /* 0x00000006ff4d9212 */ /* 0x000fca00078e33ff */
[----:B------:R-:W-:Y:S02]  /*0470*/  IMAD R39, R77, 0x20, R72 ;  /* 0x000000204d277824 */ /* 0x000fe400078e0248 */
[----:B------:R-:W-:Y:S02]  /*0480*/  IMAD.MOV R65, RZ, RZ, -R77 ;  /* 0x000000ffff417224 */ /* 0x000fe400078e0a4d */
[----:B------:R-:W-:Y:S02]  /*0490*/  IMAD.SHL.U32 R39, R39, 0x2, RZ ;  /* 0x0000000227277824 */ /* 0x000fe400078e00ff */
[----:B------:R-:W-:Y:S01]  /*04a0*/  IMAD R65, R6, R65, R11 ;  /* 0x0000004106417224 */ /* 0x000fe200078e020b */
[----:B------:R-:W-:Y:S01]  /*04b0*/  PRMT R6, RZ, 0x7610, R6 ;  /* 0x00007610ff067816 */ /* 0x000fe20000000006 */
[C---:B------:R-:W-:Y:S01]  /*04c0*/  VIADD R19, R39.reuse, 0x1 ;  /* 0x0000000127137836 */ /* 0x040fe20000000000 */
[----:B-1----:R-:W-:Y:S02]  /*04d0*/  ISETP.GE.AND P5, PT, R39, R66, PT ;  /* 0x000000422700720c */ /* 0x002fe40003fa6270 */
[----:B------:R-:W-:-:S02]  /*04e0*/  SHF.L.U32 R65, R65, 0x7, RZ ;  /* 0x0000000741417819 */ /* 0x000fc400000006ff */
[----:B------:R-:W-:-:S03]  /*04f0*/  ISETP.GE.AND P0, PT, R19, R66, PT ;  /* 0x000000421300720c */ /* 0x000fc60003f06270 */
[----:B------:R-:W-:-:S06]  /*0500*/  IMAD R73, R0, 0x4, R65 ;  /* 0x0000000400497824 */ /* 0x000fcc00078e0241 */
        /* <DEDUP_REMOVED lines=14> */
.L_x_1086:
[----:B------:R-:W-:Y:S05]  /*05f0*/  BSYNC B0 ;  /* 0x0000000000007941 */ /* 0x000fea0003800000 */
.L_x_1085:
[----:B-----5:R-:W-:Y:S01]  /*0600*/  IMAD.U32 R4, R4, 0x10000, RZ ;  /* 0x0001000004047824 */ /* 0x020fe200078e00ff */
[----:B------:R-:W-:Y:S01]  /*0610*/  SHF.L.U32 R16, R7, 0x10, RZ ;  /* 0x0000001007107819 */ /* 0x000fe200000006ff */
[----:B------:R-:W-:Y:S01]  /*0620*/  IMAD.U32 R12, R5, 0x10000, RZ ;  /* 0x00010000050c7824 */ /* 0x000fe200078e00ff */
[----:B------:R-:W-:Y:S01]  /*0630*/  BSSY B0, `(.L_x_1087) ;  /* 0x0000015000007945 */ /* 0x000fe20003800000 */
[----:B------:R-:W-:Y:S01]  /*0640*/  IMAD.U32 R14, R6, 0x10000, RZ ;  /* 0x00010000060e7824 */ /* 0x000fe200078e00ff */
[----:B0-----:R-:W-:Y:S01]  /*0650*/  FMNMX R3, RZ, |R4|, !PT ;  /* 0x40000004ff037209 */ /* 0x001fe20007800000 */
[-C--:B------:R-:W-:Y:S01]  /*0660*/  FMUL R8, R4, R69.reuse ;  /* 0x0000004504087220 */ /* 0x080fe20000400000 */
[-C--:B------:R-:W-:Y:S01]  /*0670*/  FMUL R2, R12, R69.reuse ;  /* 0x000000450c027220 */ /* 0x080fe20000400000 */
[-C--:B------:R-:W-:Y:S01]  /*0680*/  FMUL R4, R14, R69.reuse ;  /* 0x000000450e047220 */ /* 0x080fe20000400000 */
[----:B------:R-:W-:Y:S01]  /*0690*/  FMUL R6, R16, R69 ;  /* 0x0000004510067220 */ /* 0x000fe20000400000 */
[----:B------:R-:W-:Y:S06]  /*06a0*/  @P5 BRA `(.L_x_1088) ;  /* 0x0000000000345947 */ /* 0x000fec0003800000 */
        /* <DEDUP_REMOVED lines=9> */
[----:B------:R0:W-:Y:S04]  /*0740*/  @!P1 STG.E desc[UR6][R10.64], R8 ;  /* 0x000000080a009986 */ /* 0x0001e8000c101906 */
[----:B------:R0:W-:Y:S04]  /*0750*/  @!P2 STG.E desc[UR6][R10.64+0x4], R2 ;  /* 0x000004020a00a986 */ /* 0x0001e8000c101906 */
[----:B------:R0:W-:Y:S04]  /*0760*/  @!P3 STG.E desc[UR6][R10.64+0x8], R4 ;  /* 0x000008040a00b986 */ /* 0x0001e8000c101906 */
[----:B------:R0:W-:Y:S02]  /*0770*/  @!P4 STG.E desc[UR6][R10.64+0xc], R6 ;  /* 0x00000c060a00c986 */ /* 0x0001e4000c101906 */
.L_x_1088:
[----:B------:R-:W-:Y:S05]  /*0780*/  BSYNC B0 ;  /* 0x0000000000007941 */ /* 0x000fea0003800000 */
.L_x_1087:
[----:B------:R-:W-:Y:S04]  /*0790*/  BSSY B0, `(.L_x_1089) ;  /* 0x000000f000007945 */ /* 0x000fe80003800000 */
[----:B------:R-:W-:Y:S05]  /*07a0*/  @P0 BRA `(.L_x_1090) ;  /* 0x0000000000340947 */ /* 0x000fea0003800000 */
[C---:B------:R-:W-:Y:S01]  /*07b0*/  VIADD R5, R73.reuse, 0x1 ;  /* 0x0000000149057836 */ /* 0x040fe20000000000 */
[CC--:B------:R-:W-:Y:S01]  /*07c0*/  ISETP.GE.AND P1, PT, R73.reuse, R68.reuse, PT ;  /* 0x000000444900720c */ /* 0x0c0fe20003f26270 */
[C---:B------:R-:W-:Y:S02]  /*07d0*/  VIADD R7, R73.reuse, 0x2 ;  /* 0x0000000249077836 */ /* 0x040fe40000000000 */
[----:B------:R-:W-:Y:S01]  /*07e0*/  VIADD R9, R73, 0x3 ;  /* 0x0000000349097836 */ /* 0x000fe20000000000 */
[-C--:B------:R-:W-:Y:S01]  /*07f0*/  ISETP.GE.AND P2, PT, R5, R68.reuse, PT ;  /* 0x000000440500720c */ /* 0x080fe20003f46270 */
[----:B0-----:R-:W-:Y:S01]  /*0800*/  IMAD R11, R68, R19, R73 ;  /* 0x00000013440b7224 */ /* 0x001fe200078e0249 */
[-C--:B------:R-:W-:Y:S02]  /*0810*/  ISETP.GE.AND P3, PT, R7, R68.reuse, PT ;  /* 0x000000440700720c */ /* 0x080fe40003f66270 */
[----:B------:R-:W-:Y:S01]  /*0820*/  ISETP.GE.AND P4, PT, R9, R68, PT ;  /* 0x000000440900720c */ /* 0x000fe20003f86270 */
[----:B------:R-:W-:-:S05]  /*0830*/  IMAD.WIDE R10, R11, 0x2, R54 ;  /* 0x000000020b0a7825 */ /* 0x000fca00078e0236 */
[----:B------:R1:W5:Y:S04]  /*0840*/  @!P1 LDG.E.U16 R13, desc[UR6][R10.64] ;  /* 0x000000060a0d9981 */ /* 0x000368000c1e1500 */
[----:B------:R1:W5:Y:S04]  /*0850*/  @!P2 LDG.E.U16 R15, desc[UR6][R10.64+0x2] ;  /* 0x000002060a0fa981 */ /* 0x000368000c1e1500 */
[----:B------:R1:W5:Y:S04]  /*0860*/  @!P3 LDG.E.U16 R17, desc[UR6][R10.64+0x4] ;  /* 0x000004060a11b981 */ /* 0x000368000c1e1500 */
[----:B------:R1:W5:Y:S02]  /*0870*/  @!P4 LDG.E.U16 R18, desc[UR6][R10.64+0x6] ;  /* 0x000006060a12c981 */ /* 0x000364000c1e1500 */
.L_x_1090:
[----:B------:R-:W-:Y:S05]  /*0880*/  BSYNC B0 ;  /* 0x0000000000007941 */ /* 0x000fea0003800000 */
.L_x_1089:
[----:B01---5:R-:W-:Y:S01]  /*0890*/  IMAD.U32 R10, R13, 0x10000, RZ ;  /* 0x000100000d0a7824 */ /* 0x023fe200078e00ff */
[----:B------:R-:W-:Y:S01]  /*08a0*/  LEA R63, R72, R63, 0x3 ;  /* 0x0000003f483f7211 */ /* 0x000fe200078e18ff */
[----:B------:R-:W-:Y:S01]  /*08b0*/  IMAD.U32 R15, R15, 0x10000, RZ ;  /* 0x000100000f0f7824 */ /* 0x000fe200078e00ff */
[----:B------:R-:W-:Y:S01]  /*08c0*/  FMNMX R3, R3, |R12|, !PT ;  /* 0x4000000c03037209 */ /* 0x000fe20007800000 */
[-C--:B------:R-:W-:Y:S01]  /*08d0*/  FMUL R9, R10, R69.reuse ;  /* 0x000000450a097220 */ /* 0x080fe20000400000 */
[----:B------:R-:W-:Y:S01]  /*08e0*/  VIADD R21, R39, 0x8 ;  /* 0x0000000827157836 */ /* 0x000fe20000000000 */
[----:B------:R-:W-:Y:S01]  /*08f0*/  BSSY B0, `(.L_x_1091) ;  /* 0x000001b000007945 */ /* 0x000fe20003800000 */
[----:B------:R-:W-:Y:S01]  /*0900*/  FMNMX R3, R3, |R14|, !PT ;  /* 0x4000000e03037209 */ /* 0x000fe20007800000 */
[----:B------:R-:W-:Y:S01]  /*0910*/  IMAD.U32 R17, R17, 0x10000, RZ ;  /* 0x0001000011117824 */ /* 0x000fe200078e00ff */
[----:B------:R0:W-:Y:S01]  /*0920*/  STS.64 [R63], R8 ;  /* 0x000000083f007388 */ /* 0x0001e20000000a00 */
[----:B------:R-:W-:Y:S01]  /*0930*/  IMAD.U32 R18, R18, 0x10000, RZ ;  /* 0x0001000012127824 */ /* 0x000fe200078e00ff */
[----:B------:R-:W-:Y:S01]  /*0940*/  FMNMX R3, R3, |R16|, !PT ;  /* 0x4000001003037209 */ /* 0x000fe20007800000 */
[-C--:B------:R-:W-:Y:S01]  /*0950*/  FMUL R5, R17, R69.reuse ;  /* 0x0000004511057220 */ /* 0x080fe20000400000 */
[----:B------:R-:W-:Y:S01]  /*0960*/  ISETP.GE.AND P1, PT, R21, R66, PT ;  /* 0x000000421500720c */ /* 0x000fe20003f26270 */
[-C--:B------:R-:W-:Y:S01]  /*0970*/  FMUL R7, R18, R69.reuse ;  /* 0x0000004512077220 */ /* 0x080fe20000400000 */
[----:B------:R-:W-:Y:S01]  /*0980*/  FMNMX R10, R3, |R10|, !PT ;  /* 0x4000000a030a7209 */ /* 0x000fe20007800000 */
[----:B------:R-:W-:-:S03]  /*0990*/  FMUL R3, R15, R69 ;  /* 0x000000450f037220 */ /* 0x000fc60000400000 */
[----:B------:R-:W-:-:S04]  /*09a0*/  FMNMX R10, R10, |R15|, !PT ;  /* 0x4000000f0a0a7209 */ /* 0x000fc80007800000 */
[----:B------:R-:W-:Y:S01]  /*09b0*/  FMNMX R12, R10, |R17|, !PT ;  /* 0x400000110a0c7209 */ /* 0x000fe20007800000 */
[----:B0-----:R-:W-:Y:S06]  /*09c0*/  @P0 BRA `(.L_x_1092) ;  /* 0x0000000000340947 */ /* 0x001fec0003800000 */
        /* <DEDUP_REMOVED lines=13> */
.L_x_1092:
[----:B------:R-:W-:Y:S05]  /*0aa0*/  BSYNC B0 ;  /* 0x0000000000007941 */ /* 0x000fea0003800000 */
.L_x_1091:
[----:B------:R-:W-:Y:S01]  /*0ab0*/  BSSY B0, `(.L_x_1093) ;  /* 0x0000014000007945 */ /* 0x000fe20003800000 */
[----:B------:R-:W-:Y:S02]  /*0ac0*/  FMNMX R15, R12, |R18|, !PT ;  /* 0x400000120c0f7209 */ /* 0x000fe40007800000 */
[----:B0-----:R-:W-:Y:S02]  /*0ad0*/  PRMT R10, RZ, 0x7610, R10 ;  /* 0x00007610ff0a7816 */ /* 0x001fe4000000000a */
[----:B------:R-:W-:Y:S02]  /*0ae0*/  PRMT R11, RZ, 0x7610, R11 ;  /* 0x00007610ff0b7816 */ /* 0x000fe4000000000b */
[----:B------:R-:W-:Y:S02]  /*0af0*/  PRMT R12, RZ, 0x7610, R12 ;  /* 0x00007610ff0c7816 */ /* 0x000fe4000000000c */
[----:B------:R-:W-:Y:S01]  /*0b00*/  PRMT R13, RZ, 0x7610, R13 ;  /* 0x00007610ff0d7816 */ /* 0x000fe2000000000d */
[----:B------:R-:W-:Y:S06]  /*0b10*/  @P1 BRA `(.L_x_1094) ;  /* 0x0000000000341947 */ /* 0x000fec0003800000 */
[C---:B------:R-:W-:Y:S01]  /*0b20*/  VIADD R17, R73.reuse, 0x2 ;  /* 0x0000000249117836 */ /* 0x040fe20000000000 */
[C---:B------:R-:W-:Y:S01]  /*0b30*/  IADD3 R9, R73.reuse, 0x1, RZ ;  /* 0x0000000149097810 */ /* 0x040fe20007ffe0ff */
[C---:B------:R-:W-:Y:S01]  /*0b40*/  VIADD R19, R73.reuse, 0x3 ;  /* 0x0000000349137836 */ /* 0x040fe20000000000 */
[-C--:B------:R-:W-:Y:S02]  /*0b50*/  ISETP.GE.AND P0, PT, R73, R68.reuse, PT ;  /* 0x000000444900720c */ /* 0x080fe40003f06270 */
[-C--:B------:R-:W-:Y:S01]  /*0b60*/  ISETP.GE.AND P2, PT, R9, R68.reuse, PT ;  /* 0x000000440900720c */ /* 0x080fe20003f46270 */
[----:B------:R-:W-:Y:S01]  /*0b70*/  IMAD R9, R68, R21, R73 ;  /* 0x0000001544097224 */ /* 0x000fe200078e0249 */
[-C--:B------:R-:W-:Y:S02]  /*0b80*/  ISETP.GE.AND P3, PT, R17, R68.reuse, PT ;  /* 0x000000441100720c */ /* 0x080fe40003f66270 */
[----:B------:R-:W-:Y:S01]  /*0b90*/  ISETP.GE.AND P4, PT, R19, R68, PT ;  /* 0x000000441300720c */ /* 0x000fe20003f86270 */
[----:B------:R-:W-:-:S06]  /*0ba0*/  IMAD.WIDE R8, R9, 0x2, R54 ;  /* 0x0000000209087825 */ /* 0x000fcc00078e0236 */
[----:B------:R0:W5:Y:S04]  /*0bb0*/  @!P0 LDG.E.U16 R10, desc[UR6][R8.64] ;  /* 0x00000006080a8981 */ /* 0x000168000c1e1500 */
[----:B------:R0:W5:Y:S04]  /*0bc0*/  @!P2 LDG.E.U16 R11, desc[UR6][R8.64+0x2] ;  /* 0x00000206080ba981 */ /* 0x000168000c1e1500 */
[----:B------:R0:W5:Y:S04]  /*0bd0*/  @!P3 LDG.E.U16 R12, desc[UR6][R8.64+0x4] ;  /* 0x00000406080cb981 */ /* 0x000168000c1e1500 */
[----:B------:R0:W5:Y:S02]  /*0be0*/  @!P4 LDG.E.U16 R13, desc[UR6][R8.64+0x6] ;  /* 0x00000606080dc981 */ /* 0x000164000c1e1500 */
.L_x_1094:
[----:B------:R-:W-:Y:S05]  /*0bf0*/  BSYNC B0 ;  /* 0x0000000000007941 */ /* 0x000fea0003800000 */
.L_x_1093:
[----:B-----5:R-:W-:Y:S01]  /*0c00*/  IMAD.U32 R10, R10, 0x10000, RZ ;  /* 0x000100000a0a7824 */ /* 0x020fe200078e00ff */
[----:B------:R-:W-:Y:S01]  /*0c10*/  BSSY B0, `(.L_x_1095) ;  /* 0x000001b000007945 */ /* 0x000fe20003800000 */
[----:B------:R-:W-:Y:S02]  /*0c20*/  IMAD.U32 R11, R11, 0x10000, RZ ;  /* 0x000100000b0b7824 */ /* 0x000fe400078e00ff */
[----:B------:R-:W-:Y:S01]  /*0c30*/  IMAD.U32 R12, R12, 0x10000, RZ ;  /* 0x000100000c0c7824 */ /* 0x000fe200078e00ff */
[----:B0-----:R-:W-:Y:S01]  /*0c40*/  FMNMX R8, R15, |R10|, !PT ;  /* 0x4000000a0f087209 */ /* 0x001fe20007800000 */
[----:B------:R-:W-:Y:S02]  /*0c50*/  VIADD R19, R39, 0x9 ;  /* 0x0000000927137836 */ /* 0x000fe40000000000 */
[----:B------:R-:W-:Y:S01]  /*0c60*/  FMUL R58, R10, R69 ;  /* 0x000000450a3a7220 */ /* 0x000fe20000400000 */
[----:B------:R-:W-:Y:S01]  /*0c70*/  IMAD.U32 R16, R13, 0x10000, RZ ;  /* 0x000100000d107824 */ /* 0x000fe200078e00ff */
[----:B------:R-:W-:Y:S01]  /*0c80*/  FMNMX R9, R8, |R11|, !PT ;  /* 0x4000000b08097209 */ /* 0x000fe20007800000 */
[-C--:B------:R-:W-:Y:S01]  /*0c90*/  FMUL R10, R12, R69.reuse ;  /* 0x000000450c0a7220 */ /* 0x080fe20000400000 */
[----:B------:R-:W-:Y:S01]  /*0ca0*/  ISETP.GE.AND P0, PT, R19, R66, PT ;  /* 0x000000421300720c */ /* 0x000fe20003f06270 */
[-C--:B------:R-:W-:Y:S01]  /*0cb0*/  FMUL R8, R11, R69.reuse ;  /* 0x000000450b087220 */ /* 0x080fe20000400000 */
[----:B------:R-:W-:Y:S01]  /*0cc0*/  FMNMX R9, R9, |R12|, !PT ;  /* 0x4000000c09097209 */ /* 0x000fe20007800000 */
[----:B------:R-:W-:Y:S01]  /*0cd0*/  FMUL R12, R16, R69 ;  /* 0x00000045100c7220 */ /* 0x000fe20000400000 */
[----:B------:R-:W-:Y:S09]  /*0ce0*/  @P1 BRA `(.L_x_1096) ;  /* 0x0000000000341947 */ /* 0x000ff20003800000 */
[C---:B------:R-:W-:Y:S01]  /*0cf0*/  VIADD R13, R73.reuse, 0x2 ;  /* 0x00000002490d7836 */ /* 0x040fe20000000000 */
[C---:B------:R-:W-:Y:S01]  /*0d00*/  IADD3 R11, R73.reuse, 0x1, RZ ;  /* 0x00000001490b7810 */ /* 0x040fe20007ffe0ff */
[C---:B------:R-:W-:Y:S01]  /*0d10*/  VIADD R15, R73.reuse, 0x3 ;  /* 0x00000003490f7836 */ /* 0x040fe20000000000 */
[-C--:B------:R-:W-:Y:S02]  /*0d20*/  ISETP.GE.AND P1, PT, R73, R68.reuse, PT ;  /* 0x000000444900720c */ /* 0x080fe40003f26270 */
[-C--:B------:R-:W-:Y:S02]  /*0d30*/  ISETP.GE.AND P2, PT, R11, R68.reuse, PT ;  /* 0x000000440b00720c */ /* 0x080fe40003f46270 */
[-C--:B------:R-:W-:Y:S02]  /*0d40*/  ISETP.GE.AND P3, PT, R13, R68.reuse, PT ;  /* 0x000000440d00720c */ /* 0x080fe40003f66270 */
[----:B------:R-:W-:Y:S01]  /*0d50*/  ISETP.GE.AND P4, PT, R15, R68, PT ;  /* 0x000000440f00720c */ /* 0x000fe20003f86270 */
[----:B------:R-:W-:-:S04]  /*0d60*/  IMAD R15, R68, R21, R73 ;  /* 0x00000015440f7224 */ /* 0x000fc800078e0249 */
[----:B------:R-:W-:-:S05]  /*0d70*/  IMAD.WIDE R14, R15, 0x4, R50 ;  /* 0x000000040f0e7825 */ /* 0x000fca00078e0232 */
[----:B------:R0:W-:Y:S04]  /*0d80*/  @!P1 STG.E desc[UR6][R14.64], R58 ;  /* 0x0000003a0e009986 */ /* 0x0001e8000c101906 */
[----:B------:R0:W-:Y:S04]  /*0d90*/  @!P2 STG.E desc[UR6][R14.64+0x4], R8 ;  /* 0x000004080e00a986 */ /* 0x0001e8000c101906 */
[----:B------:R0:W-:Y:S04]  /*0da0*/  @!P3 STG.E desc[UR6][R14.64+0x8], R10 ;  /* 0x0000080a0e00b986 */ /* 0x0001e8000c101906 */
[----:B------:R0:W-:Y:S02]  /*0db0*/  @!P4 STG.E desc[UR6][R14.64+0xc], R12 ;  /* 0x00000c0c0e00c986 */ /* 0x0001e4000c101906 */
.L_x_1096:
[----:B------:R-:W-:Y:S05]  /*0dc0*/  BSYNC B0 ;  /* 0x0000000000007941 */ /* 0x000fea0003800000 */
.L_x_1095:
[----:B------:R-:W-:Y:S01]  /*0dd0*/  BSSY B0, `(.L_x_1097) ;  /* 0x0000014000007945 */ /* 0x000fe20003800000 */
[----:B------:R-:W-:Y:S02]  /*0de0*/  FMNMX R17, R9, |R16|, !PT ;  /* 0x4000001009117209 */ /* 0x000fe40007800000 */
        /* <DEDUP_REMOVED lines=18> */
.L_x_1098:
[----:B------:R-:W-:Y:S05]  /*0f10*/  BSYNC B0 ;  /* 0x0000000000007941 */ /* 0x000fea0003800000 */
.L_x_1097:
[----:B01---5:R-:W-:Y:S01]  /*0f20*/  IMAD.U32 R14, R9, 0x10000, RZ ;  /* 0x00010000090e7824 */ /* 0x023fe200078e00ff */
[----:B------:R-:W-:Y:S01]  /*0f30*/  SHF.L.U32 R18, R11, 0x10, RZ ;  /* 0x000000100b127819 */ /* 0x000fe200000006ff */
[----:B------:R-:W-:Y:S01]  /*0f40*/  IMAD.U32 R20, R13, 0x10000, RZ ;  /* 0x000100000d147824 */ /* 0x000fe200078e00ff */
[----:B------:R-:W-:Y:S01]  /*0f50*/  BSSY B0, `(.L_x_1099) ;  /* 0x0000019000007945 */ /* 0x000fe20003800000 */
[----:B------:R-:W-:Y:S01]  /*0f60*/  VIADD R23, R39, 0x10 ;  /* 0x0000001027177836 */ /* 0x000fe20000000000 */
[----:B------:R-:W-:Y:S01]  /*0f70*/  FMNMX R9, R17, |R14|, !PT ;  /* 0x4000000e11097209 */ /* 0x000fe20007800000 */
[----:B------:R-:W-:Y:S02]  /*0f80*/  IMAD.U32 R17, R16, 0x10000, RZ ;  /* 0x0001000010117824 */ /* 0x000fe400078e00ff */
[-C--:B------:R-:W-:Y:S01]  /*0f90*/  FMUL R59, R14, R69.reuse ;  /* 0x000000450e3b7220 */ /* 0x080fe20000400000 */
        /* <DEDUP_REMOVED lines=20> */
.L_x_1100:
[----:B------:R-:W-:Y:S05]  /*10e0*/  BSYNC B0 ;  /* 0x0000000000007941 */ /* 0x000fea0003800000 */
.L_x_1099:
        /* <DEDUP_REMOVED lines=20> */
.L_x_1102:
[----:B------:R-:W-:Y:S05]  /*1230*/  BSYNC B0 ;  /* 0x0000000000007941 */ /* 0x000fea0003800000 */
.L_x_1101:
[----:B-----5:R-:W-:Y:S01]  /*1240*/  IMAD.U32 R16, R16, 0x10000, RZ ;  /* 0x0001000010107824 */ /* 0x020fe200078e00ff */
[----:B------:R-:W-:Y:S01]  /*1250*/  BSSY B0, `(.L_x_1103) ;  /* 0x000001b000007945 */ /* 0x000fe20003800000 */
[----:B------:R-:W-:Y:S02]  /*1260*/  IMAD.U32 R17, R17, 0x10000, RZ ;  /* 0x0001000011117824 */ /* 0x000fe400078e00ff */
[----:B------:R-:W-:Y:S01]  /*1270*/  IMAD.U32 R18, R18, 0x10000, RZ ;  /* 0x0001000012127824 */ /* 0x000fe200078e00ff */
[----:B01----:R-:W-:Y:S01]  /*1280*/  FMNMX R14, R21, |R16|, !PT ;  /* 0x40000010150e7209 */ /* 0x003fe20007800000 */
        /* <DEDUP_REMOVED lines=23> */
.L_x_1104:
[----:B------:R-:W-:Y:S05]  /*1400*/  BSYNC B0 ;  /* 0x0000000000007941 */ /* 0x000fea0003800000 */
.L_x_1103:
        /* <DEDUP_REMOVED lines=20> */
.L_x_1106:
[----:B------:R-:W-:Y:S05]  /*1550*/  BSYNC B0 ;  /* 0x0000000000007941 */ /* 0x000fea0003800000 */
.L_x_1105:
[----:B01---5:R-:W-:Y:S01]  /*1560*/  IMAD.U32 R20, R15, 0x10000, RZ ;  /* 0x000100000f147824 */ /* 0x023fe200078e00ff */
[----:B------:R-:W-:Y:S01]  /*1570*/  BSSY B0, `(.L_x_1107) ;  /* 0x000001b000007945 */ /* 0x000fe20003800000 */
[----:B------:R-:W-:Y:S02]  /*1580*/  IMAD.U32 R24, R17, 0x10000, RZ ;  /* 0x0001000011187824 */ /* 0x000fe400078e00ff */
[----:B------:R-:W-:Y:S01]  /*1590*/  IMAD.U32 R26, R19, 0x10000, RZ ;  /* 0x00010000131a7824 */ /* 0x000fe200078e00ff */
[----:B------:R-:W-:Y:S01]  /*15a0*/  FMNMX R15, R23, |R20|, !PT ;  /* 0x40000014170f7209 */ /* 0x000fe20007800000 */
[----:B------:R-:W-:Y:S01]  /*15b0*/  VIADD R29, R39, 0x18 ;  /* 0x00000018271d7836 */ /* 0x000fe20000000000 */
[----:B------:R-:W-:Y:S01]  /*15c0*/  SHF.L.U32 R23, R22, 0x10, RZ ;  /* 0x0000001016177819 */ /* 0x000fe200000006ff */
        /* <DEDUP_REMOVED lines=21> */
.L_x_1108:
[----:B------:R-:W-:Y:S05]  /*1720*/  BSYNC B0 ;  /* 0x0000000000007941 */ /* 0x000fea0003800000 */
.L_x_1107:
        /* <DEDUP_REMOVED lines=20> */
.L_x_1110:
[----:B------:R-:W-:Y:S05]  /*1870*/  BSYNC B0 ;  /* 0x0000000000007941 */ /* 0x000fea0003800000 */
.L_x_1109:
[----:B-----5:R-:W-:Y:S01]  /*1880*/  IMAD.U32 R22, R22, 0x10000, RZ ;  /* 0x0001000016167824 */ /* 0x020fe200078e00ff */
[----:B------:R-:W-:Y:S01]  /*1890*/  IADD3 R33, R39, 0x19, RZ ;  /* 0x0000001927217810 */ /* 0x000fe20007ffe0ff */
[----:B------:R-:W-:Y:S01]  /*18a0*/  IMAD.U32 R23, R23, 0x10000, RZ ;  /* 0x0001000017177824 */ /* 0x000fe200078e00ff */
[----:B------:R-:W-:Y:S01]  /*18b0*/  BSSY B0, `(.L_x_1111) ;  /* 0x0000019000007945 */ /* 0x000fe20003800000 */
[----:B------:R-:W-:Y:S01]  /*18c0*/  IMAD.U32 R24, R24, 0x10000, RZ ;  /* 0x0001000018187824 */ /* 0x000fe200078e00ff */
[----:B01----:R-:W-:Y:S01]  /*18d0*/  FMNMX R20, R27, |R22|, !PT ;  /* 0x400000161b147209 */ /* 0x003fe20007800000 */
[----:B------:R-:W-:Y:S02]  /*18e0*/  IMAD.U32 R28, R25, 0x10000, RZ ;  /* 0x00010000191c7824 */ /* 0x000fe400078e00ff */
[-C--:B------:R-:W-:Y:S01]  /*18f0*/  FMUL R48, R22, R69.reuse ;  /* 0x0000004516307220 */ /* 0x080fe20000400000 */
[----:B------:R-:W-:Y:S01]  /*1900*/  FMUL R22, R24, R69 ;  /* 0x0000004518167220 */ /* 0x000fe20000400000 */
[----:B------:R-:W-:Y:S01]  /*1910*/  FMNMX R21, R20, |R23|, !PT ;  /* 0x4000001714157209 */ /* 0x000fe20007800000 */
[----:B------:R-:W-:Y:S01]  /*1920*/  FMUL R20, R23, R69 ;  /* 0x0000004517147220 */ /* 0x000fe20000400000 */
[----:B------:R-:W-:-:S02]  /*1930*/  ISETP.GE.AND P0, PT, R33, R66, PT ;  /* 0x000000422100720c */ /* 0x000fc40003f06270 */
[----:B------:R-:W-:Y:S01]  /*1940*/  FMNMX R21, R21, |R24|, !PT ;  /* 0x4000001815157209 */ /* 0x000fe20007800000 */
[----:B------:R-:W-:Y:S01]  /*1950*/  FMUL R24, R28, R69 ;  /* 0x000000451c187220 */ /* 0x000fe20000400000 */
[----:B------:R-:W-:Y:S09]  /*1960*/  @P1 BRA `(.L_x_1112) ;  /* 0x0000000000341947 */ /* 0x000ff20003800000 */
[C---:B------:R-:W-:Y:S01]  /*1970*/  VIADD R23, R73.reuse, 0x1 ;  /* 0x0000000149177836 */ /* 0x040fe20000000000 */
[CC--:B------:R-:W-:Y:S01]  /*1980*/  ISETP.GE.AND P1, PT, R73.reuse, R68.reuse, PT ;  /* 0x000000444900720c */ /* 0x0c0fe20003f26270 */
[C---:B------:R-:W-:Y:S02]  /*1990*/  VIADD R25, R73.reuse, 0x2 ;  /* 0x0000000249197836 */ /* 0x040fe40000000000 */
[----:B------:R-:W-:Y:S01]  /*19a0*/  VIADD R27, R73, 0x3 ;  /* 0x00000003491b7836 */ /* 0x000fe20000000000 */
        /* <DEDUP_REMOVED lines=9> */
.L_x_1112:
[----:B------:R-:W-:Y:S05]  /*1a40*/  BSYNC B0 ;  /* 0x0000000000007941 */ /* 0x000fea0003800000 */
.L_x_1111:
        /* <DEDUP_REMOVED lines=20> */
.L_x_1114:
[----:B------:R-:W-:Y:S05]  /*1b90*/  BSYNC B0 ;  /* 0x0000000000007941 */ /* 0x000fea0003800000 */
.L_x_1113:
[----:B01---5:R-:W-:Y:S01]  /*1ba0*/  IMAD.U32 R26, R21, 0x10000, RZ ;  /* 0x00010000151a7824 */ /* 0x023fe200078e00ff */
[----:B------:R-:W-:Y:S01]  /*1bb0*/  BSSY B0, `(.L_x_1115) ;  /* 0x000001b000007945 */ /* 0x000fe20003800000 */
[----:B------:R-:W-:Y:S02]  /*1bc0*/  IMAD.U32 R30, R23, 0x10000, RZ ;  /* 0x00010000171e7824 */ /* 0x000fe400078e00ff */
[----:B------:R-:W-:Y:S01]  /*1bd0*/  IMAD.U32 R32, R25, 0x10000, RZ ;  /* 0x0001000019207824 */ /* 0x000fe200078e00ff */
[----:B------:R-:W-:Y:S01]  /*1be0*/  FMNMX R21, R29, |R26|, !PT ;  /* 0x4000001a1d157209 */ /* 0x000fe20007800000 */
[----:B------:R-:W-:Y:S02]  /*1bf0*/  VIADD R27, R39, 0x20 ;  /* 0x00000020271b7836 */ /* 0x000fe40000000000 */
[-C--:B------:R-:W-:Y:S01]  /*1c00*/  FMUL R49, R26, R69.reuse ;  /* 0x000000451a317220 */ /* 0x080fe20000400000 */
        /* <DEDUP_REMOVED lines=17> */
[----:B------:R0:W-:Y:S04]  /*1d20*/  @!P0 STG.E desc[UR6][R28.64], R49 ;  /* 0x000000311c008986 */ /* 0x0001e8000c101906 */
[----:B------:R0:W-:Y:S04]  /*1d30*/  @!P2 STG.E desc[UR6][R28.64+0x4], R21 ;  /* 0x000004151c00a986 */ /* 0x0001e8000c101906 */
[----:B------:R0:W-:Y:S04]  /*1d40*/  @!P3 STG.E desc[UR6][R28.64+0x8], R23 ;  /* 0x000008171c00b986 */ /* 0x0001e8000c101906 */
[----:B------:R0:W-:Y:S02]  /*1d50*/  @!P4 STG.E desc[UR6][R28.64+0xc], R25 ;  /* 0x00000c191c00c986 */ /* 0x0001e4000c101906 */
.L_x_1116:
[----:B------:R-:W-:Y:S05]  /*1d60*/  BSYNC B0 ;  /* 0x0000000000007941 */ /* 0x000fea0003800000 */
.L_x_1115:
        /* <DEDUP_REMOVED lines=20> */
.L_x_1118:
[----:B------:R-:W-:Y:S05]  /*1eb0*/  BSYNC B0 ;  /* 0x0000000000007941 */ /* 0x000fea0003800000 */
.L_x_1117:
[----:B-----5:R-:W-:Y:S01]  /*1ec0*/  IMAD.U32 R26, R26, 0x10000, RZ ;  /* 0x000100001a1a7824 */ /* 0x020fe200078e00ff */
[----:B------:R-:W-:Y:S01]  /*1ed0*/  SHF.L.U32 R31, R31, 0x10, RZ ;  /* 0x000000101f1f7819 */ /* 0x000fe200000006ff */
[----:B------:R-:W-:Y:S01]  /*1ee0*/  IMAD.U32 R30, R30, 0x10000, RZ ;  /* 0x000100001e1e7824 */ /* 0x000fe200078e00ff */
[----:B------:R-:W-:Y:S01]  /*1ef0*/  BSSY B0, `(.L_x_1119) ;  /* 0x0000019000007945 */ /* 0x000fe20003800000 */
[----:B------:R-:W-:Y:S01]  /*1f00*/  VIADD R33, R39, 0x21 ;  /* 0x0000002127217836 */ /* 0x000fe20000000000 */
[----:B01----:R-:W-:Y:S01]  /*1f10*/  FMNMX R28, R35, |R26|, !PT ;  /* 0x4000001a231c7209 */ /* 0x003fe20007800000 */
[----:B------:R-:W-:Y:S02]  /*1f20*/  IMAD.U32 R32, R32, 0x10000, RZ ;  /* 0x0001000020207824 */ /* 0x000fe400078e00ff */
[-C--:B------:R-:W-:Y:S01]  /*1f30*/  FMUL R52, R26, R69.reuse ;  /* 0x000000451a347220 */ /* 0x080fe20000400000 */
[-C--:B------:R-:W-:Y:S01]  /*1f40*/  FMUL R26, R30, R69.reuse ;  /* 0x000000451e1a7220 */ /* 0x080fe20000400000 */
        /* <DEDUP_REMOVED lines=11> */
[-C--:B------:R-:W-:Y:S01]  /*2000*/  ISETP.GE.AND P3, PT, R35, R68.reuse, PT ;  /* 0x000000442300720c */ /* 0x080fe20003f66270 */
[----:B------:R-:W-:Y:S01]  /*2010*/  IMAD R35, R68, R27, R73 ;  /* 0x0000001b44237224 */ /* 0x000fe200078e0249 */
[----:B------:R-:W-:-:S03]  /*2020*/  ISETP.GE.AND P4, PT, R37, R68, PT ;  /* 0x000000442500720c */ /* 0x000fc60003f86270 */
[----:B------:R-:W-:-:S05]  /*2030*/  IMAD.WIDE R34, R35, 0x4, R50 ;  /* 0x0000000423227825 */ /* 0x000fca00078e0232 */
[----:B------:R0:W-:Y:S04]  /*2040*/  @!P1 STG.E desc[UR6][R34.64], R52 ;  /* 0x0000003422009986 */ /* 0x0001e8000c101906 */
[----:B------:R0:W-:Y:S04]  /*2050*/  @!P2 STG.E desc[UR6][R34.64+0x4], R26 ;  /* 0x0000041a2200a986 */ /* 0x0001e8000c101906 */
[----:B------:R0:W-:Y:S04]  /*2060*/  @!P3 STG.E desc[UR6][R34.64+0x8], R28 ;  /* 0x0000081c2200b986 */ /* 0x0001e8000c101906 */
[----:B------:R0:W-:Y:S02]  /*2070*/  @!P4 STG.E desc[UR6][R34.64+0xc], R30 ;  /* 0x00000c1e2200c986 */ /* 0x0001e4000c101906 */
.L_x_1120:
[----:B------:R-:W-:Y:S05]  /*2080*/  BSYNC B0 ;  /* 0x0000000000007941 */ /* 0x000fea0003800000 */
.L_x_1119:
        /* <DEDUP_REMOVED lines=20> */
.L_x_1122:
[----:B------:R-:W-:Y:S05]  /*21d0*/  BSYNC B0 ;  /* 0x0000000000007941 */ /* 0x000fea0003800000 */
.L_x_1121:
[----:B01---5:R-:W-:Y:S01]  /*21e0*/  SHF.L.U32 R34, R27, 0x10, RZ ;  /* 0x000000101b227819 */ /* 0x023fe200000006ff */
[----:B------:R-:W-:Y:S01]  /*21f0*/  IMAD.U32 R36, R29, 0x10000, RZ ;  /* 0x000100001d247824 */ /* 0x000fe200078e00ff */
[----:B------:R-:W-:Y:S01]  /*2200*/  BSSY B0, `(.L_x_1123) ;  /* 0x000001a000007945 */ /* 0x000fe20003800000 */
        /* <DEDUP_REMOVED lines=25> */
.L_x_1124:
[----:B------:R-:W-:Y:S05]  /*23a0*/  BSYNC B0 ;  /* 0x0000000000007941 */ /* 0x000fea0003800000 */
.L_x_1123:
[----:B------:R-:W-:Y:S01]  /*23b0*/  BSSY B0, `(.L_x_1125) ;  /* 0x0000014000007945 */ /* 0x000fe20003800000 */
[----:B------:R-:W-:Y:S02]  /*23c0*/  FMNMX R45, R34, |R37|, !PT ;  /* 0x40000025222d7209 */ /* 0x000fe40007800000 */
[----:B------:R-:W-:Y:S02]  /*23d0*/  PRMT R34, RZ, 0x7610, R34 ;  /* 0x00007610ff227816 */ /* 0x000fe40000000022 */
[----:B------:R-:W-:Y:S02]  /*23e0*/  PRMT R36, RZ, 0x7610, R36 ;  /* 0x00007610ff247816 */ /* 0x000fe40000000024 */
[----:B------:R-:W-:Y:S02]  /*23f0*/  PRMT R37, RZ, 0x7610, R37 ;  /* 0x00007610ff257816 */ /* 0x000fe40000000025 */
[----:B------:R-:W-:Y:S01]  /*2400*/  PRMT R38, RZ, 0x7610, R38 ;  /* 0x00007610ff267816 */ /* 0x000fe20000000026 */
[----:B------:R-:W-:Y:S06]  /*2410*/  @P1 BRA `(.L_x_1126) ;  /* 0x0000000000341947 */ /* 0x000fec0003800000 */
[C---:B------:R-:W-:Y:S01]  /*2420*/  VIADD R43, R73.reuse, 0x2 ;  /* 0x00000002492b7836 */ /* 0x040fe20000000000 */
[C---:B0-----:R-:W-:Y:S01]  /*2430*/  IADD3 R33, R73.reuse, 0x1, RZ ;  /* 0x0000000149217810 */ /* 0x041fe20007ffe0ff */
        /* <DEDUP_REMOVED lines=11> */
.L_x_1126:
[----:B------:R-:W-:Y:S05]  /*24f0*/  BSYNC B0 ;  /* 0x0000000000007941 */ /* 0x000fea0003800000 */
.L_x_1125:
[----:B-----5:R-:W-:Y:S01]  /*2500*/  IMAD.U32 R34, R34, 0x10000, RZ ;  /* 0x0001000022227824 */ /* 0x020fe200078e00ff */
[----:B------:R-:W-:Y:S01]  /*2510*/  BSSY B0, `(.L_x_1127) ;  /* 0x000001b000007945 */ /* 0x000fe20003800000 */
[----:B------:R-:W-:Y:S02]  /*2520*/  IMAD.U32 R36, R36, 0x10000, RZ ;  /* 0x0001000024247824 */ /* 0x000fe400078e00ff */
[----:B------:R-:W-:Y:S01]  /*2530*/  VIADD R43, R39, 0x29 ;  /* 0x00000029272b7836 */ /* 0x000fe20000000000 */
[----:B01----:R-:W-:Y:S01]  /*2540*/  FMNMX R32, R45, |R34|, !PT ;  /* 0x400000222d207209 */ /* 0x003fe20007800000 */
[----:B------:R-:W-:Y:S02]  /*2550*/  IMAD.U32 R40, R37, 0x10000, RZ ;  /* 0x0001000025287824 */ /* 0x000fe400078e00ff */
        /* <DEDUP_REMOVED lines=22> */
.L_x_1128:
[----:B------:R-:W-:Y:S05]  /*26c0*/  BSYNC B0 ;  /* 0x0000000000007941 */ /* 0x000fea0003800000 */
.L_x_1127:
        /* <DEDUP_REMOVED lines=20> */
.L_x_1130:
[----:B------:R-:W-:Y:S05]  /*2810*/  BSYNC B0 ;  /* 0x0000000000007941 */ /* 0x000fea0003800000 */
.L_x_1129:
[----:B-----5:R-:W-:Y:S01]  /*2820*/  IMAD.U32 R40, R33, 0x10000, RZ ;  /* 0x0001000021287824 */ /* 0x020fe200078e00ff */
[----:B------:R-:W-:Y:S01]  /*2830*/  IADD3 R75, R39, 0x31, RZ ;  /* 0x00000031274b7810 */ /* 0x000fe20007ffe0ff */
[----:B------:R-:W-:Y:S01]  /*2840*/  IMAD.U32 R42, R35, 0x10000, RZ ;  /* 0x00010000232a7824 */ /* 0x000fe200078e00ff */
[----:B------:R-:W-:Y:S01]  /*2850*/  BSSY B0, `(.L_x_1131) ;  /* 0x000001b000007945 */ /* 0x000fe20003800000 */
[----:B01----:R-:W-:Y:S01]  /*2860*/  IMAD.U32 R44, R37, 0x10000, RZ ;  /* 0x00010000252c7824 */ /* 0x003fe200078e00ff */
[----:B------:R-:W-:Y:S01]  /*2870*/  FMNMX R33, R57, |R40|, !PT ;  /* 0x4000002839217209 */ /* 0x000fe20007800000 */
[----:B------:R-:W-:Y:S01]  /*2880*/  VIADD R45, R39, 0x30 ;  /* 0x00000030272d7836 */ /* 0x000fe20000000000 */
[----:B------:R-:W-:Y:S01]  /*2890*/  ISETP.GE.AND P2, PT, R75, R66, PT ;  /* 0x000000424b00720c */ /* 0x000fe20003f46270 */
[----:B------:R-:W-:Y:S01]  /*28a0*/  IMAD.U32 R60, R38, 0x10000, RZ ;  /* 0x00010000263c7824 */ /* 0x000fe200078e00ff */
[----:B------:R-:W-:Y:S01]  /*28b0*/  FMNMX R35, R33, |R42|, !PT ;  /* 0x4000002a21237209 */ /* 0x000fe20007800000 */
[-C--:B------:R-:W-:Y:S01]  /*28c0*/  FMUL R57, R40, R69.reuse ;  /* 0x0000004528397220 */ /* 0x080fe20000400000 */
[----:B------:R-:W-:Y:S01]  /*28d0*/  ISETP.GE.AND P1, PT, R45, R66, PT ;  /* 0x000000422d00720c */ /* 0x000fe20003f26270 */
[-C--:B------:R-:W-:Y:S01]  /*28e0*/  FMUL R33, R42, R69.reuse ;  /* 0x000000452a217220 */ /* 0x080fe20000400000 */
[----:B------:R-:W-:Y:S01]  /*28f0*/  FMNMX R38, R35, |R44|, !PT ;  /* 0x4000002c23267209 */ /* 0x000fe20007800000 */
[-C--:B------:R-:W-:Y:S01]  /*2900*/  FMUL R35, R44, R69.reuse ;  /* 0x000000452c237220 */ /* 0x080fe20000400000 */
[----:B------:R-:W-:Y:S01]  /*2910*/  FMUL R37, R60, R69 ;  /* 0x000000453c257220 */ /* 0x000fe20000400000 */
[----:B------:R-:W-:Y:S08]  /*2920*/  @P0 BRA `(.L_x_1132) ;  /* 0x0000000000340947 */ /* 0x000ff00003800000 */
        /* <DEDUP_REMOVED lines=13> */
.L_x_1132:
[----:B------:R-:W-:Y:S05]  /*2a00*/  BSYNC B0 ;  /* 0x0000000000007941 */ /* 0x000fea0003800000 */
.L_x_1131:
        /* <DEDUP_REMOVED lines=20> */
.L_x_1134:
[----:B------:R-:W-:Y:S05]  /*2b50*/  BSYNC B0 ;  /* 0x0000000000007941 */ /* 0x000fea0003800000 */
.L_x_1133:
        /* <DEDUP_REMOVED lines=8> */
[-C--:B------:R-:W-:Y:S01]  /*2be0*/  FMUL R40, R74, R69.reuse ;  /* 0x000000454a287220 */ /* 0x080fe20000400000 */
[----:B01----:R-:W-:Y:S01]  /*2bf0*/  FMUL R42, R76, R69 ;  /* 0x000000454c2a7220 */ /* 0x003fe20000400000 */
[----:B------:R-:W-:Y:S06]  /*2c00*/  @P1 BRA `(.L_x_1136) ;  /* 0x0000000000341947 */ /* 0x000fec0003800000 */
        /* <DEDUP_REMOVED lines=13> */
.L_x_1136:
[----:B------:R-:W-:Y:S05]  /*2ce0*/  BSYNC B0 ;  /* 0x0000000000007941 */ /* 0x000fea0003800000 */
.L_x_1135:
        /* <DEDUP_REMOVED lines=19> */
.L_x_1138:
[----:B------:R-:W-:Y:S05]  /*2e20*/  BSYNC B0 ;  /* 0x0000000000007941 */ /* 0x000fea0003800000 */
.L_x_1137:
[----:B01---5:R-:W-:Y:S01]  /*2e30*/  IMAD.U32 R60, R45, 0x10000, RZ ;  /* 0x000100002d3c7824 */ /* 0x023fe200078e00ff */
[----:B------:R-:W-:Y:S01]  /*2e40*/  FMNMX R81, R81, |R78|, !PT ;  /* 0x4000004e51517209 */ /* 0x000fe20007800000 */
[----:B------:R-:W-:Y:S01]  /*2e50*/  STS.64 [R63+0x20], R58 ;  /* 0x0000203a3f007388 */ /* 0x000fe20000000a00 */
[----:B------:R-:W-:Y:S02]  /*2e60*/  IMAD.U32 R80, R80, 0x10000, RZ ;  /* 0x0001000050507824 */ /* 0x000fe400078e00ff */
[----:B------:R-:W-:Y:S01]  /*2e70*/  FMUL R45, R60, R69 ;  /* 0x000000453c2d7220 */ /* 0x000fe20000400000 */
[----:B------:R-:W-:Y:S01]  /*2e80*/  FMNMX R81, R81, |R74|, !PT ;  /* 0x4000004a51517209 */ /* 0x000fe20007800000 */
[----:B------:R-:W0:Y:S01]  /*2e90*/  S2R R62, SR_TID.X ;  /* 0x00000000003e7919 */ /* 0x000e220000002100 */
[----:B------:R-:W-:Y:S01]  /*2ea0*/  IMAD R61, R72, 0x108, R41 ;  /* 0x00000108483d7824 */ /* 0x000fe200078e0229 */
[----:B------:R-:W-:Y:S01]  /*2eb0*/  BSSY B0, `(.L_x_1139) ;  /* 0x0000021000007945 */ /* 0x000fe20003800000 */
[----:B------:R-:W-:Y:S01]  /*2ec0*/  FMNMX R81, R81, |R76|, !PT ;  /* 0x4000004c51517209 */ /* 0x000fe20007800000 */
[----:B------:R-:W-:Y:S01]  /*2ed0*/  STS.64 [R63+0x60], R48 ;  /* 0x000060303f007388 */ /* 0x000fe20000000a00 */
[----:B------:R-:W-:-:S02]  /*2ee0*/  IMAD.U32 R41, R79, 0x10000, RZ ;  /* 0x000100004f297824 */ /* 0x000fc400078e00ff */
[----:B------:R-:W-:Y:S01]  /*2ef0*/  FMNMX R60, R81, |R60|, !PT ;  /* 0x4000003c513c7209 */ /* 0x000fe20007800000 */
[----:B------:R-:W-:Y:S01]  /*2f00*/  STS.64 [R63+0x80], R52 ;  /* 0x000080343f007388 */ /* 0x000fe20000000a00 */
[----:B------:R-:W-:Y:S02]  /*2f10*/  IMAD R61, R0, 0x8, R61 ;  /* 0x00000008003d7824 */ /* 0x000fe400078e023d */
[----:B------:R-:W-:Y:S01]  /*2f20*/  IMAD R77, R77, 0x20, R0 ;  /* 0x000000204d4d7824 */ /* 0x000fe200078e0200 */
[----:B------:R-:W-:Y:S01]  /*2f30*/  STS.64 [R63+0xa0], R56 ;  /* 0x0000a0383f007388 */ /* 0x000fe20000000a00 */
[----:B------:R-:W-:Y:S01]  /*2f40*/  FMNMX R60, R60, |R80|, !PT ;  /* 0x400000503c3c7209 */ /* 0x000fe20007800000 */
[----:B------:R-:W-:Y:S02]  /*2f50*/  IMAD.U32 R0, R43, 0x10000, RZ ;  /* 0x000100002b007824 */ /* 0x000fe400078e00ff */
[----:B------:R-:W-:Y:S01]  /*2f60*/  STS.64 [R63+0xc0], R44 ;  /* 0x0000c02c3f007388 */ /* 0x000fe20000000a00 */
[----:B------:R-:W-:Y:S01]  /*2f70*/  VIADD R79, R39, 0x39 ;  /* 0x00000039274f7836 */ /* 0x000fe20000000000 */
[----:B------:R-:W-:Y:S01]  /*2f80*/  FMNMX R60, R60, |R41|, !PT ;  /* 0x400000293c3c7209 */ /* 0x000fe20007800000 */
[-C--:B------:R-:W-:Y:S01]  /*2f90*/  FMUL R41, R41, R69.reuse ;  /* 0x0000004529297220 */ /* 0x080fe20000400000 */
[----:B------:R1:W-:Y:S01]  /*2fa0*/  STS.64 [R63+0x40], R46 ;  /* 0x0000402e3f007388 */ /* 0x0003e20000000a00 */
[-C--:B------:R-:W-:Y:S01]  /*2fb0*/  FMUL R43, R0, R69.reuse ;  /* 0x00000045002b7220 */ /* 0x080fe20000400000 */
[----:B-1----:R-:W-:Y:S01]  /*2fc0*/  IADD3 R47, R39, 0x38, RZ ;  /* 0x00000038272f7810 */ /* 0x002fe20007ffe0ff */
[----:B------:R-:W-:Y:S01]  /*2fd0*/  FMUL R39, R80, R69 ;  /* 0x0000004550277220 */ /* 0x000fe20000400000 */
        /* <DEDUP_REMOVED lines=14> */
.L_x_1140:
[----:B------:R-:W-:Y:S05]  /*30c0*/  BSYNC B0 ;  /* 0x0000000000007941 */ /* 0x000fea0003800000 */
.L_x_1139:
[----:B------:R-:W-:Y:S01]  /*30d0*/  ISETP.GE.AND P1, PT, R47, R66, PT ;  /* 0x000000422f00720c */ /* 0x000fe20003f26270 */
[----:B------:R-:W-:Y:S01]  /*30e0*/  BSSY B0, `(.L_x_1141) ;  /* 0x0000017000007945 */ /* 0x000fe20003800000 */
[----:B0-----:R-:W-:Y:S02]  /*30f0*/  SHF.R.S32.HI R45, RZ, 0x1f, R62 ;  /* 0x0000001fff2d7819 */ /* 0x001fe4000001143e */
[----:B------:R-:W-:Y:S02]  /*3100*/  FMNMX R75, R60, |R0|, !PT ;  /* 0x400000003c4b7209 */ /* 0x000fe40007800000 */
[----:B------:R-:W-:Y:S02]  /*3110*/  ISETP.GE.AND P0, PT, R79, R66, PT ;  /* 0x000000424f00720c */ /* 0x000fe40003f06270 */
[----:B------:R-:W-:Y:S02]  /*3120*/  PRMT R0, RZ, 0x7610, R0 ;  /* 0x00007610ff007816 */ /* 0x000fe40000000000 */
[----:B------:R-:W-:-:S02]  /*3130*/  PRMT R76, RZ, 0x7610, R76 ;  /* 0x00007610ff4c7816 */ /* 0x000fc4000000004c */
[----:B------:R-:W-:Y:S02]  /*3140*/  PRMT R60, RZ, 0x7610, R60 ;  /* 0x00007610ff3c7816 */ /* 0x000fe4000000003c */
[----:B------:R-:W-:Y:S02]  /*3150*/  LEA.HI R58, R45, R62, RZ, 0x5 ;  /* 0x0000003e2d3a7211 */ /* 0x000fe400078f28ff */
        /* <DEDUP_REMOVED lines=15> */
.L_x_1142:
[----:B------:R-:W-:Y:S05]  /*3250*/  BSYNC B0 ;  /* 0x0000000000007941 */ /* 0x000fea0003800000 */
.L_x_1141:
[----:B-----5:R-:W-:Y:S01]  /*3260*/  IMAD.U32 R0, R0, 0x10000, RZ ;  /* 0x0001000000007824 */ /* 0x020fe200078e00ff */
[----:B------:R-:W-:Y:S01]  /*3270*/  BSSY B0, `(.L_x_1143) ;  /* 0x0000017000007945 */ /* 0x000fe20003800000 */
[----:B------:R-:W-:Y:S02]  /*3280*/  IMAD.U32 R76, R76, 0x10000, RZ ;  /* 0x000100004c4c7824 */ /* 0x000fe400078e00ff */
[----:B------:R-:W-:Y:S01]  /*3290*/  IMAD.U32 R60, R60, 0x10000, RZ ;  /* 0x000100003c3c7824 */ /* 0x000fe200078e00ff */
[----:B------:R-:W-:Y:S01]  /*32a0*/  FMNMX R75, R75, |R0|, !PT ;  /* 0x400000004b4b7209 */ /* 0x000fe20007800000 */
[----:B------:R-:W-:Y:S02]  /*32b0*/  IMAD.U32 R59, R59, 0x10000, RZ ;  /* 0x000100003b3b7824 */ /* 0x000fe400078e00ff */
[-C--:B------:R-:W-:Y:S01]  /*32c0*/  FMUL R52, R0, R69.reuse ;  /* 0x0000004500347220 */ /* 0x080fe20000400000 */
[-C--:B0-----:R-:W-:Y:S01]  /*32d0*/  FMUL R44, R76, R69.reuse ;  /* 0x000000454c2c7220 */ /* 0x081fe20000400000 */
[-C--:B------:R-:W-:Y:S01]  /*32e0*/  FMUL R46, R60, R69.reuse ;  /* 0x000000453c2e7220 */ /* 0x080fe20000400000 */
[----:B------:R-:W-:Y:S01]  /*32f0*/  FMUL R48, R59, R69 ;  /* 0x000000453b307220 */ /* 0x000fe20000400000 */
[----:B------:R-:W-:Y:S06]  /*3300*/  @P1 BRA `(.L_x_1144) ;  /* 0x0000000000341947 */ /* 0x000fec0003800000 */
[C---:B------:R-:W-:Y:S01]  /*3310*/  VIADD R45, R73.reuse, 0x1 ;  /* 0x00000001492d7836 */ /* 0x040fe20000000000 */
[C---:B------:R-:W-:Y:S01]  /*3320*/  IADD3 R53, R73.reuse, 0x3, RZ ;  /* 0x0000000349357810 */ /* 0x040fe20007ffe0ff */
[C---:B------:R-:W-:Y:S01]  /*3330*/  VIADD R49, R73.reuse, 0x2 ;  /* 0x0000000249317836 */ /* 0x040fe20000000000 */
[-C--:B------:R-:W-:Y:S01]  /*3340*/  ISETP.GE.AND P1, PT, R73, R68.reuse, PT ;  /* 0x000000444900720c */ /* 0x080fe20003f26270 */
[----:B------:R-:W-:Y:S01]  /*3350*/  IMAD R57, R68, R47, R73 ;  /* 0x0000002f44397224 */ /* 0x000fe200078e0249 */
[-C--:B------:R-:W-:Y:S02]  /*3360*/  ISETP.GE.AND P2, PT, R45, R68.reuse, PT ;  /* 0x000000442d00720c */ /* 0x080fe40003f46270 */
[-C--:B------:R-:W-:Y:S01]  /*3370*/  ISETP.GE.AND P3, PT, R49, R68.reuse, PT ;  /* 0x000000443100720c */ /* 0x080fe20003f66270 */
[----:B------:R-:W-:Y:S01]  /*3380*/  IMAD.WIDE R56, R57, 0x4, R50 ;  /* 0x0000000439387825 */ /* 0x000fe200078e0232 */
[----:B------:R-:W-:-:S07]  /*3390*/  ISETP.GE.AND P4, PT, R53, R68, PT ;  /* 0x000000443500720c */ /* 0x000fce0003f86270 */
[----:B------:R0:W-:Y:S04]  /*33a0*/  @!P1 STG.E desc[UR6][R56.64], R52 ;  /* 0x0000003438009986 */ /* 0x0001e8000c101906 */
[----:B------:R0:W-:Y:S04]  /*33b0*/  @!P2 STG.E desc[UR6][R56.64+0x4], R44 ;  /* 0x0000042c3800a986 */ /* 0x0001e8000c101906 */
[----:B------:R0:W-:Y:S04]  /*33c0*/  @!P3 STG.E desc[UR6][R56.64+0x8], R46 ;  /* 0x0000082e3800b986 */ /* 0x0001e8000c101906 */
[----:B------:R0:W-:Y:S02]  /*33d0*/  @!P4 STG.E desc[UR6][R56.64+0xc], R48 ;  /* 0x00000c303800c986 */ /* 0x0001e4000c101906 */
.L_x_1144:
[----:B------:R-:W-:Y:S05]  /*33e0*/  BSYNC B0 ;  /* 0x0000000000007941 */ /* 0x000fea0003800000 */
.L_x_1143:
[----:B------:R-:W-:Y:S01]  /*33f0*/  LEA.HI.SX32 R58, R58, 0x4, 0x1b ;  /* 0x000000043a3a7811 */ /* 0x000fe200078fdaff */
[----:B------:R-:W-:Y:S01]  /*3400*/  BSSY B0, `(.L_x_1145) ;  /* 0x0000015000007945 */ /* 0x000fe20003800000 */
[----:B0-----:R-:W-:Y:S01]  /*3410*/  PRMT R57, RZ, 0x7610, R57 ;  /* 0x00007610ff397816 */ /* 0x001fe20000000039 */
[--C-:B------:R-:W-:Y:S01]  /*3420*/  IMAD R83, R72, 0x4, R65.reuse ;  /* 0x0000000448537824 */ /* 0x100fe200078e0241 */
[----:B------:R-:W-:Y:S01]  /*3430*/  PRMT R56, RZ, 0x7610, R56 ;  /* 0x00007610ff387816 */ /* 0x000fe20000000038 */
[----:B------:R-:W-:Y:S01]  /*3440*/  IMAD R81, R58, 0x4, R65 ;  /* 0x000000043a517824 */ /* 0x000fe200078e0241 */
[----:B------:R-:W-:Y:S02]  /*3450*/  PRMT R0, RZ, 0x7610, R0 ;  /* 0x00007610ff007816 */ /* 0x000fe40000000000 */
[----:B------:R-:W-:Y:S01]  /*3460*/  PRMT R45, RZ, 0x7610, R45 ;  /* 0x00007610ff2d7816 */ /* 0x000fe2000000002d */
        /* <DEDUP_REMOVED lines=14> */
.L_x_1146:
[----:B------:R-:W-:Y:S05]  /*3550*/  BSYNC B0 ;  /* 0x0000000000007941 */ /* 0x000fea0003800000 */
.L_x_1145:
[----:B0----5:R-:W-:Y:S01]  /*3560*/  SHF.L.U32 R55, R0, 0x10, RZ ;  /* 0x0000001000377819 */ /* 0x021fe200000006ff */
[----:B------:R-:W-:Y:S01]  /*3570*/  IMAD.U32 R57, R57, 0x10000, RZ ;  /* 0x0001000039397824 */ /* 0x000fe200078e00ff */
[----:B------:R-:W-:Y:S01]  /*3580*/  BSSY B0, `(.L_x_1147) ;  /* 0x0000018000007945 */ /* 0x000fe20003800000 */
[----:B------:R-:W-:Y:S01]  /*3590*/  IMAD.U32 R56, R56, 0x10000, RZ ;  /* 0x0001000038387824 */ /* 0x000fe200078e00ff */
[-C--:B------:R-:W-:Y:S01]  /*35a0*/  ISETP.GE.AND P2, PT, R83, R68.reuse, PT ;  /* 0x000000445300720c */ /* 0x080fe20003f46270 */
[----:B------:R-:W-:Y:S01]  /*35b0*/  IMAD.U32 R54, R45, 0x10000, RZ ;  /* 0x000100002d367824 */ /* 0x000fe200078e00ff */
[----:B------:R-:W-:Y:S01]  /*35c0*/  ISETP.GE.AND P1, PT, R81, R68, PT ;  /* 0x000000445100720c */ /* 0x000fe20003f26270 */
[-C--:B------:R-:W-:Y:S01]  /*35d0*/  FMUL R53, R57, R69.reuse ;  /* 0x0000004539357220 */ /* 0x080fe20000400000 */
[----:B------:R-:W-:Y:S01]  /*35e0*/  LEA R0, R58, 0x10, 0x2 ;  /* 0x000000103a007811 */ /* 0x000fe200078e10ff */
[-C--:B------:R-:W-:Y:S01]  /*35f0*/  FMUL R45, R56, R69.reuse ;  /* 0x00000045382d7220 */ /* 0x080fe20000400000 */
[-C--:B------:R-:W-:Y:S01]  /*3600*/  FMUL R47, R55, R69.reuse ;  /* 0x00000045372f7220 */ /* 0x080fe20000400000 */
[----:B------:R-:W-:Y:S01]  /*3610*/  FMUL R49, R54, R69 ;  /* 0x0000004536317220 */ /* 0x000fe20000400000 */
[----:B------:R-:W-:Y:S07]  /*3620*/  @P0 BRA `(.L_x_1148) ;  /* 0x0000000000340947 */ /* 0x000fee0003800000 */
        /* <DEDUP_REMOVED lines=13> */
.L_x_1148:
[----:B------:R-:W-:Y:S05]  /*3700*/  BSYNC B0 ;  /* 0x0000000000007941 */ /* 0x000fea0003800000 */
.L_x_1147:
[----:B0-----:R0:W1:Y:S01]  /*3710*/  LDC.64 R50, c[0x0][R70+0x610] ;  /* 0x0001840046327b82 */ /* 0x0010620000000a00 */
[----:B------:R0:W-:Y:S01]  /*3720*/  STS.64 [R63+0xe0], R52 ;  /* 0x0000e0343f007388 */ /* 0x0001e20000000a00 */
[----:B------:R-:W-:Y:S01]  /*3730*/  BSSY B0, `(.L_x_1149) ;  /* 0x000000e000007945 */ /* 0x000fe20003800000 */
[----:B------:R-:W-:Y:S02]  /*3740*/  VIADD R74, R0, 0x10 ;  /* 0x00000010004a7836 */ /* 0x000fe40000000000 */
[----:B------:R-:W-:-:S03]  /*3750*/  IMAD.SHL.U32 R73, R77, 0x2, RZ ;  /* 0x000000024d497824 */ /* 0x000fc600078e00ff */
[----:B------:R-:W-:Y:S06]  /*3760*/  BAR.SYNC.DEFER_BLOCKING 0x0 ;  /* 0x0000000000007b1d */ /* 0x000fec0000010000 */
[----:B0-----:R-:W-:Y:S05]  /*3770*/  @P2 BRA `(.L_x_1150) ;  /* 0x0000000000242947 */ /* 0x001fea0003800000 */
[C---:B------:R-:W-:Y:S01]  /*3780*/  VIADD R53, R73.reuse, 0x1 ;  /* 0x0000000149357836 */ /* 0x040fe20000000000 */
[----:B------:R-:W-:-:S04]  /*3790*/  ISETP.GE.AND P0, PT, R73, R66, PT ;  /* 0x000000424900720c */ /* 0x000fc80003f06270 */
[----:B------:R-:W-:Y:S01]  /*37a0*/  ISETP.GE.AND P2, PT, R53, R66, PT ;  /* 0x000000423500720c */ /* 0x000fe20003f46270 */
[----:B------:R-:W-:-:S04]  /*37b0*/  IMAD R53, R66, R83, R73 ;  /* 0x0000005342357224 */ /* 0x000fc800078e0249 */
[----:B-1----:R-:W-:-:S04]  /*37c0*/  IMAD.WIDE R52, R53, 0x4, R50 ;  /* 0x0000000435347825 */ /* 0x002fc800078e0232 */
[----:B------:R-:W0:Y:S04]  /*37d0*/  @!P0 LDS R77, [R61] ;  /* 0x000000003d4d8984 */ /* 0x000e280000000800 */
[----:B------:R-:W1:Y:S04]  /*37e0*/  @!P2 LDS R79, [R61+0x4] ;  /* 0x000004003d4fa984 */ /* 0x000e680000000800 */
[----:B0-----:R0:W-:Y:S04]  /*37f0*/  @!P0 STG.E desc[UR6][R52.64], R77 ;  /* 0x0000004d34008986 */ /* 0x0011e8000c101906 */
[----:B-1----:R0:W-:Y:S02]  /*3800*/  @!P2 STG.E desc[UR6][R52.64+0x4], R79 ;  /* 0x0000044f3400a986 */ /* 0x0021e4000c101906 */
.L_x_1150:
[----:B------:R-:W-:Y:S05]  /*3810*/  BSYNC B0 ;  /* 0x0000000000007941 */ /* 0x000fea0003800000 */
.L_x_1149:
[----:B------:R-:W-:Y:S04]  /*3820*/  BSSY B0, `(.L_x_1151) ;  /* 0x000000b000007945 */ /* 0x000fe80003800000 */
[----:B------:R-:W-:Y:S05]  /*3830*/  @P1 BRA `(.L_x_1152) ;  /* 0x0000000000241947 */ /* 0x000fea0003800000 */
[C---:B0-----:R-:W-:Y:S02]  /*3840*/  IADD3 R53, R73.reuse, 0x1, RZ ;  /* 0x0000000149357810 */ /* 0x041fe40007ffe0ff */
[-C--:B------:R-:W-:Y:S02]  /*3850*/  ISETP.GE.AND P0, PT, R73, R66.reuse, PT ;  /* 0x000000424900720c */ /* 0x080fe40003f06270 */
[----:B------:R-:W-:Y:S01]  /*3860*/  ISETP.GE.AND P1, PT, R53, R66, PT ;  /* 0x000000423500720c */ /* 0x000fe20003f26270 */
[----:B------:R-:W-:-:S04]  /*3870*/  IMAD R53, R66, R81, R73 ;  /* 0x0000005142357224 */ /* 0x000fc800078e0249 */
[----:B-1----:R-:W-:-:S06]  /*3880*/  IMAD.WIDE R52, R53, 0x4, R50 ;  /* 0x0000000435347825 */ /* 0x002fcc00078e0232 */
[----:B------:R-:W0:Y:S04]  /*3890*/  @!P0 LDS R77, [R61+0x420] ;  /* 0x000420003d4d8984 */ /* 0x000e280000000800 */
[----:B------:R-:W1:Y:S04]  /*38a0*/  @!P1 LDS R79, [R61+0x424] ;  /* 0x000424003d4f9984 */ /* 0x000e680000000800 */
[----:B0-----:R2:W-:Y:S04]  /*38b0*/  @!P0 STG.E desc[UR6][R52.64], R77 ;  /* 0x0000004d34008986 */ /* 0x0015e8000c101906 */
[----:B-1----:R2:W-:Y:S02]  /*38c0*/  @!P1 STG.E desc[UR6][R52.64+0x4], R79 ;  /* 0x0000044f34009986 */ /* 0x0025e4000c101906 */
.L_x_1152:
[----:B------:R-:W-:Y:S05]  /*38d0*/  BSYNC B0 ;  /* 0x0000000000007941 */ /* 0x000fea0003800000 */
.L_x_1151:
[----:B0-2---:R-:W-:Y:S01]  /*38e0*/  IMAD.IADD R53, R65, 0x1, R0 ;  /* 0x0000000141357824 */ /* 0x005fe200078e0200 */
[----:B------:R-:W-:Y:S01]  /*38f0*/  BSSY B0, `(.L_x_1153) ;  /* 0x000001b000007945 */ /* 0x000fe20003800000 */
[C---:B------:R-:W-:Y:S01]  /*3900*/  VIADD R78, R0.reuse, 0x20 ;  /* 0x00000020004e7836 */ /* 0x040fe20000000000 */
[----:B------:R-:W-:Y:S01]  /*3910*/  FMNMX R75, R75, |R76|, !PT ;  /* 0x4000004c4b4b7209 */ /* 0x000fe20007800000 */
[C---:B------:R-:W-:Y:S01]  /*3920*/  VIADD R80, R0.reuse, 0x30 ;  /* 0x0000003000507836 */ /* 0x040fe20000000000 */
[----:B------:R-:W-:Y:S01]  /*3930*/  ISETP.GE.AND P5, PT, R53, R68, PT ;  /* 0x000000443500720c */ /* 0x000fe20003fa6270 */
[C---:B------:R-:W-:Y:S01]  /*3940*/  VIADD R82, R0.reuse, 0x40 ;  /* 0x0000004000527836 */ /* 0x040fe20000000000 */
[C---:B------:R-:W-:Y:S01]  /*3950*/  IADD3 R85, R65.reuse, R78, RZ ;  /* 0x0000004e41557210 */ /* 0x040fe20007ffe0ff */
[----:B------:R-:W-:Y:S02]  /*3960*/  VIADD R84, R0, 0x50 ;  /* 0x0000005000547836 */ /* 0x000fe40000000000 */
[----:B------:R-:W-:Y:S01]  /*3970*/  IMAD.IADD R87, R65, 0x1, R74 ;  /* 0x0000000141577824 */ /* 0x000fe200078e024a */
[----:B------:R-:W-:Y:S01]  /*3980*/  ISETP.GE.AND P1, PT, R85, R68, PT ;  /* 0x000000445500720c */ /* 0x000fe20003f26270 */
[----:B------:R-:W-:-:S02]  /*3990*/  IMAD.IADD R83, R65, 0x1, R80 ;  /* 0x0000000141537824 */ /* 0x000fc400078e0250 */
[----:B------:R-:W-:Y:S01]  /*39a0*/  IMAD.IADD R81, R65, 0x1, R82 ;  /* 0x0000000141517824 */ /* 0x000fe200078e0252 */
[-C--:B------:R-:W-:Y:S01]  /*39b0*/  ISETP.GE.AND P0, PT, R87, R68.reuse, PT ;  /* 0x000000445700720c */ /* 0x080fe20003f06270 */
[----:B------:R-:W-:Y:S01]  /*39c0*/  IMAD.IADD R77, R65, 0x1, R84 ;  /* 0x00000001414d7824 */ /* 0x000fe200078e0254 */
[-C--:B------:R-:W-:Y:S02]  /*39d0*/  ISETP.GE.AND P2, PT, R83, R68.reuse, PT ;  /* 0x000000445300720c */ /* 0x080fe40003f46270 */
[-C--:B------:R-:W-:Y:S02]  /*39e0*/  ISETP.GE.AND P3, PT, R81, R68.reuse, PT ;  /* 0x000000445100720c */ /* 0x080fe40003f66270 */
[----:B------:R-:W-:Y:S01]  /*39f0*/  ISETP.GE.AND P4, PT, R77, R68, PT ;  /* 0x000000444d00720c */ /* 0x000fe20003f86270 */
[----:B------:R-:W-:-:S12]  /*3a00*/  @P5 BRA `(.L_x_1154) ;  /* 0x0000000000245947 */ /* 0x000fd80003800000 */
[C---:B------:R-:W-:Y:S01]  /*3a10*/  VIADD R79, R73.reuse, 0x1 ;  /* 0x00000001494f7836 */ /* 0x040fe20000000000 */
[----:B------:R-:W-:Y:S01]  /*3a20*/  ISETP.GE.AND P5, PT, R73, R66, PT ;  /* 0x000000424900720c */ /* 0x000fe20003fa6270 */
[----:B------:R-:W-:-:S03]  /*3a30*/  IMAD R53, R66, R53, R73 ;  /* 0x0000003542357224 */ /* 0x000fc600078e0249 */
[----:B------:R-:W-:Y:S01]  /*3a40*/  ISETP.GE.AND P6, PT, R79, R66, PT ;  /* 0x000000424f00720c */ /* 0x000fe20003fc6270 */
[----:B-1----:R-:W-:-:S08]  /*3a50*/  IMAD.WIDE R52, R53, 0x4, R50 ;  /* 0x0000000435347825 */ /* 0x002fd000078e0232 */
[----:B------:R-:W0:Y:S04]  /*3a60*/  @!P5 LDS R79, [R61+0x840] ;  /* 0x000840003d4fd984 */ /* 0x000e280000000800 */
[----:B------:R-:W1:Y:S04]  /*3a70*/  @!P6 LDS R89, [R61+0x844] ;  /* 0x000844003d59e984 */ /* 0x000e680000000800 */
[----:B0-----:R0:W-:Y:S04]  /*3a80*/  @!P5 STG.E desc[UR6][R52.64], R79 ;  /* 0x0000004f3400d986 */ /* 0x0011e8000c101906 */
[----:B-1----:R0:W-:Y:S02]  /*3a90*/  @!P6 STG.E desc[UR6][R52.64+0x4], R89 ;  /* 0x000004593400e986 */ /* 0x0021e4000c101906 */
.L_x_1154:
[----:B------:R-:W-:Y:S05]  /*3aa0*/  BSYNC B0 ;  /* 0x0000000000007941 */ /* 0x000fea0003800000 */
.L_x_1153:
[----:B------:R-:W-:Y:S01]  /*3ab0*/  BSSY B0, `(.L_x_1155) ;  /* 0x000000c000007945 */ /* 0x000fe20003800000 */
[----:B0-----:R-:W-:-:S03]  /*3ac0*/  VIADD R79, R65, 0x1 ;  /* 0x00000001414f7836 */ /* 0x001fc60000000000 */
[----:B------:R-:W-:Y:S05]  /*3ad0*/  @P0 BRA `(.L_x_1156) ;  /* 0x0000000000240947 */ /* 0x000fea0003800000 */
[C---:B------:R-:W-:Y:S01]  /*3ae0*/  VIADD R53, R73.reuse, 0x1 ;  /* 0x0000000149357836 */ /* 0x040fe20000000000 */
[----:B------:R-:W-:-:S04]  /*3af0*/  ISETP.GE.AND P0, PT, R73, R66, PT ;  /* 0x000000424900720c */ /* 0x000fc80003f06270 */
[----:B------:R-:W-:Y:S01]  /*3b00*/  ISETP.GE.AND P5, PT, R53, R66, PT ;  /* 0x000000423500720c */ /* 0x000fe20003fa6270 */
[----:B------:R-:W-:-:S04]  /*3b10*/  IMAD R53, R66, R87, R73 ;  /* 0x0000005742357224 */ /* 0x000fc800078e0249 */
[----:B-1----:R-:W-:-:S04]  /*3b20*/  IMAD.WIDE R52, R53, 0x4, R50 ;  /* 0x0000000435347825 */ /* 0x002fc800078e0232 */
[----:B------:R-:W0:Y:S04]  /*3b30*/  @!P0 LDS R89, [R61+0xc60] ;  /* 0x000c60003d598984 */ /* 0x000e280000000800 */
[----:B------:R-:W1:Y:S04]  /*3b40*/  @!P5 LDS R91, [R61+0xc64] ;  /* 0x000c64003d5bd984 */ /* 0x000e680000000800 */
[----:B0-----:R0:W-:Y:S04]  /*3b50*/  @!P0 STG.E desc[UR6][R52.64], R89 ;  /* 0x0000005934008986 */ /* 0x0011e8000c101906 */
[----:B-1----:R0:W-:Y:S02]  /*3b60*/  @!P5 STG.E desc[UR6][R52.64+0x4], R91 ;  /* 0x0000045b3400d986 */ /* 0x0021e4000c101906 */
.L_x_1156:
[----:B------:R-:W-:Y:S05]  /*3b70*/  BSYNC B0 ;  /* 0x0000000000007941 */ /* 0x000fea0003800000 */
.L_x_1155:
[----:B------:R-:W-:Y:S01]  /*3b80*/  BSSY B0, `(.L_x_1157) ;  /* 0x000000c000007945 */ /* 0x000fe20003800000 */
[----:B------:R-:W-:-:S03]  /*3b90*/  LEA R87, R72, R79, 0x2 ;  /* 0x0000004f48577211 */ /* 0x000fc600078e10ff */
[----:B------:R-:W-:Y:S05]  /*3ba0*/  @P1 BRA `(.L_x_1158) ;  /* 0x0000000000241947 */ /* 0x000fea0003800000 */
[C---:B0-----:R-:W-:Y:S01]  /*3bb0*/  VIADD R53, R73.reuse, 0x1 ;  /* 0x0000000149357836 */ /* 0x041fe20000000000 */
        /* <DEDUP_REMOVED lines=8> */
.L_x_1158:
[----:B------:R-:W-:Y:S05]  /*3c40*/  BSYNC B0 ;  /* 0x0000000000007941 */ /* 0x000fea0003800000 */
.L_x_1157:
[----:B------:R-:W-:Y:S04]  /*3c50*/  BSSY B0, `(.L_x_1159) ;  /* 0x000000b000007945 */ /* 0x000fe80003800000 */
[----:B------:R-:W-:Y:S05]  /*3c60*/  @P2 BRA `(.L_x_1160) ;  /* 0x0000000000242947 */ /* 0x000fea0003800000 */
[C---:B0-2---:R-:W-:Y:S01]  /*3c70*/  VIADD R53, R73.reuse, 0x1 ;  /* 0x0000000149357836 */ /* 0x045fe20000000000 */
        /* <DEDUP_REMOVED lines=8> */
.L_x_1160:
[----:B------:R-:W-:Y:S05]  /*3d00*/  BSYNC B0 ;  /* 0x0000000000007941 */ /* 0x000fea0003800000 */
.L_x_1159:
[----:B------:R-:W-:Y:S04]  /*3d10*/  BSSY B0, `(.L_x_1161) ;  /* 0x000000b000007945 */ /* 0x000fe80003800000 */
[----:B------:R-:W-:Y:S05]  /*3d20*/  @P3 BRA `(.L_x_1162) ;  /* 0x0000000000243947 */ /* 0x000fea0003800000 */
[C---:B0-23--:R-:W-:Y:S01]  /*3d30*/  VIADD R53, R73.reuse, 0x1 ;  /* 0x0000000149357836 */ /* 0x04dfe20000000000 */
        /* <DEDUP_REMOVED lines=8> */
.L_x_1162:
[----:B------:R-:W-:Y:S05]  /*3dc0*/  BSYNC B0 ;  /* 0x0000000000007941 */ /* 0x000fea0003800000 */
.L_x_1161:
[----:B------:R-:W-:Y:S04]  /*3dd0*/  BSSY B0, `(.L_x_1163) ;  /* 0x000000b000007945 */ /* 0x000fe80003800000 */
[----:B------:R-:W-:Y:S05]  /*3de0*/  @P4 BRA `(.L_x_1164) ;  /* 0x0000000000244947 */ /* 0x000fea0003800000 */
[C---:B0-234-:R-:W-:Y:S01]  /*3df0*/  VIADD R53, R73.reuse, 0x1 ;  /* 0x0000000149357836 */ /* 0x05dfe20000000000 */
        /* <DEDUP_REMOVED lines=8> */
.L_x_1164:
[----:B------:R-:W-:Y:S05]  /*3e80*/  BSYNC B0 ;  /* 0x0000000000007941 */ /* 0x000fea0003800000 */
.L_x_1163:
[----:B------:R-:W-:Y:S01]  /*3e90*/  BAR.SYNC.DEFER_BLOCKING 0x0 ;  /* 0x0000000000007b1d */ /* 0x000fe20000010000 */
[-C--:B------:R-:W-:Y:S01]  /*3ea0*/  ISETP.GE.AND P0, PT, R87, R68.reuse, PT ;  /* 0x000000445700720c */ /* 0x080fe20003f06270 */
[--C-:B0-234-:R-:W-:Y:S02]  /*3eb0*/  IMAD R53, R58, 0x4, R79.reuse ;  /* 0x000000043a357824 */ /* 0x11dfe400078e024f */
[----:B------:R-:W-:Y:S02]  /*3ec0*/  IMAD.IADD R77, R0, 0x1, R79 ;  /* 0x00000001004d7824 */ /* 0x000fe400078e024f */
[----:B------:R-:W-:Y:S01]  /*3ed0*/  BSSY B0, `(.L_x_1165) ;  /* 0x0000015000007945 */ /* 0x000fe20003800000 */
        /* <DEDUP_REMOVED lines=11> */
[C---:B0-----:R-:W-:Y:S02]  /*3f90*/  IADD3 R3, R73.reuse, 0x1, RZ ;  /* 0x0000000149037810 */ /* 0x041fe40007ffe0ff */
[-C--:B------:R-:W-:Y:S02]  /*3fa0*/  ISETP.GE.AND P0, PT, R73, R66.reuse, PT ;  /* 0x000000424900720c */ /* 0x080fe40003f06270 */
[----:B------:R-:W-:Y:S01]  /*3fb0*/  ISETP.GE.AND P2, PT, R3, R66, PT ;  /* 0x000000420300720c */ /* 0x000fe20003f46270 */
[----:B------:R-:W-:-:S04]  /*3fc0*/  IMAD R3, R66, R87, R73 ;  /* 0x0000005742037224 */ /* 0x000fc800078e0249 */
[----:B-1----:R-:W-:-:S06]  /*3fd0*/  IMAD.WIDE R2, R3, 0x4, R50 ;  /* 0x0000000403027825 */ /* 0x002fcc00078e0232 */
[----:B------:R-:W0:Y:S04]  /*3fe0*/  @!P0 LDS R9, [R61] ;  /* 0x000000003d098984 */ /* 0x000e280000000800 */
[----:B------:R-:W1:Y:S04]  /*3ff0*/  @!P2 LDS R15, [R61+0x4] ;  /* 0x000004003d0fa984 */ /* 0x000e680000000800 */
[----:B0-----:R2:W-:Y:S04]  /*4000*/  @!P0 STG.E desc[UR6][R2.64], R9 ;  /* 0x0000000902008986 */ /* 0x0015e8000c101906 */
[----:B-1----:R2:W-:Y:S02]  /*4010*/  @!P2 STG.E desc[UR6][R2.64+0x4], R15 ;  /* 0x0000040f0200a986 */ /* 0x0025e4000c101906 */
.L_x_1166:
[----:B------:R-:W-:Y:S05]  /*4020*/  BSYNC B0 ;  /* 0x0000000000007941 */ /* 0x000fea0003800000 */
.L_x_1165:
        /* <DEDUP_REMOVED lines=11> */
.L_x_1168:
[----:B------:R-:W-:Y:S05]  /*40e0*/  BSYNC B0 ;  /* 0x0000000000007941 */ /* 0x000fea0003800000 */
.L_x_1167:
[----:B------:R-:W-:Y:S01]  /*40f0*/  ISETP.GE.AND P5, PT, R77, R68, PT ;  /* 0x000000444d00720c */ /* 0x000fe20003fa6270 */
[--C-:B0-----:R-:W-:Y:S01]  /*4100*/  IMAD.IADD R39, R74, 0x1, R79.reuse ;  /* 0x000000014a277824 */ /* 0x101fe200078e024f */
[----:B--23--:R-:W-:Y:S01]  /*4110*/  IADD3 R9, R65, 0x2, RZ ;  /* 0x0000000241097810 */ /* 0x00cfe20007ffe0ff */
[--C-:B------:R-:W-:Y:S01]  /*4120*/  IMAD.IADD R45, R78, 0x1, R79.reuse ;  /* 0x000000014e2d7824 */ /* 0x100fe200078e024f */
[----:B------:R-:W-:Y:S01]  /*4130*/  FMNMX R8, R75, |R60|, !PT ;  /* 0x4000003c4b087209 */ /* 0x000fe20007800000 */
[--C-:B------:R-:W-:Y:S01]  /*4140*/  IMAD.IADD R53, R80, 0x1, R79.reuse ;  /* 0x0000000150357824 */ /* 0x100fe200078e024f */
[----:B------:R-:W-:Y:S01]  /*4150*/  BSSY B0, `(.L_x_1169) ;  /* 0x0000014000007945 */ /* 0x000fe20003800000 */
[--C-:B------:R-:W-:Y:S01]  /*4160*/  IMAD.IADD R21, R82, 0x1, R79.reuse ;  /* 0x0000000152157824 */ /* 0x100fe200078e024f */
[-C--:B------:R-:W-:Y:S01]  /*4170*/  ISETP.GE.AND P0, PT, R39, R68.reuse, PT ;  /* 0x000000442700720c */ /* 0x080fe20003f06270 */
[----:B------:R-:W-:Y:S01]  /*4180*/  IMAD.IADD R79, R84, 0x1, R79 ;  /* 0x00000001544f7824 */ /* 0x000fe200078e024f */
[-C--:B------:R-:W-:Y:S01]  /*4190*/  ISETP.GE.AND P1, PT, R45, R68.reuse, PT ;  /* 0x000000442d00720c */ /* 0x080fe20003f26270 */
[----:B------:R-:W-:Y:S01]  /*41a0*/  IMAD R15, R72, 0x4, R9 ;  /* 0x00000004480f7824 */ /* 0x000fe200078e0209 */
[----:B------:R-:W-:-:S02]  /*41b0*/  ISETP.GE.AND P2, PT, R53, R68, PT ;  /* 0x000000443500720c */ /* 0x000fc40003f46270 */
[-C--:B------:R-:W-:Y:S02]  /*41c0*/  ISETP.GE.AND P3, PT, R21, R68.reuse, PT ;  /* 0x000000441500720c */ /* 0x080fe40003f66270 */
[----:B------:R-:W-:Y:S02]  /*41d0*/  ISETP.GE.AND P4, PT, R79, R68, PT ;  /* 0x000000444f00720c */ /* 0x000fe40003f86270 */
[----:B------:R-:W-:Y:S01]  /*41e0*/  FMNMX R8, R8, |R59|, !PT ;  /* 0x4000003b08087209 */ /* 0x000fe20007800000 */
[----:B------:R-:W-:Y:S10]  /*41f0*/  @P5 BRA `(.L_x_1170) ;  /* 0x0000000000245947 */ /* 0x000ff40003800000 */
        /* <DEDUP_REMOVED lines=9> */
.L_x_1170:
[----:B------:R-:W-:Y:S05]  /*4290*/  BSYNC B0 ;  /* 0x0000000000007941 */ /* 0x000fea0003800000 */
.L_x_1169:
[----:B------:R-:W-:Y:S04]  /*42a0*/  BSSY B0, `(.L_x_1171) ;  /* 0x000000b000007945 */ /* 0x000fe80003800000 */
        /* <DEDUP_REMOVED lines=10> */
.L_x_1172:
[----:B------:R-:W-:Y:S05]  /*4350*/  BSYNC B0 ;  /* 0x0000000000007941 */ /* 0x000fea0003800000 */
.L_x_1171:
        /* <DEDUP_REMOVED lines=11> */
.L_x_1174:
[----:B------:R-:W-:Y:S05]  /*4410*/  BSYNC B0 ;  /* 0x0000000000007941 */ /* 0x000fea0003800000 */
.L_x_1173:
        /* <DEDUP_REMOVED lines=11> */
.L_x_1176:
[----:B------:R-:W-:Y:S05]  /*44d0*/  BSYNC B0 ;  /* 0x0000000000007941 */ /* 0x000fea0003800000 */
.L_x_1175:
        /* <DEDUP_REMOVED lines=11> */
.L_x_1178:
[----:B------:R-:W-:Y:S05]  /*4590*/  BSYNC B0 ;  /* 0x0000000000007941 */ /* 0x000fea0003800000 */
.L_x_1177:
[----:B------:R-:W-:Y:S04]  /*45a0*/  BSSY B0, `(.L_x_1179) ;  /* 0x000000b000007945 */ /* 0x000fe80003800000 */
[----:B------:R-:W-:Y:S05]  /*45b0*/  @P4 BRA `(.L_x_1180) ;  /* 0x0000000000244947 */ /* 0x000fea0003800000 */
[C---:B0-234-:R-:W-:Y:S02]  /*45c0*/  IADD3 R3, R73.reuse, 0x1, RZ ;  /* 0x0000000149037810 */ /* 0x05dfe40007ffe0ff */
        /* <DEDUP_REMOVED lines=8> */
.L_x_1180:
[----:B------:R-:W-:Y:S05]  /*4650*/  BSYNC B0 ;  /* 0x0000000000007941 */ /* 0x000fea0003800000 */
.L_x_1179:
[----:B------:R-:W-:Y:S01]  /*4660*/  BAR.SYNC.DEFER_BLOCKING 0x0 ;  /* 0x0000000000007b1d */ /* 0x000fe20000010000 */
[-C--:B------:R-:W-:Y:S01]  /*4670*/  ISETP.GE.AND P0, PT, R15, R68.reuse, PT ;  /* 0x000000440f00720c */ /* 0x080fe20003f06270 */
[--C-:B0-----:R-:W-:Y:S02]  /*4680*/  IMAD R21, R58, 0x4, R9.reuse ;  /* 0x000000043a157824 */ /* 0x101fe400078e0209 */
[----:B--234-:R-:W-:Y:S02]  /*4690*/  IMAD.IADD R27, R0, 0x1, R9 ;  /* 0x00000001001b7824 */ /* 0x01cfe400078e0209 */
        /* <DEDUP_REMOVED lines=12> */
[C---:B------:R-:W-:Y:S01]  /*4760*/  VIADD R3, R73.reuse, 0x1 ;  /* 0x0000000149037836 */ /* 0x040fe20000000000 */
[----:B------:R-:W-:-:S04]  /*4770*/  ISETP.GE.AND P0, PT, R73, R66, PT ;  /* 0x000000424900720c */ /* 0x000fc80003f06270 */
[----:B------:R-:W-:Y:S01]  /*4780*/  ISETP.GE.AND P2, PT, R3, R66, PT ;  /* 0x000000420300720c */ /* 0x000fe20003f46270 */
[----:B------:R-:W-:-:S04]  /*4790*/  IMAD R3, R66, R15, R73 ;  /* 0x0000000f42037224 */ /* 0x000fc800078e0249 */
[----:B-1----:R-:W-:-:S04]  /*47a0*/  IMAD.WIDE R2, R3, 0x4, R50 ;  /* 0x0000000403027825 */ /* 0x002fc800078e0232 */
[----:B0-----:R-:W0:Y:S04]  /*47b0*/  @!P0 LDS R5, [R61] ;  /* 0x000000003d058984 */ /* 0x001e280000000800 */
[----:B------:R-:W1:Y:S04]  /*47c0*/  @!P2 LDS R11, [R61+0x4] ;  /* 0x000004003d0ba984 */ /* 0x000e680000000800 */
[----:B0-----:R2:W-:Y:S04]  /*47d0*/  @!P0 STG.E desc[UR6][R2.64], R5 ;  /* 0x0000000502008986 */ /* 0x0015e8000c101906 */
[----:B-1----:R2:W-:Y:S02]  /*47e0*/  @!P2 STG.E desc[UR6][R2.64+0x4], R11 ;  /* 0x0000040b0200a986 */ /* 0x0025e4000c101906 */
.L_x_1182:
[----:B------:R-:W-:Y:S05]  /*47f0*/  BSYNC B0 ;  /* 0x0000000000007941 */ /* 0x000fea0003800000 */
.L_x_1181:
[----:B------:R-:W-:Y:S04]  /*4800*/  BSSY B0, `(.L_x_1183) ;  /* 0x000000b000007945 */ /* 0x000fe80003800000 */
[----:B------:R-:W-:Y:S05]  /*4810*/  @P1 BRA `(.L_x_1184) ;  /* 0x0000000000241947 */ /* 0x000fea0003800000 */
[C---:B--2---:R-:W-:Y:S01]  /*4820*/  VIADD R3, R73.reuse, 0x1 ;  /* 0x0000000149037836 */ /* 0x044fe20000000000 */
[----:B------:R-:W-:-:S04]  /*4830*/  ISETP.GE.AND P0, PT, R73, R66, PT ;  /* 0x000000424900720c */ /* 0x000fc80003f06270 */
[----:B------:R-:W-:Y:S01]  /*4840*/  ISETP.GE.AND P1, PT, R3, R66, PT ;  /* 0x000000420300720c */ /* 0x000fe20003f26270 */
[----:B------:R-:W-:-:S04]  /*4850*/  IMAD R3, R66, R21, R73 ;  /* 0x0000001542037224 */ /* 0x000fc800078e0249 */
[----:B-1----:R-:W-:-:S04]  /*4860*/  IMAD.WIDE R2, R3, 0x4, R50 ;  /* 0x0000000403027825 */ /* 0x002fc800078e0232 */
[----:B0-----:R-:W0:Y:S04]  /*4870*/  @!P0 LDS R5, [R61+0x420] ;  /* 0x000420003d058984 */ /* 0x001e280000000800 */
[----:B------:R-:W1:Y:S04]  /*4880*/  @!P1 LDS R11, [R61+0x424] ;  /* 0x000424003d0b9984 */ /* 0x000e680000000800 */
[----:B0-----:R3:W-:Y:S04]  /*4890*/  @!P0 STG.E desc[UR6][R2.64], R5 ;  /* 0x0000000502008986 */ /* 0x0017e8000c101906 */
[----:B-1----:R3:W-:Y:S02]  /*48a0*/  @!P1 STG.E desc[UR6][R2.64+0x4], R11 ;  /* 0x0000040b02009986 */ /* 0x0027e4000c101906 */
.L_x_1184:
[----:B------:R-:W-:Y:S05]  /*48b0*/  BSYNC B0 ;  /* 0x0000000000007941 */ /* 0x000fea0003800000 */
.L_x_1183:
[-C--:B------:R-:W-:Y:S01]  /*48c0*/  ISETP.GE.AND P5, PT, R27, R68.reuse, PT ;  /* 0x000000441b00720c */ /* 0x080fe20003fa6270 */
[--C-:B------:R-:W-:Y:S01]  /*48d0*/  IMAD.IADD R15, R74, 0x1, R9.reuse ;  /* 0x000000014a0f7824 */ /* 0x100fe200078e0209 */
[----:B------:R-:W-:Y:S01]  /*48e0*/  IADD3 R21, R80, R9, RZ ;  /* 0x0000000950157210 */ /* 0x000fe20007ffe0ff */
[--C-:B0-----:R-:W-:Y:S01]  /*48f0*/  IMAD.IADD R17, R78, 0x1, R9.reuse ;  /* 0x000000014e117824 */ /* 0x101fe200078e0209 */
[----:B------:R-:W-:Y:S01]  /*4900*/  FMNMX R57, R8, |R57|, !PT ;  /* 0x4000003908397209 */ /* 0x000fe20007800000 */
[--C-:B------:R-:W-:Y:S01]  /*4910*/  IMAD.IADD R23, R82, 0x1, R9.reuse ;  /* 0x0000000152177824 */ /* 0x100fe200078e0209 */
[----:B------:R-:W-:Y:S01]  /*4920*/  BSSY B0, `(.L_x_1185) ;  /* 0x0000014000007945 */ /* 0x000fe20003800000 */
[----:B------:R-:W-:Y:S01]  /*4930*/  IMAD.IADD R29, R84, 0x1, R9 ;  /* 0x00000001541d7824 */ /* 0x000fe200078e0209 */
[-C--:B------:R-:W-:Y:S01]  /*4940*/  ISETP.GE.AND P0, PT, R15, R68.reuse, PT ;  /* 0x000000440f00720c */ /* 0x080fe20003f06270 */
[----:B------:R-:W-:Y:S01]  /*4950*/  VIADD R65, R65, 0x3 ;  /* 0x0000000341417836 */ /* 0x000fe20000000000 */
[----:B------:R-:W-:-:S02]  /*4960*/  ISETP.GE.AND P1, PT, R17, R68, PT ;  /* 0x000000441100720c */ /* 0x000fc40003f26270 */
[-C--:B------:R-:W-:Y:S01]  /*4970*/  ISETP.GE.AND P2, PT, R21, R68.reuse, PT ;  /* 0x000000441500720c */ /* 0x080fe20003f46270 */
[----:B--23--:R-:W-:Y:S01]  /*4980*/  IMAD R3, R58, 0x4, R65 ;  /* 0x000000043a037824 */ /* 0x00cfe200078e0241 */
        /* <DEDUP_REMOVED lines=13> */
.L_x_1186:
[----:B------:R-:W-:Y:S05]  /*4a60*/  BSYNC B0 ;  /* 0x0000000000007941 */ /* 0x000fea0003800000 */
.L_x_1185:
        /* <DEDUP_REMOVED lines=11> */
.L_x_1188:
[----:B------:R-:W-:Y:S05]  /*4b20*/  BSYNC B0 ;  /* 0x0000000000007941 */ /* 0x000fea0003800000 */
.L_x_1187:
[----:B------:R-:W-:Y:S04]  /*4b30*/  BSSY B0, `(.L_x_1189) ;  /* 0x000000b000007945 */ /* 0x000fe80003800000 */
[----:B------:R-:W-:Y:S05]  /*4b40*/  @P1 BRA `(.L_x_1190) ;  /* 0x0000000000241947 */ /* 0x000fea0003800000 */
[C---:B0-2---:R-:W-:Y:S02]  /*4b50*/  IADD3 R5, R73.reuse, 0x1, RZ ;  /* 0x0000000149057810 */ /* 0x045fe40007ffe0ff */
        /* <DEDUP_REMOVED lines=8> */
.L_x_1190:
[----:B------:R-:W-:Y:S05]  /*4be0*/  BSYNC B0 ;  /* 0x0000000000007941 */ /* 0x000fea0003800000 */
.L_x_1189:
        /* <DEDUP_REMOVED lines=11> */
.L_x_1192:
[----:B------:R-:W-:Y:S05]  /*4ca0*/  BSYNC B0 ;  /* 0x0000000000007941 */ /* 0x000fea0003800000 */
.L_x_1191:
        /* <DEDUP_REMOVED lines=11> */
.L_x_1194:
[----:B------:R-:W-:Y:S05]  /*4d60*/  BSYNC B0 ;  /* 0x0000000000007941 */ /* 0x000fea0003800000 */
.L_x_1193:
        /* <DEDUP_REMOVED lines=11> */
.L_x_1196:
[----:B------:R-:W-:Y:S05]  /*4e20*/  BSYNC B0 ;  /* 0x0000000000007941 */ /* 0x000fea0003800000 */
.L_x_1195:
[----:B------:R-:W-:Y:S01]  /*4e30*/  BAR.SYNC.DEFER_BLOCKING 0x0 ;  /* 0x0000000000007b1d */ /* 0x000fe20000010000 */
[--C-:B0-234-:R-:W-:Y:S01]  /*4e40*/  IMAD R5, R72, 0x4, R65.reuse ;  /* 0x0000000448057824 */ /* 0x11dfe200078e0241 */
[----:B------:R-:W-:Y:S01]  /*4e50*/  IADD3 R21, R80, R65, RZ ;  /* 0x0000004150157210 */ /* 0x000fe20007ffe0ff */
[--C-:B------:R-:W-:Y:S01]  /*4e60*/  IMAD.IADD R11, R0, 0x1, R65.reuse ;  /* 0x00000001000b7824 */ /* 0x100fe200078e0241 */
[-C--:B------:R-:W-:Y:S01]  /*4e70*/  ISETP.GE.AND P1, PT, R3, R68.reuse, PT ;  /* 0x000000440300720c */ /* 0x080fe20003f26270 */
[--C-:B------:R-:W-:Y:S01]  /*4e80*/  IMAD.IADD R15, R74, 0x1, R65.reuse ;  /* 0x000000014a0f7824 */ /* 0x100fe200078e0241 */
[----:B------:R-:W-:Y:S01]  /*4e90*/  ISETP.GE.AND P0, PT, R5, R68, PT ;  /* 0x000000440500720c */ /* 0x000fe20003f06270 */
[----:B------:R-:W-:Y:S01]  /*4ea0*/  BSSY B0, `(.L_x_1197) ;  /* 0x0000017000007945 */ /* 0x000fe20003800000 */
[--C-:B------:R-:W-:Y:S02]  /*4eb0*/  IMAD.IADD R17, R78, 0x1, R65.reuse ;  /* 0x000000014e117824 */ /* 0x100fe400078e0241 */
[----:B------:R-:W-:-:S02]  /*4ec0*/  IMAD.IADD R23, R82, 0x1, R65 ;  /* 0x0000000152177824 */ /* 0x000fc400078e0241 */
        /* <DEDUP_REMOVED lines=12> */
[----:B------:R-:W-:Y:S01]  /*4f90*/  ISETP.GE.AND P0, PT, R73, R66, PT ;  /* 0x000000424900720c */ /* 0x000fe20003f06270 */
[----:B------:R-:W-:-:S03]  /*4fa0*/  IMAD R5, R66, R5, R73 ;  /* 0x0000000542057224 */ /* 0x000fc600078e0249 */
[----:B------:R-:W-:Y:S01]  /*4fb0*/  ISETP.GE.AND P2, PT, R7, R66, PT ;  /* 0x000000420700720c */ /* 0x000fe20003f46270 */
[----:B-1----:R-:W-:-:S08]  /*4fc0*/  IMAD.WIDE R4, R5, 0x4, R50 ;  /* 0x0000000405047825 */ /* 0x002fd000078e0232 */
[----:B------:R-:W0:Y:S04]  /*4fd0*/  @!P0 LDS R7, [R61] ;  /* 0x000000003d078984 */ /* 0x000e280000000800 */
[----:B------:R-:W1:Y:S04]  /*4fe0*/  @!P2 LDS R9, [R61+0x4] ;  /* 0x000004003d09a984 */ /* 0x000e680000000800 */
[----:B0-----:R2:W-:Y:S04]  /*4ff0*/  @!P0 STG.E desc[UR6][R4.64], R7 ;  /* 0x0000000704008986 */ /* 0x0015e8000c101906 */
[----:B-1----:R2:W-:Y:S02]  /*5000*/  @!P2 STG.E desc[UR6][R4.64+0x4], R9 ;  /* 0x000004090400a986 */ /* 0x0025e4000c101906 */
.L_x_1198:
[----:B------:R-:W-:Y:S05]  /*5010*/  BSYNC B0 ;  /* 0x0000000000007941 */ /* 0x000fea0003800000 */
.L_x_1197:
[----:B------:R-:W-:Y:S04]  /*5020*/  BSSY B0, `(.L_x_1199) ;  /* 0x000000b000007945 */ /* 0x000fe80003800000 */
[----:B------:R-:W-:Y:S05]  /*5030*/  @P1 BRA `(.L_x_1200) ;  /* 0x0000000000241947 */ /* 0x000fea0003800000 */
[C---:B--2---:R-:W-:Y:S01]  /*5040*/  VIADD R5, R73.reuse, 0x1 ;  /* 0x0000000149057836 */ /* 0x044fe20000000000 */
[----:B------:R-:W-:Y:S01]  /*5050*/  ISETP.GE.AND P0, PT, R73, R66, PT ;  /* 0x000000424900720c */ /* 0x000fe20003f06270 */
[----:B------:R-:W-:-:S03]  /*5060*/  IMAD R3, R66, R3, R73 ;  /* 0x0000000342037224 */ /* 0x000fc600078e0249 */
[----:B------:R-:W-:Y:S01]  /*5070*/  ISETP.GE.AND P1, PT, R5, R66, PT ;  /* 0x000000420500720c */ /* 0x000fe20003f26270 */
[----:B-1----:R-:W-:-:S08]  /*5080*/  IMAD.WIDE R2, R3, 0x4, R50 ;  /* 0x0000000403027825 */ /* 0x002fd000078e0232 */
[----:B------:R-:W1:Y:S04]  /*5090*/  @!P0 LDS R5, [R61+0x420] ;  /* 0x000420003d058984 */ /* 0x000e680000000800 */
[----:B0-----:R-:W0:Y:S04]  /*50a0*/  @!P1 LDS R7, [R61+0x424] ;  /* 0x000424003d079984 */ /* 0x001e280000000800 */
[----:B-1----:R3:W-:Y:S04]  /*50b0*/  @!P0 STG.E desc[UR6][R2.64], R5 ;  /* 0x0000000502008986 */ /* 0x0027e8000c101906 */
[----:B0-----:R3:W-:Y:S02]  /*50c0*/  @!P1 STG.E desc[UR6][R2.64+0x4], R7 ;  /* 0x0000040702009986 */ /* 0x0017e4000c101906 */
.L_x_1200:
[----:B------:R-:W-:Y:S05]  /*50d0*/  BSYNC B0 ;  /* 0x0000000000007941 */ /* 0x000fea0003800000 */
.L_x_1199:
[-C--:B------:R-:W-:Y:S01]  /*50e0*/  ISETP.GE.AND P5, PT, R11, R68.reuse, PT ;  /* 0x000000440b00720c */ /* 0x080fe20003fa6270 */
[----:B------:R-:W-:Y:S01]  /*50f0*/  BSSY B0, `(.L_x_1201) ;  /* 0x0000012000007945 */ /* 0x000fe20003800000 */
[----:B------:R-:W-:Y:S02]  /*5100*/  FMNMX R55, R56, |R55|, !PT ;  /* 0x4000003738377209 */ /* 0x000fe40007800000 */
[-C--:B------:R-:W-:Y:S02]  /*5110*/  ISETP.GE.AND P0, PT, R15, R68.reuse, PT ;  /* 0x000000440f00720c */ /* 0x080fe40003f06270 */
[-C--:B------:R-:W-:Y:S02]  /*5120*/  ISETP.GE.AND P1, PT, R17, R68.reuse, PT ;  /* 0x000000441100720c */ /* 0x080fe40003f26270 */
[-C--:B------:R-:W-:Y:S02]  /*5130*/  ISETP.GE.AND P2, PT, R21, R68.reuse, PT ;  /* 0x000000441500720c */ /* 0x080fe40003f46270 */
[----:B------:R-:W-:-:S02]  /*5140*/  ISETP.GE.AND P3, PT, R23, R68, PT ;  /* 0x000000441700720c */ /* 0x000fc40003f66270 */
[----:B------:R-:W-:Y:S02]  /*5150*/  ISETP.GE.AND P4, PT, R27, R68, PT ;  /* 0x000000441b00720c */ /* 0x000fe40003f86270 */
[----:B------:R-:W-:Y:S01]  /*5160*/  FMNMX R55, R55, |R54|, !PT ;  /* 0x4000003637377209 */ /* 0x000fe20007800000 */
[----:B------:R-:W-:Y:S10]  /*5170*/  @P5 BRA `(.L_x_1202) ;  /* 0x0000000000245947 */ /* 0x000ff40003800000 */
[C---:B---3--:R-:W-:Y:S01]  /*5180*/  VIADD R3, R73.reuse, 0x1 ;  /* 0x0000000149037836 */ /* 0x048fe20000000000 */
[----:B------:R-:W-:-:S04]  /*5190*/  ISETP.GE.AND P5, PT, R73, R66, PT ;  /* 0x000000424900720c */ /* 0x000fc80003fa6270 */
[----:B------:R-:W-:Y:S01]  /*51a0*/  ISETP.GE.AND P6, PT, R3, R66, PT ;  /* 0x000000420300720c */ /* 0x000fe20003fc6270 */
[----:B------:R-:W-:-:S04]  /*51b0*/  IMAD R3, R66, R11, R73 ;  /* 0x0000000b42037224 */ /* 0x000fc800078e0249 */
[----:B-1----:R-:W-:-:S04]  /*51c0*/  IMAD.WIDE R2, R3, 0x4, R50 ;  /* 0x0000000403027825 */ /* 0x002fc800078e0232 */
[----:B--2---:R-:W1:Y:S04]  /*51d0*/  @!P5 LDS R5, [R61+0x840] ;  /* 0x000840003d05d984 */ /* 0x004e680000000800 */
[----:B0-----:R-:W0:Y:S04]  /*51e0*/  @!P6 LDS R7, [R61+0x844] ;  /* 0x000844003d07e984 */ /* 0x001e280000000800 */
[----:B-1----:R4:W-:Y:S04]  /*51f0*/  @!P5 STG.E desc[UR6][R2.64], R5 ;  /* 0x000000050200d986 */ /* 0x0029e8000c101906 */
[----:B0-----:R4:W-:Y:S02]  /*5200*/  @!P6 STG.E desc[UR6][R2.64+0x4], R7 ;  /* 0x000004070200e986 */ /* 0x0019e4000c101906 */
.L_x_1202:
[----:B------:R-:W-:Y:S05]  /*5210*/  BSYNC B0 ;  /* 0x0000000000007941 */ /* 0x000fea0003800000 */
.L_x_1201:
[----:B------:R-:W-:Y:S04]  /*5220*/  BSSY B0, `(.L_x_1203) ;  /* 0x000000b000007945 */ /* 0x000fe80003800000 */
[----:B------:R-:W-:Y:S05]  /*5230*/  @P0 BRA `(.L_x_1204) ;  /* 0x0000000000240947 */ /* 0x000fea0003800000 */
[C---:B---34-:R-:W-:Y:S02]  /*5240*/  IADD3 R3, R73.reuse, 0x1, RZ ;  /* 0x0000000149037810 */ /* 0x058fe40007ffe0ff */
[-C--:B------:R-:W-:Y:S02]  /*5250*/  ISETP.GE.AND P0, PT, R73, R66.reuse, PT ;  /* 0x000000424900720c */ /* 0x080fe40003f06270 */
[----:B------:R-:W-:Y:S01]  /*5260*/  ISETP.GE.AND P5, PT, R3, R66, PT ;  /* 0x000000420300720c */ /* 0x000fe20003fa6270 */
[----:B------:R-:W-:-:S04]  /*5270*/  IMAD R3, R66, R15, R73 ;  /* 0x0000000f42037224 */ /* 0x000fc800078e0249 */
[----:B-1----:R-:W-:-:S06]  /*5280*/  IMAD.WIDE R2, R3, 0x4, R50 ;  /* 0x0000000403027825 */ /* 0x002fcc00078e0232 */
[----:B--2---:R-:W1:Y:S04]  /*5290*/  @!P0 LDS R5, [R61+0xc60] ;  /* 0x000c60003d058984 */ /* 0x004e680000000800 */
[----:B0-----:R-:W0:Y:S04]  /*52a0*/  @!P5 LDS R7, [R61+0xc64] ;  /* 0x000c64003d07d984 */ /* 0x001e280000000800 */
[----:B-1----:R1:W-:Y:S04]  /*52b0*/  @!P0 STG.E desc[UR6][R2.64], R5 ;  /* 0x0000000502008986 */ /* 0x0023e8000c101906 */
[----:B0-----:R1:W-:Y:S02]  /*52c0*/  @!P5 STG.E desc[UR6][R2.64+0x4], R7 ;  /* 0x000004070200d986 */ /* 0x0013e4000c101906 */
.L_x_1204:
[----:B------:R-:W-:Y:S05]  /*52d0*/  BSYNC B0 ;  /* 0x0000000000007941 */ /* 0x000fea0003800000 */
.L_x_1203:
[----:B------:R-:W-:Y:S04]  /*52e0*/  BSSY B0, `(.L_x_1205) ;  /* 0x000000b000007945 */ /* 0x000fe80003800000 */
[----:B------:R-:W-:Y:S05]  /*52f0*/  @P1 BRA `(.L_x_1206) ;  /* 0x0000000000241947 */ /* 0x000fea0003800000 */
[C---:B-1-34-:R-:W-:Y:S01]  /*5300*/  VIADD R3, R73.reuse, 0x1 ;  /* 0x0000000149037836 */ /* 0x05afe20000000000 */
[----:B------:R-:W-:-:S04]  /*5310*/  ISETP.GE.AND P0, PT, R73, R66, PT ;  /* 0x000000424900720c */ /* 0x000fc80003f06270 */
[----:B------:R-:W-:Y:S01]  /*5320*/  ISETP.GE.AND P1, PT, R3, R66, PT ;  /* 0x000000420300720c */ /* 0x000fe20003f26270 */
[----:B------:R-:W-:-:S04]  /*5330*/  IMAD R3, R66, R17, R73 ;  /* 0x0000001142037224 */ /* 0x000fc800078e0249 */
[----:B------:R-:W-:-:S04]  /*5340*/  IMAD.WIDE R2, R3, 0x4, R50 ;  /* 0x0000000403027825 */ /* 0x000fc800078e0232 */
[----:B--2---:R-:W1:Y:S04]  /*5350*/  @!P0 LDS R5, [R61+0x1080] ;  /* 0x001080003d058984 */ /* 0x004e680000000800 */
[----:B0-----:R-:W0:Y:S04]  /*5360*/  @!P1 LDS R7, [R61+0x1084] ;  /* 0x001084003d079984 */ /* 0x001e280000000800 */
[----:B-1----:R1:W-:Y:S04]  /*5370*/  @!P0 STG.E desc[UR6][R2.64], R5 ;  /* 0x0000000502008986 */ /* 0x0023e8000c101906 */
[----:B0-----:R1:W-:Y:S02]  /*5380*/  @!P1 STG.E desc[UR6][R2.64+0x4], R7 ;  /* 0x0000040702009986 */ /* 0x0013e4000c101906 */
.L_x_1206:
[----:B------:R-:W-:Y:S05]  /*5390*/  BSYNC B0 ;  /* 0x0000000000007941 */ /* 0x000fea0003800000 */
.L_x_1205:
        /* <DEDUP_REMOVED lines=11> */
.L_x_1208:
[----:B------:R-:W-:Y:S05]  /*5450*/  BSYNC B0 ;  /* 0x0000000000007941 */ /* 0x000fea0003800000 */
.L_x_1207:
        /* <DEDUP_REMOVED lines=11> */
.L_x_1210:
[----:B------:R-:W-:Y:S05]  /*5510*/  BSYNC B0 ;  /* 0x0000000000007941 */ /* 0x000fea0003800000 */
.L_x_1209:
[----:B------:R-:W-:Y:S04]  /*5520*/  BSSY B0, `(.L_x_1211) ;  /* 0x000000b000007945 */ /* 0x000fe80003800000 */
[----:B------:R-:W-:Y:S05]  /*5530*/  @P4 BRA `(.L_x_1212) ;  /* 0x0000000000244947 */ /* 0x000fea0003800000 */
[C---:B-1-34-:R-:W-:Y:S01]  /*5540*/  VIADD R3, R73.reuse, 0x1 ;  /* 0x0000000149037836 */ /* 0x05afe20000000000 */
[----:B------:R-:W-:Y:S01]  /*5550*/  ISETP.GE.AND P0, PT, R73, R66, PT ;  /* 0x000000424900720c */ /* 0x000fe20003f06270 */
[----:B------:R-:W-:-:S03]  /*5560*/  IMAD R73, R66, R27, R73 ;  /* 0x0000001b42497224 */ /* 0x000fc600078e0249 */
[----:B------:R-:W-:Y:S01]  /*5570*/  ISETP.GE.AND P1, PT, R3, R66, PT ;  /* 0x000000420300720c */ /* 0x000fe20003f26270 */
[----:B------:R-:W-:-:S08]  /*5580*/  IMAD.WIDE R50, R73, 0x4, R50 ;  /* 0x0000000449327825 */ /* 0x000fd000078e0232 */
[----:B------:R-:W1:Y:S04]  /*5590*/  @!P0 LDS R3, [R61+0x1ce0] ;  /* 0x001ce0003d038984 */ /* 0x000e680000000800 */
[----:B--2---:R-:W2:Y:S04]  /*55a0*/  @!P1 LDS R5, [R61+0x1ce4] ;  /* 0x001ce4003d059984 */ /* 0x004ea80000000800 */
[----:B-1----:R1:W-:Y:S04]  /*55b0*/  @!P0 STG.E desc[UR6][R50.64], R3 ;  /* 0x0000000332008986 */ /* 0x0023e8000c101906 */
[----:B--2---:R1:W-:Y:S02]  /*55c0*/  @!P1 STG.E desc[UR6][R50.64+0x4], R5 ;  /* 0x0000040532009986 */ /* 0x0043e4000c101906 */
.L_x_1212:
[----:B------:R-:W-:Y:S05]  /*55d0*/  BSYNC B0 ;  /* 0x0000000000007941 */ /* 0x000fea0003800000 */
.L_x_1211:
[----:B------:R-:W5:Y:S01]  /*55e0*/  SHFL.DOWN PT, R0, R55, 0x10, 0x1f ;  /* 0x0a001f0037007f89 */ /* 0x000f6200000e0000 */
[----:B------:R-:W-:Y:S01]  /*55f0*/  BAR.SYNC.DEFER_BLOCKING 0x0 ;  /* 0x0000000000007b1d */ /* 0x000fe20000010000 */
[----:B------:R-:W-:-:S05]  /*5600*/  LOP3.LUT P0, RZ, R62, 0x1f, RZ, 0xc0, !PT ;  /* 0x0000001f3eff7812 */ /* 0x000fca000780c0ff */
[----:B------:R-:W-:Y:S08]  /*5610*/  BSSY B0, `(.L_x_1213) ;  /* 0x000001f000007945 */ /* 0x000ff00003800000 */
[----:B-1234-:R-:W-:-:S05]  /*5620*/  @!P0 LEA R5, R67, R64, 0x18 ;  /* 0x0000004043058211 */ /* 0x01efca00078ec0ff */
[----:B------:R-:W-:Y:S01]  /*5630*/  @!P0 IMAD R72, R72, 0x4, R5 ;  /* 0x0000000448488824 */ /* 0x000fe200078e0205 */
[----:B-----5:R-:W-:Y:S01]  /*5640*/  FMNMX R0, R55, R0, !PT ;  /* 0x0000000037007209 */ /* 0x020fe20007800000 */
[----:B------:R1:W2:Y:S04]  /*5650*/  LDC.64 R4, c[0x0][R70+0xa10] ;  /* 0x0002840046047b82 */ /* 0x0002a80000000a00 */
[----:B------:R-:W0:Y:S02]  /*5660*/  SHFL.DOWN PT, R3, R0, 0x8, 0x1f ;  /* 0x09001f0000037f89 */ /* 0x000e2400000e0000 */
[----:B0-----:R-:W-:Y:S01]  /*5670*/  FMNMX R6, R0, R3, !PT ;  /* 0x0000000300067209 */ /* 0x001fe20007800000 */
[----:B------:R-:W-:-:S04]  /*5680*/  VIADD R0, R62, 0x1f ;  /* 0x0000001f3e007836 */ /* 0x000fc80000000000 */
[----:B------:R-:W0:Y:S02]  /*5690*/  SHFL.DOWN PT, R3, R6, 0x4, 0x1f ;  /* 0x08801f0006037f89 */ /* 0x000e2400000e0000 */
[----:B0-----:R-:W-:-:S05]  /*56a0*/  FMNMX R7, R6, R3, !PT ;  /* 0x0000000306077209 */ /* 0x001fca0007800000 */
[----:B------:R-:W0:Y:S02]  /*56b0*/  SHFL.DOWN PT, R2, R7, 0x2, 0x1f ;  /* 0x08401f0007027f89 */ /* 0x000e2400000e0000 */
[----:B0-----:R-:W-:-:S05]  /*56c0*/  FMNMX R8, R7, R2, !PT ;  /* 0x0000000207087209 */ /* 0x001fca0007800000 */
[----:B------:R-:W0:Y:S02]  /*56d0*/  SHFL.DOWN PT, R3, R8, 0x1, 0x1f ;  /* 0x08201f0008037f89 */ /* 0x000e2400000e0000 */
[----:B0-----:R-:W-:Y:S02]  /*56e0*/  FMNMX R9, R8, R3, !PT ;  /* 0x0000000308097209 */ /* 0x001fe40007800000 */
[----:B------:R1:W0:Y:S03]  /*56f0*/  LDC.64 R2, c[0x0][R70+0xc10] ;  /* 0x0003040046027b82 */ /* 0x0002260000000a00 */
[----:B------:R1:W-:Y:S05]  /*5700*/  @!P0 STS [R72], R9 ;  /* 0x0000000948008388 */ /* 0x0003ea0000000800 */
[----:B------:R-:W-:Y:S01]  /*5710*/  BAR.SYNC.DEFER_BLOCKING 0x0 ;  /* 0x0000000000007b1d */ /* 0x000fe20000010000 */
[----:B------:R-:W-:Y:S01]  /*5720*/  ISETP.GT.U32.AND P0, PT, R0, 0x3e, PT ;  /* 0x0000003e0000780c */ /* 0x000fe20003f04070 */
[----:B------:R-:W-:-:S12]  /*5730*/  HFMA2.MMA R0, -RZ, RZ, 0, 0 ;  /* 0x00000000ff007435 */ /* 0x000fd800000001ff */
[----:B-12---:R-:W-:Y:S05]  /*5740*/  @P0 BRA `(.L_x_1214) ;  /* 0x00000000002c0947 */ /* 0x006fea0003800000 */
[----:B------:R-:W-:Y:S01]  /*5750*/  ISETP.GT.U32.AND P0, PT, R62, 0x3, PT ;  /* 0x000000033e00780c */ /* 0x000fe20003f04070 */
[----:B------:R-:W-:Y:S01]  /*5760*/  IMAD.MOV.U32 R0, RZ, RZ, RZ ;  /* 0x000000ffff007224 */ /* 0x000fe200078e00ff */
[----:B------:R-:W-:-:S11]  /*5770*/  UMOV UR4, 0xffffffff ;  /* 0xffffffff00047882 */ /* 0x000fd60000000000 */
[----:B------:R-:W-:-:S05]  /*5780*/  @!P0 LEA R67, R67, R64, 0x18 ;  /* 0x0000004043438211 */ /* 0x000fca00078ec0ff */
[----:B------:R-:W-:-:S05]  /*5790*/  @!P0 IMAD R6, R62, 0x4, R67 ;  /* 0x000000043e068824 */ /* 0x000fca00078e0243 */
[----:B------:R1:W2:Y:S01]  /*57a0*/  @!P0 LDS R0, [R6] ;  /* 0x0000000006008984 */ /* 0x0002a20000000800 */
[----:B------:R-:W-:Y:S05]  /*57b0*/  BRA.DIV UR4, `(.L_x_1215) ;  /* 0x0000000204a47947 */ /* 0x000fea000b800000 */
[----:B--2---:R-:W2:Y:S02]  /*57c0*/  SHFL.DOWN PT, R7, R0, 0x2, 0x1f ;  /* 0x08401f0000077f89 */ /* 0x004ea400000e0000 */
[----:B--2---:R-:W-:-:S05]  /*57d0*/  FMNMX R7, R7, R0, !PT ;  /* 0x0000000007077209 */ /* 0x004fca0007800000 */
[----:B-1----:R1:W2:Y:S02]  /*57e0*/  SHFL.DOWN PT, R6, R7, 0x1, 0x1f ;  /* 0x08201f0007067f89 */ /* 0x0022a400000e0000 */
.L_x_1222:
[----:B--2---:R-:W-:-:S07]  /*57f0*/  FMNMX R0, R7, R6, !PT ;  /* 0x0000000607007209 */ /* 0x004fce0007800000 */
.L_x_1214:
[----:B------:R-:W-:Y:S05]  /*5800*/  BSYNC B0 ;  /* 0x0000000000007941 */ /* 0x000fea0003800000 */
.L_x_1213:
[----:B------:R-:W-:Y:S01]  /*5810*/  IMAD.MOV.U32 R6, RZ, RZ, 0xe00 ;  /* 0x00000e00ff067424 */ /* 0x000fe200078e00ff */
[----:B------:R-:W-:Y:S01]  /*5820*/  ISETP.NE.U32.AND P0, PT, R4, RZ, PT ;  /* 0x000000ff0400720c */ /* 0x000fe20003f05070 */
[----:B------:R-:W-:Y:S01]  /*5830*/  BSSY B0, `(.L_x_1216) ;  /* 0x0000011000007945 */ /* 0x000fe20003800000 */
[----:B0-----:R-:W-:Y:S01]  /*5840*/  ISETP.EQ.U32.AND P2, PT, R2, RZ, PT ;  /* 0x000000ff0200720c */ /* 0x001fe20003f42070 */
        /* <DEDUP_REMOVED lines=15> */
.L_x_1217:
[----:B------:R-:W-:Y:S05]  /*5940*/  BSYNC B0 ;  /* 0x0000000000007941 */ /* 0x000fea0003800000 */
.L_x_1216:
[----:B------:R-:W-:Y:S05]  /*5950*/  @P1 EXIT ;  /* 0x000000000000194d */ /* 0x000fea0003800000 */
[----:B------:R-:W-:-:S05]  /*5960*/  VIADD R0, R69, 0x1800000 ;  /* 0x0180000045007836 */ /* 0x000fca0000000000 */
[----:B------:R-:W-:-:S04]  /*5970*/  LOP3.LUT R0, R0, 0x7f800000, RZ, 0xc0, !PT ;  /* 0x7f80000000007812 */ /* 0x000fc800078ec0ff */
[----:B------:R-:W-:-:S13]  /*5980*/  ISETP.GT.U32.AND P0, PT, R0, 0x1ffffff, PT ;  /* 0x01ffffff0000780c */ /* 0x000fda0003f04070 */
[----:B------:R-:W-:Y:S05]  /*5990*/  @P0 BRA `(.L_x_1218) ;  /* 0x0000000000140947 */ /* 0x000fea0003800000 */
[----:B------:R-:W-:Y:S02]  /*59a0*/  MOV R0, R69 ;  /* 0x0000004500007202 */ /* 0x000fe40000000f00 */
[----:B------:R-:W-:-:S07]  /*59b0*/  MOV R9, 0x59d0 ;  /* 0x000059d000097802 */ /* 0x000fce0000000f00 */
[----:B0-----:R-:W-:Y:S05]  /*59c0*/  CALL.REL.NOINC `($__internal_4_$__cuda_sm20_rcp_rn_f32_slowpath) ;  /* 0x0000000000587944 */ /* 0x001fea0003c00000 */
[----:B------:R-:W-:Y:S01]  /*59d0*/  IMAD.MOV.U32 R5, RZ, RZ, R0 ;  /* 0x000000ffff057224 */ /* 0x000fe200078e0000 */
[----:B------:R-:W-:Y:S06]  /*59e0*/  BRA `(.L_x_1219) ;  /* 0x0000000000107947 */ /* 0x000fec0003800000 */
.L_x_1218:
[----:B------:R-:W0:Y:S02]  /*59f0*/  MUFU.RCP R0, R69 ;  /* 0x0000004500007308 */ /* 0x000e240000001000 */
[----:B0-----:R-:W-:-:S04]  /*5a00*/  FFMA R4, R0, R69, -1 ;  /* 0xbf80000000047423 */ /* 0x001fc80000000045 */
[----:B------:R-:W-:-:S04]  /*5a10*/  FADD.FTZ R5, -R4, -RZ ;  /* 0x800000ff04057221 */ /* 0x000fc80000010100 */
[----:B------:R-:W-:-:S07]  /*5a20*/  FFMA R5, R0, R5, R0 ;  /* 0x0000000500057223 */ /* 0x000fce0000000000 */
.L_x_1219:
[----:B------:R-:W-:Y:S01]  /*5a30*/  STG.E desc[UR6][R2.64], R5 ;  /* 0x0000000502007986 */ /* 0x000fe2000c101906 */
[----:B------:R-:W-:Y:S05]  /*5a40*/  EXIT ;  /* 0x000000000000794d */ /* 0x000fea0003800000 */
.L_x_1215:
[----:B------:R-:W-:Y:S02]  /*5a50*/  IMAD.MOV.U32 R9, RZ, RZ, 0x2 ;  /* 0x00000002ff097424 */ /* 0x000fe400078e00ff */
[----:B------:R-:W-:Y:S02]  /*5a60*/  IMAD.MOV.U32 R11, RZ, RZ, 0x1f ;  /* 0x0000001fff0b7424 */ /* 0x000fe400078e00ff */
[----:B------:R-:W-:-:S07]  /*5a70*/  IMAD.MOV.U32 R8, RZ, RZ, -0x1 ;  /* 0xffffffffff087424 */ /* 0x000fce00078e00ff */
[----:B012---:R-:W-:Y:S05]  /*5a80*/  WARPSYNC.COLLECTIVE R8, `(.L_x_1220) ;  /* 0x0000000008087348 */ /* 0x007fea0003c00000 */
[----:B-12---:R1:W2:Y:S02]  /*5a90*/  SHFL.DOWN P0, R6, R0, R9, R11 ;  /* 0x0800000900067389 */ /* 0x0062a4000000000b */
[----:B012---:R-:W-:Y:S01]  /*5aa0*/  ENDCOLLECTIVE ;  /* 0x000000000000791b */ /* 0x007fe20003800000 */
.L_x_1220:
[----:B------:R-:W-:Y:S01]  /*5ab0*/  HFMA2.MMA R9, -RZ, RZ, 0, 5.9604644775390625e-08 ;  /* 0x00000001ff097435 */ /* 0x000fe200000001ff */
[----:B------:R-:W-:-:S05]  /*5ac0*/  IMAD.MOV.U32 R7, RZ, RZ, R6 ;  /* 0x000000ffff077224 */ /* 0x000fca00078e0006 */
[----:B------:R-:W-:-:S05]  /*5ad0*/  FMNMX R7, R7, R0, !PT ;  /* 0x0000000007077209 */ /* 0x000fca0007800000 */
[----:B------:R-:W-:-:S07]  /*5ae0*/  IMAD.MOV.U32 R0, RZ, RZ, R7 ;  /* 0x000000ffff007224 */ /* 0x000fce00078e0007 */
[----:B------:R-:W-:Y:S05]  /*5af0*/  WARPSYNC.COLLECTIVE R8, `(.L_x_1221) ;  /* 0x0000000008087348 */ /* 0x000fea0003c00000 */
[----:B------:R0:W1:Y:S02]  /*5b00*/  SHFL.DOWN P0, R6, R0, R9, R11 ;  /* 0x0800000900067389 */ /* 0x000064000000000b */
[----:B01----:R-:W-:Y:S01]  /*5b10*/  ENDCOLLECTIVE ;  /* 0x000000000000791b */ /* 0x003fe20003800000 */
.L_x_1221:
[----:B------:R-:W-:Y:S05]  /*5b20*/  BRA `(.L_x_1222) ;  /* 0xfffffffc00307947 */ /* 0x000fea000383ffff */
        .weak           $__internal_4_$__cuda_sm20_rcp_rn_f32_slowpath
        .type           $__internal_4_$__cuda_sm20_rcp_rn_f32_slowpath,@function
        .size           $__internal_4_$__cuda_sm20_rcp_rn_f32_slowpath,(.L_x_3754 - $__internal_4_$__cuda_sm20_rcp_rn_f32_slowpath)
$__internal_4_$__cuda_sm20_rcp_rn_f32_slowpath:
        /* <DEDUP_REMOVED lines=15> */
.L_x_1223:
        /* <DEDUP_REMOVED lines=26> */
[----:B------:R-:W-:Y:S02]  /*5dc0*/  ISETP.GE.AND P0, PT, R4, RZ, PT ;  /* 0x000000ff0400720c */ /* 0x000fe40003f06270 */
[----:B------:R-:W-:-:S04]  /*5dd0*/  IADD3 R4, R10, -0xfc, RZ ;  /* 0xffffff040a047810 */ /* 0x000fc80007ffe0ff */
[----:B------:R-:W-:-:S07]  /*5de0*/  SHF.R.U32.HI R5, RZ, R4, R5 ;  /* 0x00000004ff057219 */ /* 0x000fce0000011605 */
[----:B------:R-:W-:-:S04]  /*5df0*/  @!P0 VIADD R5, R5, 0x1 ;  /* 0x0000000105058836 */ /* 0x000fc80000000000 */
[----:B------:R-:W-:-:S05]  /*5e00*/  @!P1 IMAD.SHL.U32 R5, R5, 0x2, RZ ;  /* 0x0000000205059824 */ /* 0x000fca00078e00ff */
[----:B------:R-:W-:Y:S01]  /*5e10*/  LOP3.LUT R4, R5, 0x80000000, R0, 0xf8, !PT ;  /* 0x8000000005047812 */ /* 0x000fe200078ef800 */
[----:B------:R-:W-:Y:S06]  /*5e20*/  BRA `(.L_x_1224) ;  /* 0x0000000000047947 */ /* 0x000fec0003800000 */
.L_x_1225:
[----:B------:R0:W1:Y:S02]  /*5e30*/  MUFU.RCP R4, R0 ;  /* 0x0000000000047308 */ /* 0x0000640000001000 */
.L_x_1224:
[----:B0123--:R-:W-:Y:S02]  /*5e40*/  IMAD.MOV.U32 R0, RZ, RZ, R4 ;  /* 0x000000ffff007224 */ /* 0x00ffe400078e0004 */
[----:B------:R-:W-:Y:S02]  /*5e50*/  IMAD.MOV.U32 R4, RZ, RZ, R9 ;  /* 0x000000ffff047224 */ /* 0x000fe400078e0009 */
[----:B------:R-:W-:-:S04]  /*5e60*/  IMAD.MOV.U32 R5, RZ, RZ, 0x0 ;  /* 0x00000000ff057424 */ /* 0x000fc800078e00ff */
[----:B------:R-:W-:Y:S05]  /*5e70*/  RET.REL.NODEC R4 `(_ZN18transformer_engine56_GLOBAL__N__9a404817_23_multi_cast_transpose_cu_26a11c4627multi_cast_transpose_kernelILi4ELi2ELb0Ef13__nv_bfloat16fEEvNS0_22MultiCastTransposeArgsE) ;  /* 0xffffffa004607950 */ /* 0x000fea0003c3ffff */
.L_x_1226:
        /* <DEDUP_REMOVED lines=16> */
.L_x_3754:


//--------------------- .text._ZN18transformer_engine56_GLOBAL__N__9a404817_23_multi_cast_transpose_cu_26a11c4627multi_cast_transpose_kernelILi4ELi8ELb0Ef6__half13__nv_fp8_e4m3EEvNS0_22MultiCastTransposeArgsE --------------------------
	.section	.text._ZN18transformer_engine56_GLOBAL__N__9a404817_23_multi_cast_transpose_cu_26a11c4627multi_cast_transpose_kernelILi4ELi8ELb0Ef6__half13__nv_fp8_e4m3EEvNS0_22MultiCastTransposeArgsE,"ax",@progbits
	.align	128
.text._ZN18transformer_engine56_GLOBAL__N__9a404817_23_multi_cast_transpose_cu_26a11c4627multi_cast_transpose_kernelILi4ELi8ELb0Ef6__half13__nv_fp8_e4m3EEvNS0_22MultiCastTransposeArgsE:
        .type           _ZN18transformer_engine56_GLOBAL__N__9a404817_23_multi_cast_transpose_cu_26a11c4627multi_cast_transpose_kernelILi4ELi8ELb0Ef6__half13__nv_fp8_e4m3EEvNS0_22MultiCastTransposeArgsE,@function
        .size           _ZN18transformer_engine56_GLOBAL__N__9a404817_23_multi_cast_transpose_cu_26a11c4627multi_cast_transpose_kernelILi4ELi8ELb0Ef6__half13__nv_fp8_e4m3EEvNS0_22MultiCastTransposeArgsE,(.L_x_3756 - _ZN18transformer_engine56_GLOBAL__N__9a404817_23_multi_cast_transpose_cu_26a11c4627multi_cast_transpose_kernelILi4ELi8ELb0Ef6__half13__nv_fp8_e4m3EEvNS0_22MultiCastTransposeArgsE)
        .other          _ZN18transformer_engine56_GLOBAL__N__9a404817_23_multi_cast_transpose_cu_26a11c4627multi_cast_transpose_kernelILi4ELi8ELb0Ef6__half13__nv_fp8_e4m3EEvNS0_22MultiCastTransposeArgsE,@"STO_CUDA_ENTRY STV_DEFAULT"
_ZN18transformer_engine56_GLOBAL__N__9a404817_23_multi_cast_transpose_cu_26a11c4627multi_cast_transpose_kernelILi4ELi8ELb0Ef6__half13__nv_fp8_e4m3EEvNS0_22MultiCastTransposeArgsE:
        /* <DEDUP_REMOVED lines=9> */
.L_x_1227:
        /* <DEDUP_REMOVED lines=15> */
[----:B------:R-:W-:Y:S01]  /*0180*/  BSSY B0, `(.L_x_1228) ;  /* 0x000003d000007945 */ /* 0x000fe20003800000 */
[----:B------:R-:W-:-:S05]  /*0190*/  PRMT R20, RZ, 0x7610, R20 ;  /* 0x00007610ff147816 */ /* 0x000fca0000000014 */
        /* <DEDUP_REMOVED lines=59> */
.L_x_1229:
[----:B------:R-:W-:Y:S05]  /*0550*/  BSYNC B0 ;  /* 0x0000000000007941 */ /* 0x000fea0003800000 */
.L_x_1228:
[----:B------:R1:W2:Y:S01]  /*0560*/  LDC.64 R78, c[0x0][R3+0x410] ;  /* 0x00010400034e7b82 */ /* 0x0002a20000000a00 */
[----:B-----5:R-:W-:Y:S01]  /*0570*/  HADD2.F32 R6, -RZ, R6.H0_H0 ;  /* 0x20000006ff067230 */ /* 0x020fe20000004100 */
[----:B------:R-:W-:Y:S01]  /*0580*/  BSSY B0, `(.L_x_1230) ;  /* 0x0000023000007945 */ /* 0x000fe20003800000 */
[----:B0-----:R-:W-:Y:S01]  /*0590*/  HADD2.F32 R15, -RZ, R8.H0_H0 ;  /* 0x20000008ff0f7230 */ /* 0x001fe20000004100 */
[----:B------:R-:W-:Y:S01]  /*05a0*/  PRMT R22, RZ, 0x7610, R22 ;  /* 0x00007610ff167816 */ /* 0x000fe20000000016 */
[----:B------:R-:W-:Y:S01]  /*05b0*/  HADD2.F32 R17, -RZ, R12.H0_H0 ;  /* 0x2000000cff117230 */ /* 0x000fe20000004100 */
[----:B------:R-:W-:Y:S01]  /*05c0*/  FMNMX R8, RZ, |R6|, !PT ;  /* 0x40000006ff087209 */ /* 0x000fe20007800000 */
[----:B------:R-:W-:Y:S02]  /*05d0*/  HADD2.F32 R21, -RZ, R16.H0_H0 ;  /* 0x20000010ff157230 */ /* 0x000fe40000004100 */
[----:B------:R-:W-:Y:S01]  /*05e0*/  FMUL R6, R6, UR5 ;  /* 0x0000000506067c20 */ /* 0x000fe20008400000 */
[----:B------:R-:W-:Y:S01]  /*05f0*/  VIADD R18, R9, 0x1 ;  /* 0x0000000109127836 */ /* 0x000fe20000000000 */
[----:B------:R-:W-:Y:S01]  /*0600*/  FMNMX R8, R8, |R15|, !PT ;  /* 0x4000000f08087209 */ /* 0x000fe20007800000 */
[----:B------:R-:W-:Y:S01]  /*0610*/  FMUL R15, R15, UR5 ;  /* 0x000000050f0f7c20 */ /* 0x000fe20008400000 */
[----:B------:R-:W-:Y:S01]  /*0620*/  FMUL R12, R21, UR5 ;  /* 0x00000005150c7c20 */ /* 0x000fe20008400000 */
[----:B------:R-:W-:-:S02]  /*0630*/  PRMT R23, RZ, 0x7610, R23 ;  /* 0x00007610ff177816 */ /* 0x000fc40000000017 */
[----:B------:R-:W-:Y:S01]  /*0640*/  FMNMX R8, R8, |R17|, !PT ;  /* 0x4000001108087209 */ /* 0x000fe20007800000 */
[----:B------:R-:W-:Y:S01]  /*0650*/  FMUL R17, R17, UR5 ;  /* 0x0000000511117c20 */ /* 0x000fe20008400000 */
[----:B------:R-:W-:Y:S02]  /*0660*/  PRMT R24, RZ, 0x7610, R24 ;  /* 0x00007610ff187816 */ /* 0x000fe40000000018 */
[----:B------:R-:W-:Y:S02]  /*0670*/  ISETP.GE.AND P0, PT, R18, R5, PT ;  /* 0x000000051200720c */ /* 0x000fe40003f06270 */
[----:B------:R-:W-:Y:S02]  /*0680*/  F2FP.SATFINITE.E4M3.F32.PACK_AB_MERGE_C R25, RZ, R6, RZ ;  /* 0x00000006ff19723e */ /* 0x000fe400048070ff */
[----:B------:R-:W-:Y:S02]  /*0690*/  F2FP.SATFINITE.E4M3.F32.PACK_AB_MERGE_C R27, RZ, R15, RZ ;  /* 0x0000000fff1b723e */ /* 0x000fe400048070ff */
[----:B------:R-:W-:-:S02]  /*06a0*/  F2FP.SATFINITE.E4M3.F32.PACK_AB_MERGE_C R29, RZ, R17, RZ ;  /* 0x00000011ff1d723e */ /* 0x000fc400048070ff */
        /* <DEDUP_REMOVED lines=16> */
.L_x_1231:
[----:B------:R-:W-:Y:S05]  /*07b0*/  BSYNC B0 ;  /* 0x0000000000007941 */ /* 0x000fea0003800000 */
.L_x_1230:
        /* <DEDUP_REMOVED lines=15> */
.L_x_1233:
[----:B------:R-:W-:Y:S05]  /*08b0*/  BSYNC B0 ;  /* 0x0000000000007941 */ /* 0x000fea0003800000 */
.L_x_1232:
[----:B-----5:R-:W-:Y:S01]  /*08c0*/  HADD2.F32 R20, -RZ, R20.H0_H0 ;  /* 0x20000014ff147230 */ /* 0x020fe20000004100 */
[----:B------:R-:W-:Y:S01]  /*08d0*/  FMNMX R21, R8, |R21|, !PT ;  /* 0x4000001508157209 */ /* 0x000fe20007800000 */
[----:B01----:R-:W-:Y:S01]  /*08e0*/  HADD2.F32 R15, -RZ, R22.H0_H0 ;  /* 0x20000016ff0f7230 */ /* 0x003fe20000004100 */
[----:B------:R-:W-:Y:S01]  /*08f0*/  LOP3.LUT R6, R25, 0xff, RZ, 0xc0, !PT ;  /* 0x000000ff19067812 */ /* 0x000fe200078ec0ff */
[----:B------:R-:W-:Y:S01]  /*0900*/  HADD2.F32 R23, -RZ, R23.H0_H0 ;  /* 0x20000017ff177230 */ /* 0x000fe20000004100 */
[----:B------:R-:W-:Y:S01]  /*0910*/  FMNMX R8, R21, |R20|, !PT ;  /* 0x4000001415087209 */ /* 0x000fe20007800000 */
[----:B------:R-:W-:Y:S02]  /*0920*/  HADD2.F32 R25, -RZ, R24.H0_H0 ;  /* 0x20000018ff197230 */ /* 0x000fe40000004100 */
        /* <DEDUP_REMOVED lines=30> */
.L_x_1235:
[----:B------:R-:W-:Y:S05]  /*0b10*/  BSYNC B0 ;  /* 0x0000000000007941 */ /* 0x000fea0003800000 */
.L_x_1234:
        /* <DEDUP_REMOVED lines=25> */
.L_x_1237:
[----:B------:R-:W-:Y:S05]  /*0cb0*/  BSYNC B0 ;  /* 0x0000000000007941 */ /* 0x000fea0003800000 */
.L_x_1236:
[----:B0----5:R-:W-:Y:S01]  /*0cc0*/  HADD2.F32 R23, -RZ, R16.H0_H0 ;  /* 0x20000010ff177230 */ /* 0x021fe20000004100 */
[----:B------:R-:W-:Y:S01]  /*0cd0*/  PRMT R12, R17, 0x7604, R12 ;  /* 0x00007604110c7816 */ /* 0x000fe2000000000c */
[----:B------:R-:W-:Y:S01]  /*0ce0*/  HADD2.F32 R18, -RZ, R18.H0_H0 ;  /* 0x20000012ff127230 */ /* 0x000fe20000004100 */
[----:B-1----:R-:W-:Y:S01]  /*0cf0*/  LOP3.LUT R14, R31, 0xff, RZ, 0xc0, !PT ;  /* 0x000000ff1f0e7812 */ /* 0x002fe200078ec0ff */
[----:B------:R-:W-:Y:S01]  /*0d00*/  HADD2.F32 R20, -RZ, R20.H0_H0 ;  /* 0x20000014ff147230 */ /* 0x000fe20000004100 */
[----:B------:R-:W-:Y:S01]  /*0d10*/  FMNMX R17, R24, |R23|, !PT ;  /* 0x4000001718117209 */ /* 0x000fe20007800000 */
[----:B------:R-:W-:Y:S01]  /*0d20*/  HADD2.F32 R26, -RZ, R21.H0_H0 ;  /* 0x20000015ff1a7230 */ /* 0x000fe20000004100 */
[----:B------:R-:W-:Y:S01]  /*0d30*/  LOP3.LUT R15, R27, 0xffff, RZ, 0xc0, !PT ;  /* 0x0000ffff1b0f7812 */ /* 0x000fe200078ec0ff */
[----:B------:R-:W-:Y:S01]  /*0d40*/  FMUL R23, R23, UR5 ;  /* 0x0000000517177c20 */ /* 0x000fe20008400000 */
[----:B------:R-:W-:Y:S01]  /*0d50*/  FMNMX R17, R17, |R18|, !PT ;  /* 0x4000001211117209 */ /* 0x000fe20007800000 */
[----:B------:R-:W-:Y:S01]  /*0d60*/  FMUL R18, R18, UR5 ;  /* 0x0000000512127c20 */ /* 0x000fe20008400000 */
[----:B------:R-:W-:Y:S01]  /*0d70*/  PRMT R16, R15, 0x7604, R14 ;  /* 0x000076040f107816 */ /* 0x000fe2000000000e */
[----:B------:R-:W-:Y:S01]  /*0d80*/  FMUL R14, R26, UR5 ;  /* 0x000000051a0e7c20 */ /* 0x000fe20008400000 */
[----:B------:R-:W-:Y:S01]  /*0d90*/  FMNMX R21, R17, |R20|, !PT ;  /* 0x4000001411157209 */ /* 0x000fe20007800000 */
[----:B------:R-:W-:Y:S01]  /*0da0*/  FMUL R20, R20, UR5 ;  /* 0x0000000514147c20 */ /* 0x000fe20008400000 */
[----:B------:R-:W-:Y:S01]  /*0db0*/  F2FP.SATFINITE.E4M3.F32.PACK_AB_MERGE_C R23, RZ, R23, RZ ;  /* 0x00000017ff17723e */ /* 0x000fe200048070ff */
[----:B------:R-:W-:Y:S01]  /*0dc0*/  BSSY B0, `(.L_x_1238) ;  /* 0x0000016000007945 */ /* 0x000fe20003800000 */
[----:B------:R-:W-:Y:S01]  /*0dd0*/  LOP3.LUT R17, R6, 0xffff, RZ, 0xc0, !PT ;  /* 0x0000ffff06117812 */ /* 0x000fe200078ec0ff */
[----:B------:R-:W-:Y:S01]  /*0de0*/  VIADD R24, R9, 0x3 ;  /* 0x0000000309187836 */ /* 0x000fe20000000000 */
[----:B------:R-:W-:Y:S01]  /*0df0*/  F2FP.SATFINITE.E4M3.F32.PACK_AB_MERGE_C R25, RZ, R18, RZ ;  /* 0x00000012ff19723e */ /* 0x000fe200048070ff */
[----:B------:R-:W-:Y:S01]  /*0e00*/  IMAD.U32 R6, R23, 0x10000, RZ ;  /* 0x0001000017067824 */ /* 0x000fe200078e00ff */
        /* <DEDUP_REMOVED lines=17> */
.L_x_1239:
[----:B------:R-:W-:Y:S05]  /*0f20*/  BSYNC B0 ;  /* 0x0000000000007941 */ /* 0x000fea0003800000 */
.L_x_1238:
[----:B------:R-:W-:Y:S01]  /*0f30*/  ISETP.GE.AND P0, PT, R24, R5, PT ;  /* 0x000000051800720c */ /* 0x000fe20003f06270 */
[----:B------:R-:W-:Y:S01]  /*0f40*/  BSSY B0, `(.L_x_1240) ;  /* 0x0000017000007945 */ /* 0x000fe20003800000 */
[----:B------:R-:W-:Y:S01]  /*0f50*/  FMNMX R31, R21, |R26|, !PT ;  /* 0x4000001a151f7209 */ /* 0x000fe20007800000 */
[----:B------:R-:W-:Y:S01]  /*0f60*/  IMAD.U32 R20, R25, 0x10000, RZ ;  /* 0x0001000019147824 */ /* 0x000fe200078e00ff */
[--C-:B------:R-:W-:Y:S02]  /*0f70*/  LOP3.LUT R87, R17, 0xff0000, R6.reuse, 0xf8, !PT ;  /* 0x00ff000011577812 */ /* 0x100fe400078ef806 */
[----:B------:R-:W-:Y:S02]  /*0f80*/  LOP3.LUT R21, R8, 0xffff, RZ, 0xc0, !PT ;  /* 0x0000ffff08157812 */ /* 0x000fe400078ec0ff */
[----:B------:R-:W-:Y:S02]  /*0f90*/  PRMT R6, RZ, 0x7610, R6 ;  /* 0x00007610ff067816 */ /* 0x000fe40000000006 */
[----:B------:R-:W-:-:S02]  /*0fa0*/  PRMT R17, RZ, 0x7610, R17 ;  /* 0x00007610ff117816 */ /* 0x000fc40000000011 */
        /* <DEDUP_REMOVED lines=16> */
.L_x_1241:
[----:B------:R-:W-:Y:S05]  /*10b0*/  BSYNC B0 ;  /* 0x0000000000007941 */ /* 0x000fea0003800000 */
.L_x_1240:
[----:B-----5:R-:W-:Y:S01]  /*10c0*/  HADD2.F32 R6, -RZ, R6.H0_H0 ;  /* 0x20000006ff067230 */ /* 0x020fe20000004100 */
[----:B------:R-:W-:Y:S01]  /*10d0*/  LOP3.LUT R77, R21, 0xff0000, R20, 0xf8, !PT ;  /* 0x00ff0000154d7812 */ /* 0x000fe200078ef814 */
[----:B------:R-:W-:Y:S01]  /*10e0*/  HADD2.F32 R17, -RZ, R17.H0_H0 ;  /* 0x20000011ff117230 */ /* 0x000fe20000004100 */
[----:B------:R-:W-:Y:S01]  /*10f0*/  LOP3.LUT R21, R12, 0xffff, RZ, 0xc0, !PT ;  /* 0x0000ffff0c157812 */ /* 0x000fe200078ec0ff */
[----:B------:R-:W-:Y:S01]  /*1100*/  IMAD.U32 R74, R27, 0x10000, RZ ;  /* 0x000100001b4a7824 */ /* 0x000fe200078e00ff */
[----:B------:R-:W-:Y:S01]  /*1110*/  FMNMX R12, R31, |R6|, !PT ;  /* 0x400000061f0c7209 */ /* 0x000fe20007800000 */
[----:B01----:R-:W-:Y:S01]  /*1120*/  HADD2.F32 R15, -RZ, R18.H0_H0 ;  /* 0x20000012ff0f7230 */ /* 0x003fe20000004100 */
[----:B------:R-:W-:Y:S01]  /*1130*/  LOP3.LUT R23, R16, 0xffff, RZ, 0xc0, !PT ;  /* 0x0000ffff10177812 */ /* 0x000fe200078ec0ff */
[----:B------:R-:W-:Y:S01]  /*1140*/  IMAD.U32 R72, R29, 0x10000, RZ ;  /* 0x000100001d487824 */ /* 0x000fe200078e00ff */
[----:B------:R-:W-:Y:S01]  /*1150*/  FMNMX R12, R12, |R17|, !PT ;  /* 0x400000110c0c7209 */ /* 0x000fe20007800000 */
[----:B------:R-:W-:Y:S01]  /*1160*/  FMUL R6, R6, UR5 ;  /* 0x0000000506067c20 */ /* 0x000fe20008400000 */
[----:B------:R-:W-:Y:S01]  /*1170*/  LOP3.LUT R74, R21, 0xff0000, R74, 0xf8, !PT ;  /* 0x00ff0000154a7812 */ /* 0x000fe200078ef84a */
[----:B------:R-:W-:Y:S01]  /*1180*/  HADD2.F32 R21, -RZ, R8.H0_H0 ;  /* 0x20000008ff157230 */ /* 0x000fe20000004100 */
        /* <DEDUP_REMOVED lines=27> */
.L_x_1243:
[----:B------:R-:W-:Y:S05]  /*1340*/  BSYNC B0 ;  /* 0x0000000000007941 */ /* 0x000fea0003800000 */
.L_x_1242:
[----:B------:R-:W-:Y:S01]  /*1350*/  ISETP.GE.AND P1, PT, R8, R5, PT ;  /* 0x000000050800720c */ /* 0x000fe20003f26270 */
[----:B------:R-:W-:Y:S01]  /*1360*/  BSSY B0, `(.L_x_1244) ;  /* 0x0000018000007945 */ /* 0x000fe20003800000 */
[----:B0-----:R-:W-:Y:S01]  /*1370*/  LOP3.LUT R14, R17, 0xffff, RZ, 0xc0, !PT ;  /* 0x0000ffff110e7812 */ /* 0x001fe200078ec0ff */
[----:B------:R-:W-:Y:S01]  /*1380*/  VIADD R6, R9, 0x5 ;  /* 0x0000000509067836 */ /* 0x000fe20000000000 */
        /* <DEDUP_REMOVED lines=21> */
.L_x_1245:
[----:B------:R-:W-:Y:S05]  /*14e0*/  BSYNC B0 ;  /* 0x0000000000007941 */ /* 0x000fea0003800000 */
.L_x_1244:
[----:B-----5:R-:W-:Y:S01]  /*14f0*/  HADD2.F32 R12, -RZ, R12.H0_H0 ;  /* 0x2000000cff0c7230 */ /* 0x020fe20000004100 */
[----:B------:R-:W-:Y:S01]  /*1500*/  BSSY B0, `(.L_x_1246) ;  /* 0x0000021000007945 */ /* 0x000fe20003800000 */
[----:B0-----:R-:W-:Y:S01]  /*1510*/  HADD2.F32 R15, -RZ, R16.H0_H0 ;  /* 0x20000010ff0f7230 */ /* 0x001fe20000004100 */
[----:B------:R-:W-:Y:S01]  /*1520*/  LOP3.LUT R86, R87, 0xff000000, R86, 0xf8, !PT ;  /* 0xff00000057567812 */ /* 0x000fe200078ef856 */
[----:B------:R-:W-:Y:S01]  /*1530*/  HADD2.F32 R17, -RZ, R17.H0_H0 ;  /* 0x20000011ff117230 */ /* 0x000fe20000004100 */
[----:B------:R-:W-:Y:S01]  /*1540*/  FMNMX R14, R29, |R12|, !PT ;  /* 0x4000000c1d0e7209 */ /* 0x000fe20007800000 */
[----:B------:R-:W-:Y:S02]  /*1550*/  HADD2.F32 R18, -RZ, R18.H0_H0 ;  /* 0x20000012ff127230 */ /* 0x000fe40000004100 */
[----:B------:R-:W-:Y:S01]  /*1560*/  FMUL R12, R12, UR5 ;  /* 0x000000050c0c7c20 */ /* 0x000fe20008400000 */
        /* <DEDUP_REMOVED lines=26> */
.L_x_1247:
[----:B------:R-:W-:Y:S05]  /*1710*/  BSYNC B0 ;  /* 0x0000000000007941 */ /* 0x000fea0003800000 */
.L_x_1246:
[----:B------:R-:W-:Y:S01]  /*1720*/  BSSY B0, `(.L_x_1248) ;  /* 0x0000015000007945 */ /* 0x000fe20003800000 */
[----:B------:R-:W-:Y:S02]  /*1730*/  PRMT R16, RZ, 0x7610, R16 ;  /* 0x00007610ff107816 */ /* 0x000fe40000000010 */
[----:B------:R-:W-:Y:S02]  /*1740*/  PRMT R20, RZ, 0x7610, R20 ;  /* 0x00007610ff147816 */ /* 0x000fe40000000014 */
        /* <DEDUP_REMOVED lines=18> */
.L_x_1249:
[----:B------:R-:W-:Y:S05]  /*1870*/  BSYNC B0 ;  /* 0x0000000000007941 */ /* 0x000fea0003800000 */
.L_x_1248:
[----:B-----5:R-:W-:Y:S01]  /*1880*/  HADD2.F32 R16, -RZ, R16.H0_H0 ;  /* 0x20000010ff107230 */ /* 0x020fe20000004100 */
[----:B------:R-:W-:Y:S01]  /*1890*/  FMNMX R17, R17, |R18|, !PT ;  /* 0x4000001211117209 */ /* 0x000fe20007800000 */
[----:B------:R-:W-:Y:S01]  /*18a0*/  IMAD.SHL.U32 R73, R8, 0x1000000, RZ ;  /* 0x0100000008497824 */ /* 0x000fe200078e00ff */
[----:B------:R-:W-:Y:S01]  /*18b0*/  BSSY B0, `(.L_x_1250) ;  /* 0x0000023000007945 */ /* 0x000fe20003800000 */
[----:B01----:R-:W-:Y:S01]  /*18c0*/  HADD2.F32 R15, -RZ, R20.H0_H0 ;  /* 0x20000014ff0f7230 */ /* 0x003fe20000004100 */
[----:B------:R-:W-:Y:S01]  /*18d0*/  FMNMX R8, R17, |R16|, !PT ;  /* 0x4000001011087209 */ /* 0x000fe20007800000 */
[----:B------:R-:W-:Y:S02]  /*18e0*/  HADD2.F32 R21, -RZ, R21.H0_H0 ;  /* 0x20000015ff157230 */ /* 0x000fe40000004100 */
[----:B------:R-:W-:Y:S01]  /*18f0*/  FMUL R16, R16, UR5 ;  /* 0x0000000510107c20 */ /* 0x000fe20008400000 */
[----:B------:R-:W-:Y:S01]  /*1900*/  HADD2.F32 R17, -RZ, R22.H0_H0 ;  /* 0x20000016ff117230 */ /* 0x000fe20000004100 */
[----:B------:R-:W-:Y:S01]  /*1910*/  FMNMX R8, R8, |R15|, !PT ;  /* 0x4000000f08087209 */ /* 0x000fe20007800000 */
[----:B------:R-:W-:-:S02]  /*1920*/  IMAD.SHL.U32 R75, R12, 0x1000000, RZ ;  /* 0x010000000c4b7824 */ /* 0x000fc400078e00ff */
[----:B------:R-:W-:Y:S01]  /*1930*/  FMUL R15, R15, UR5 ;  /* 0x000000050f0f7c20 */ /* 0x000fe20008400000 */
[----:B------:R-:W-:Y:S01]  /*1940*/  F2FP.SATFINITE.E4M3.F32.PACK_AB_MERGE_C R25, RZ, R16, RZ ;  /* 0x00000010ff19723e */ /* 0x000fe200048070ff */
[----:B------:R-:W-:Y:S01]  /*1950*/  FMUL R12, R17, UR5 ;  /* 0x00000005110c7c20 */ /* 0x000fe20008400000 */
[----:B------:R-:W-:Y:S01]  /*1960*/  FMNMX R8, R8, |R21|, !PT ;  /* 0x4000001508087209 */ /* 0x000fe20007800000 */
[----:B------:R-:W-:Y:S01]  /*1970*/  FMUL R21, R21, UR5 ;  /* 0x0000000515157c20 */ /* 0x000fe20008400000 */
[----:B------:R-:W-:Y:S02]  /*1980*/  LOP3.LUT R74, R74, 0xff000000, R75, 0xf8, !PT ;  /* 0xff0000004a4a7812 */ /* 0x000fe400078ef84b */
[----:B------:R-:W-:Y:S02]  /*1990*/  LOP3.LUT R72, R72, 0xff000000, R73, 0xf8, !PT ;  /* 0xff00000048487812 */ /* 0x000fe400078ef849 */
[----:B------:R-:W-:Y:S02]  /*19a0*/  LOP3.LUT R23, R23, 0xff, RZ, 0xc0, !PT ;  /* 0x000000ff17177812 */ /* 0x000fe400078ec0ff */
[----:B------:R-:W-:-:S02]  /*19b0*/  F2FP.SATFINITE.E4M3.F32.PACK_AB_MERGE_C R27, RZ, R15, RZ ;  /* 0x0000000fff1b723e */ /* 0x000fc400048070ff */
[----:B------:R-:W-:Y:S02]  /*19c0*/  F2FP.SATFINITE.E4M3.F32.PACK_AB_MERGE_C R21, RZ, R21, RZ ;  /* 0x00000015ff15723e */ /* 0x000fe400048070ff */
[----:B------:R-:W-:Y:S02]  /*19d0*/  PRMT R16, R25, 0x7104, RZ ;  /* 0x0000710419107816 */ /* 0x000fe400000000ff */
        /* <DEDUP_REMOVED lines=16> */
.L_x_1251:
[----:B------:R-:W-:Y:S05]  /*1ae0*/  BSYNC B0 ;  /* 0x0000000000007941 */ /* 0x000fea0003800000 */
.L_x_1250:
[----:B------:R-:W-:Y:S01]  /*1af0*/  VIADD R6, R9, 0x6 ;  /* 0x0000000609067836 */ /* 0x000fe20000000000 */
[----:B------:R-:W-:Y:S01]  /*1b00*/  BSSY B0, `(.L_x_1252) ;  /* 0x000001c000007945 */ /* 0x000fe20003800000 */
[----:B0-----:R-:W-:Y:S02]  /*1b10*/  FMNMX R25, R8, |R17|, !PT ;  /* 0x4000001108197209 */ /* 0x001fe40007800000 */
[----:B------:R-:W-:Y:S02]  /*1b20*/  LOP3.LUT R23, R23, 0xff00, R16, 0xf8, !PT ;  /* 0x0000ff0017177812 */ /* 0x000fe400078ef810 */
[----:B------:R-:W-:Y:S02]  /*1b30*/  ISETP.GE.AND P0, PT, R6, R5, PT ;  /* 0x000000050600720c */ /* 0x000fe40003f06270 */
[----:B------:R-:W-:Y:S02]  /*1b40*/  PRMT R20, R21, 0x7104, RZ ;  /* 0x0000710415147816 */ /* 0x000fe400000000ff */
[----:B------:R-:W-:-:S02]  /*1b50*/  PRMT R8, RZ, 0x7610, R8 ;  /* 0x00007610ff087816 */ /* 0x000fc40000000008 */
[----:B------:R-:W-:Y:S02]  /*1b60*/  PRMT R12, RZ, 0x7610, R12 ;  /* 0x00007610ff0c7816 */ /* 0x000fe4000000000c */
[----:B------:R-:W-:Y:S02]  /*1b70*/  PRMT R16, RZ, 0x7610, R16 ;  /* 0x00007610ff107816 */ /* 0x000fe40000000010 */
[----:B------:R-:W-:Y:S02]  /*1b80*/  LOP3.LUT R22, R29, 0xff, RZ, 0xc0, !PT ;  /* 0x000000ff1d167812 */ /* 0x000fe400078ec0ff */
[----:B------:R-:W-:Y:S02]  /*1b90*/  LOP3.LUT R31, R31, 0xff, RZ, 0xc0, !PT ;  /* 0x000000ff1f1f7812 */ /* 0x000fe400078ec0ff */
[----:B------:R-:W-:Y:S02]  /*1ba0*/  LOP3.LUT R33, R33, 0xff, RZ, 0xc0, !PT ;  /* 0x000000ff21217812 */ /* 0x000fe400078ec0ff */
[----:B------:R-:W-:-:S02]  /*1bb0*/  PRMT R18, R35, 0x7104, RZ ;  /* 0x0000710423127816 */ /* 0x000fc400000000ff */
[----:B------:R-:W-:Y:S02]  /*1bc0*/  PRMT R21, R27, 0x7104, RZ ;  /* 0x000071041b157816 */ /* 0x000fe400000000ff */
        /* <DEDUP_REMOVED lines=15> */
.L_x_1253:
[----:B------:R-:W-:Y:S05]  /*1cc0*/  BSYNC B0 ;  /* 0x0000000000007941 */ /* 0x000fea0003800000 */
.L_x_1252:
[----:B-----5:R-:W-:Y:S01]  /*1cd0*/  HADD2.F32 R8, -RZ, R8.H0_H0 ;  /* 0x20000008ff087230 */ /* 0x020fe20000004100 */
[----:B------:R-:W-:Y:S01]  /*1ce0*/  LOP3.LUT R27, R22, 0xff00, R21, 0xf8, !PT ;  /* 0x0000ff00161b7812 */ /* 0x000fe200078ef815 */
[----:B0-----:R-:W-:Y:S01]  /*1cf0*/  HADD2.F32 R15, -RZ, R12.H0_H0 ;  /* 0x2000000cff0f7230 */ /* 0x001fe20000004100 */
[----:B------:R-:W-:Y:S01]  /*1d00*/  BSSY B0, `(.L_x_1254) ;  /* 0x000001f000007945 */ /* 0x000fe20003800000 */
        /* <DEDUP_REMOVED lines=30> */
.L_x_1255:
[----:B------:R-:W-:Y:S05]  /*1ef0*/  BSYNC B0 ;  /* 0x0000000000007941 */ /* 0x000fea0003800000 */
.L_x_1254:
[----:B------:R-:W-:Y:S01]  /*1f00*/  VIADD R16, R9, 0x7 ;  /* 0x0000000709107836 */ /* 0x000fe20000000000 */
[----:B------:R-:W-:Y:S01]  /*1f10*/  BSSY B0, `(.L_x_1256) ;  /* 0x000001c000007945 */ /* 0x000fe20003800000 */
[----:B------:R-:W-:Y:S01]  /*1f20*/  IMAD.U32 R8, R21, 0x10000, RZ ;  /* 0x0001000015087824 */ /* 0x000fe200078e00ff */
[----:B------:R-:W-:Y:S01]  /*1f30*/  FMNMX R35, R12, |R17|, !PT ;  /* 0x400000110c237209 */ /* 0x000fe20007800000 */
[----:B------:R-:W-:Y:S01]  /*1f40*/  IMAD.U32 R6, R25, 0x10000, RZ ;  /* 0x0001000019067824 */ /* 0x000fe200078e00ff */
[----:B------:R-:W-:Y:S01]  /*1f50*/  ISETP.GE.AND P1, PT, R16, R5, PT ;  /* 0x000000051000720c */ /* 0x000fe20003f26270 */
[----:B------:R-:W-:Y:S01]  /*1f60*/  VIADD R12, R9, 0x20 ;  /* 0x00000020090c7836 */ /* 0x000fe20000000000 */
[----:B------:R-:W-:Y:S01]  /*1f70*/  LOP3.LUT R26, R23, 0xff0000, R8, 0xf8, !PT ;  /* 0x00ff0000171a7812 */ /* 0x000fe200078ef808 */
[----:B------:R-:W-:Y:S01]  /*1f80*/  IMAD.U32 R8, R31, 0x10000, RZ ;  /* 0x000100001f087824 */ /* 0x000fe200078e00ff */
[--C-:B0-----:R-:W-:Y:S01]  /*1f90*/  LOP3.LUT R25, R27, 0xff0000, R6.reuse, 0xf8, !PT ;  /* 0x00ff00001b197812 */ /* 0x101fe200078ef806 */
[----:B------:R-:W-:Y:S01]  /*1fa0*/  IMAD.U32 R21, R29, 0x10000, RZ ;  /* 0x000100001d157824 */ /* 0x000fe200078e00ff */
        /* <DEDUP_REMOVED lines=18> */
.L_x_1257:
[----:B------:R-:W-:Y:S05]  /*20d0*/  BSYNC B0 ;  /* 0x0000000000007941 */ /* 0x000fea0003800000 */
.L_x_1256:
[----:B0----5:R-:W-:Y:S01]  /*20e0*/  HADD2.F32 R14, -RZ, R6.H0_H0 ;  /* 0x20000006ff0e7230 */ /* 0x021fe20000004100 */
[----:B------:R-:W-:Y:S01]  /*20f0*/  LOP3.LUT R6, R22, 0xff0000, R21, 0xf8, !PT ;  /* 0x00ff000016067812 */ /* 0x000fe200078ef815 */
[----:B------:R-:W-:Y:S01]  /*2100*/  HADD2.F32 R22, -RZ, R17.H0_H0 ;  /* 0x20000011ff167230 */ /* 0x000fe20000004100 */
        /* <DEDUP_REMOVED lines=31> */
.L_x_1259:
[----:B------:R-:W-:Y:S05]  /*2300*/  BSYNC B0 ;  /* 0x0000000000007941 */ /* 0x000fea0003800000 */
.L_x_1258:
[----:B------:R-:W-:Y:S01]  /*2310*/  BSSY B0, `(.L_x_1260) ;  /* 0x0000015000007945 */ /* 0x000fe20003800000 */
[----:B------:R-:W-:Y:S02]  /*2320*/  PRMT R16, RZ, 0x7610, R16 ;  /* 0x00007610ff107816 */ /* 0x000fe40000000010 */
[----:B------:R-:W-:Y:S02]  /*2330*/  PRMT R17, RZ, 0x7610, R17 ;  /* 0x00007610ff117816 */ /* 0x000fe40000000011 */
[----:B------:R-:W-:Y:S02]  /*2340*/  PRMT R20, RZ, 0x7610, R20 ;  /* 0x00007610ff147816 */ /* 0x000fe40000000014 */
[----:B0-----:R-:W-:Y:S02]  /*2350*/  LOP3.LUT R23, R23, 0xffff, RZ, 0xc0, !PT ;  /* 0x0000ffff17177812 */ /* 0x001fe400078ec0ff */
        /* <DEDUP_REMOVED lines=16> */
.L_x_1261:
[----:B------:R-:W-:Y:S05]  /*2460*/  BSYNC B0 ;  /* 0x0000000000007941 */ /* 0x000fea0003800000 */
.L_x_1260:
[----:B-----5:R-:W-:Y:S01]  /*2470*/  HADD2.F32 R16, -RZ, R16.H0_H0 ;  /* 0x20000010ff107230 */ /* 0x020fe20000004100 */
[----:B------:R-:W-:Y:S01]  /*2480*/  FMNMX R21, R18, |R21|, !PT ;  /* 0x4000001512157209 */ /* 0x000fe20007800000 */
[----:B------:R-:W-:Y:S01]  /*2490*/  HADD2.F32 R17, -RZ, R17.H0_H0 ;  /* 0x20000011ff117230 */ /* 0x000fe20000004100 */
[----:B------:R-:W-:Y:S01]  /*24a0*/  BSSY B0, `(.L_x_1262) ;  /* 0x0000022000007945 */ /* 0x000fe20003800000 */
[----:B0-----:R-:W-:Y:S01]  /*24b0*/  HADD2.F32 R15, -RZ, R20.H0_H0 ;  /* 0x20000014ff0f7230 */ /* 0x001fe20000004100 */
[----:B------:R-:W-:Y:S01]  /*24c0*/  FMNMX R14, R21, |R16|, !PT ;  /* 0x40000010150e7209 */ /* 0x000fe20007800000 */
[----:B------:R-:W-:Y:S02]  /*24d0*/  HADD2.F32 R21, -RZ, R22.H0_H0 ;  /* 0x20000016ff157230 */ /* 0x000fe40000004100 */
[----:B------:R-:W-:Y:S01]  /*24e0*/  FMUL R16, R16, UR5 ;  /* 0x0000000510107c20 */ /* 0x000fe20008400000 */
[----:B------:R-:W-:Y:S01]  /*24f0*/  IMAD.SHL.U32 R23, R23, 0x1000000, RZ ;  /* 0x0100000017177824 */ /* 0x000fe200078e00ff */
[----:B------:R-:W-:Y:S01]  /*2500*/  FMNMX R14, R14, |R17|, !PT ;  /* 0x400000110e0e7209 */ /* 0x000fe20007800000 */
[----:B------:R-:W-:-:S02]  /*2510*/  IMAD.SHL.U32 R24, R24, 0x1000000, RZ ;  /* 0x0100000018187824 */ /* 0x000fc400078e00ff */
[----:B------:R-:W-:Y:S01]  /*2520*/  FMUL R17, R17, UR5 ;  /* 0x0000000511117c20 */ /* 0x000fe20008400000 */
[----:B------:R-:W-:Y:S01]  /*2530*/  VIADD R20, R9, 0x21 ;  /* 0x0000002109147836 */ /* 0x000fe20000000000 */
[----:B------:R-:W-:Y:S01]  /*2540*/  FMNMX R18, R14, |R15|, !PT ;  /* 0x4000000f0e127209 */ /* 0x000fe20007800000 */
[----:B------:R-:W-:Y:S01]  /*2550*/  FMUL R15, R15, UR5 ;  /* 0x000000050f0f7c20 */ /* 0x000fe20008400000 */
[----:B------:R-:W-:Y:S01]  /*2560*/  FMUL R14, R21, UR5 ;  /* 0x00000005150e7c20 */ /* 0x000fe20008400000 */
[----:B------:R-:W-:Y:S02]  /*2570*/  LOP3.LUT R87, R26, R23, RZ, 0xfc, !PT ;  /* 0x000000171a577212 */ /* 0x000fe400078efcff */
[----:B------:R-:W-:Y:S02]  /*2580*/  LOP3.LUT R77, R25, R24, RZ, 0xfc, !PT ;  /* 0x00000018194d7212 */ /* 0x000fe400078efcff */
        /* <DEDUP_REMOVED lines=19> */
.L_x_1263:
[----:B------:R-:W-:Y:S05]  /*26c0*/  BSYNC B0 ;  /* 0x0000000000007941 */ /* 0x000fea0003800000 */
.L_x_1262:
        /* <DEDUP_REMOVED lines=24> */
.L_x_1265:
[----:B------:R-:W-:Y:S05]  /*2850*/  BSYNC B0 ;  /* 0x0000000000007941 */ /* 0x000fea0003800000 */
.L_x_1264:
[----:B-----5:R-:W-:Y:S01]  /*2860*/  HADD2.F32 R12, -RZ, R12.H0_H0 ;  /* 0x2000000cff0c7230 */ /* 0x020fe20000004100 */
[----:B------:R-:W-:Y:S01]  /*2870*/  FMNMX R21, R18, |R21|, !PT ;  /* 0x4000001512157209 */ /* 0x000fe20007800000 */
[----:B------:R-:W-:Y:S01]  /*2880*/  HADD2.F32 R15, -RZ, R15.H0_H0 ;  /* 0x2000000fff0f7230 */ /* 0x000fe20000004100 */
[----:B------:R-:W-:Y:S01]  /*2890*/  LOP3.LUT R73, R8, R27, RZ, 0xfc, !PT ;  /* 0x0000001b08497212 */ /* 0x000fe200078efcff */
[----:B0-----:R-:W-:Y:S01]  /*28a0*/  HADD2.F32 R17, -RZ, R22.H0_H0 ;  /* 0x20000016ff117230 */ /* 0x001fe20000004100 */
[----:B------:R-:W-:Y:S01]  /*28b0*/  FMNMX R8, R21, |R12|, !PT ;  /* 0x4000000c15087209 */ /* 0x000fe20007800000 */
[----:B------:R-:W-:Y:S02]  /*28c0*/  HADD2.F32 R23, -RZ, R23.H0_H0 ;  /* 0x20000017ff177230 */ /* 0x000fe40000004100 */
[----:B------:R-:W-:Y:S01]  /*28d0*/  FMUL R12, R12, UR5 ;  /* 0x000000050c0c7c20 */ /* 0x000fe20008400000 */
[----:B------:R-:W-:Y:S01]  /*28e0*/  LOP3.LUT R75, R6, R25, RZ, 0xfc, !PT ;  /* 0x00000019064b7212 */ /* 0x000fe200078efcff */
        /* <DEDUP_REMOVED lines=30> */
.L_x_1267:
[----:B------:R-:W-:Y:S05]  /*2ad0*/  BSYNC B0 ;  /* 0x0000000000007941 */ /* 0x000fea0003800000 */
.L_x_1266:
        /* <DEDUP_REMOVED lines=25> */
.L_x_1269:
[----:B------:R-:W-:Y:S05]  /*2c70*/  BSYNC B0 ;  /* 0x0000000000007941 */ /* 0x000fea0003800000 */
.L_x_1268:
[----:B-----5:R-:W-:Y:S01]  /*2c80*/  HADD2.F32 R18, -RZ, R18.H0_H0 ;  /* 0x20000012ff127230 */ /* 0x020fe20000004100 */
[----:B------:R-:W-:Y:S01]  /*2c90*/  LOP3.LUT R14, R14, 0xff, RZ, 0xc0, !PT ;  /* 0x000000ff0e0e7812 */ /* 0x000fe200078ec0ff */
[----:B------:R-:W-:Y:S01]  /*2ca0*/  HADD2.F32 R20, -RZ, R20.H0_H0 ;  /* 0x20000014ff147230 */ /* 0x000fe20000004100 */
[----:B01----:R-:W-:Y:S01]  /*2cb0*/  LOP3.LUT R17, R31, 0xffff, RZ, 0xc0, !PT ;  /* 0x0000ffff1f117812 */ /* 0x003fe200078ec0ff */
[----:B------:R-:W-:Y:S01]  /*2cc0*/  HADD2.F32 R29, -RZ, R22.H0_H0 ;  /* 0x20000016ff1d7230 */ /* 0x000fe20000004100 */
[----:B------:R-:W-:Y:S01]  /*2cd0*/  PRMT R12, R15, 0x7604, R12 ;  /* 0x000076040f0c7816 */ /* 0x000fe2000000000c */
[----:B------:R-:W-:Y:S01]  /*2ce0*/  BSSY B0, `(.L_x_1270) ;  /* 0x0000020000007945 */ /* 0x000fe20003800000 */
[----:B------:R-:W-:Y:S01]  /*2cf0*/  FMNMX R15, R23, |R18|, !PT ;  /* 0x40000012170f7209 */ /* 0x000fe20007800000 */
[----:B------:R-:W-:Y:S01]  /*2d00*/  FMUL R18, R18, UR5 ;  /* 0x0000000512127c20 */ /* 0x000fe20008400000 */
[----:B------:R-:W-:Y:S01]  /*2d10*/  PRMT R17, R17, 0x7604, R14 ;  /* 0x0000760411117816 */ /* 0x000fe2000000000e */
[----:B------:R-:W-:Y:S01]  /*2d20*/  HADD2.F32 R14, -RZ, R21.H0_H0 ;  /* 0x20000015ff0e7230 */ /* 0x000fe20000004100 */
[----:B------:R-:W-:Y:S01]  /*2d30*/  FMNMX R15, R15, |R20|, !PT ;  /* 0x400000140f0f7209 */ /* 0x000fe20007800000 */
[----:B------:R-:W-:Y:S01]  /*2d40*/  FMUL R20, R20, UR5 ;  /* 0x0000000514147c20 */ /* 0x000fe20008400000 */
[----:B------:R-:W-:Y:S01]  /*2d50*/  F2FP.SATFINITE.E4M3.F32.PACK_AB_MERGE_C R23, RZ, R18, RZ ;  /* 0x00000012ff17723e */ /* 0x000fe200048070ff */
[----:B------:R-:W-:Y:S01]  /*2d60*/  VIADD R16, R9, 0x23 ;  /* 0x0000002309107836 */ /* 0x000fe20000000000 */
[----:B------:R-:W-:Y:S01]  /*2d70*/  FMNMX R22, R15, |R14|, !PT ;  /* 0x4000000e0f167209 */ /* 0x000fe20007800000 */
[----:B------:R-:W-:Y:S01]  /*2d80*/  FMUL R14, R14, UR5 ;  /* 0x000000050e0e7c20 */ /* 0x000fe20008400000 */
[----:B------:R-:W-:Y:S01]  /*2d90*/  FMUL R15, R29, UR5 ;  /* 0x000000051d0f7c20 */ /* 0x000fe20008400000 */
[----:B------:R-:W-:Y:S01]  /*2da0*/  LOP3.LUT R21, R6, 0xffff, RZ, 0xc0, !PT ;  /* 0x0000ffff06157812 */ /* 0x000fe200078ec0ff */
[----:B------:R-:W-:Y:S01]  /*2db0*/  IMAD.U32 R6, R23, 0x10000, RZ ;  /* 0x0001000017067824 */ /* 0x000fe200078e00ff */
        /* <DEDUP_REMOVED lines=18> */
.L_x_1271:
[----:B------:R-:W-:Y:S05]  /*2ee0*/  BSYNC B0 ;  /* 0x0000000000007941 */ /* 0x000fea0003800000 */
.L_x_1270:
[----:B------:R-:W-:Y:S01]  /*2ef0*/  ISETP.GE.AND P0, PT, R16, R5, PT ;  /* 0x000000051000720c */ /* 0x000fe20003f06270 */
[----:B------:R-:W-:Y:S01]  /*2f00*/  BSSY B0, `(.L_x_1272) ;  /* 0x0000017000007945 */ /* 0x000fe20003800000 */
[----:B------:R-:W-:Y:S02]  /*2f10*/  FMNMX R29, R22, |R29|, !PT ;  /* 0x4000001d161d7209 */ /* 0x000fe40007800000 */
[--C-:B------:R-:W-:Y:S01]  /*2f20*/  LOP3.LUT R83, R21, 0xff0000, R6.reuse, 0xf8, !PT ;  /* 0x00ff000015537812 */ /* 0x100fe200078ef806 */
[----:B------:R-:W-:Y:S01]  /*2f30*/  IMAD.U32 R21, R25, 0x10000, RZ ;  /* 0x0001000019157824 */ /* 0x000fe200078e00ff */
        /* <DEDUP_REMOVED lines=19> */
.L_x_1273:
[----:B------:R-:W-:Y:S05]  /*3070*/  BSYNC B0 ;  /* 0x0000000000007941 */ /* 0x000fea0003800000 */
.L_x_1272:
[----:B-----5:R-:W-:Y:S01]  /*3080*/  HADD2.F32 R6, -RZ, R6.H0_H0 ;  /* 0x20000006ff067230 */ /* 0x020fe20000004100 */
[----:B------:R-:W-:Y:S01]  /*3090*/  LOP3.LUT R71, R22, 0xff0000, R21, 0xf8, !PT ;  /* 0x00ff000016477812 */ /* 0x000fe200078ef815 */
[----:B01----:R-:W-:Y:S01]  /*30a0*/  HADD2.F32 R15, -RZ, R18.H0_H0 ;  /* 0x20000012ff0f7230 */ /* 0x003fe20000004100 */
[----:B------:R-:W-:Y:S01]  /*30b0*/  LOP3.LUT R21, R12, 0xffff, RZ, 0xc0, !PT ;  /* 0x0000ffff0c157812 */ /* 0x000fe200078ec0ff */
[----:B------:R-:W-:Y:S01]  /*30c0*/  IMAD.U32 R68, R27, 0x10000, RZ ;  /* 0x000100001b447824 */ /* 0x000fe200078e00ff */
[----:B------:R-:W-:Y:S01]  /*30d0*/  FMNMX R12, R29, |R6|, !PT ;  /* 0x400000061d0c7209 */ /* 0x000fe20007800000 */
[----:B------:R-:W-:Y:S01]  /*30e0*/  IMAD.U32 R66, R31, 0x10000, RZ ;  /* 0x000100001f427824 */ /* 0x000fe200078e00ff */
[----:B------:R-:W-:Y:S01]  /*30f0*/  LOP3.LUT R23, R17, 0xffff, RZ, 0xc0, !PT ;  /* 0x0000ffff11177812 */ /* 0x000fe200078ec0ff */
[----:B------:R-:W-:Y:S01]  /*3100*/  HADD2.F32 R17, -RZ, R20.H0_H0 ;  /* 0x20000014ff117230 */ /* 0x000fe20000004100 */
        /* <DEDUP_REMOVED lines=31> */
.L_x_1275:
[----:B------:R-:W-:Y:S05]  /*3300*/  BSYNC B0 ;  /* 0x0000000000007941 */ /* 0x000fea0003800000 */
.L_x_1274:
        /* <DEDUP_REMOVED lines=25> */
.L_x_1277:
[----:B------:R-:W-:Y:S05]  /*34a0*/  BSYNC B0 ;  /* 0x0000000000007941 */ /* 0x000fea0003800000 */
.L_x_1276:
        /* <DEDUP_REMOVED lines=34> */
.L_x_1279:
[----:B------:R-:W-:Y:S05]  /*36d0*/  BSYNC B0 ;  /* 0x0000000000007941 */ /* 0x000fea0003800000 */
.L_x_1278:
        /* <DEDUP_REMOVED lines=21> */
.L_x_1281:
[----:B------:R-:W-:Y:S05]  /*3830*/  BSYNC B0 ;  /* 0x0000000000007941 */ /* 0x000fea0003800000 */
.L_x_1280:
[----:B-----5:R-:W-:Y:S01]  /*3840*/  HADD2.F32 R22, -RZ, R22.H0_H0 ;  /* 0x20000016ff167230 */ /* 0x020fe20000004100 */
[----:B------:R-:W-:Y:S01]  /*3850*/  FMNMX R21, R21, |R20|, !PT ;  /* 0x4000001415157209 */ /* 0x000fe20007800000 */
[----:B------:R-:W-:Y:S01]  /*3860*/  IMAD.SHL.U32 R15, R15, 0x1000000, RZ ;  /* 0x010000000f0f7824 */ /* 0x000fe200078e00ff */
[----:B------:R-:W-:Y:S01]  /*3870*/  BSSY B0, `(.L_x_1282) ;  /* 0x0000023000007945 */ /* 0x000fe20003800000 */
[----:B------:R-:W-:Y:S01]  /*3880*/  HADD2.F32 R23, -RZ, R23.H0_H0 ;  /* 0x20000017ff177230 */ /* 0x000fe20000004100 */
[----:B01----:R-:W-:Y:S01]  /*3890*/  FMNMX R16, R21, |R22|, !PT ;  /* 0x4000001615107209 */ /* 0x003fe20007800000 */
[----:B------:R-:W-:Y:S01]  /*38a0*/  HADD2.F32 R25, -RZ, R25.H0_H0 ;  /* 0x20000019ff197230 */ /* 0x000fe20000004100 */
[----:B------:R-:W-:Y:S01]  /*38b0*/  LOP3.LUT R66, R66, 0xff000000, R15, 0xf8, !PT ;  /* 0xff00000042427812 */ /* 0x000fe200078ef80f */
[----:B------:R-:W-:Y:S01]  /*38c0*/  HADD2.F32 R15, -RZ, R24.H0_H0 ;  /* 0x20000018ff0f7230 */ /* 0x000fe20000004100 */
[----:B------:R-:W-:Y:S01]  /*38d0*/  FMNMX R16, R16, |R23|, !PT ;  /* 0x4000001710107209 */ /* 0x000fe20007800000 */
[----:B------:R-:W-:Y:S01]  /*38e0*/  FMUL R22, R22, UR5 ;  /* 0x0000000516167c20 */ /* 0x000fe20008400000 */
[----:B------:R-:W-:-:S02]  /*38f0*/  IMAD.SHL.U32 R69, R18, 0x1000000, RZ ;  /* 0x0100000012457824 */ /* 0x000fc400078e00ff */
[----:B------:R-:W-:Y:S01]  /*3900*/  FMUL R23, R23, UR5 ;  /* 0x0000000517177c20 */ /* 0x000fe20008400000 */
[----:B------:R-:W-:Y:S01]  /*3910*/  FMNMX R18, R16, |R15|, !PT ;  /* 0x4000000f10127209 */ /* 0x000fe20007800000 */
[----:B------:R-:W-:Y:S01]  /*3920*/  FMUL R15, R15, UR5 ;  /* 0x000000050f0f7c20 */ /* 0x000fe20008400000 */
[----:B------:R-:W-:Y:S01]  /*3930*/  FMUL R16, R25, UR5 ;  /* 0x0000000519107c20 */ /* 0x000fe20008400000 */
[----:B------:R-:W-:Y:S02]  /*3940*/  F2FP.SATFINITE.E4M3.F32.PACK_AB_MERGE_C R21, RZ, R22, RZ ;  /* 0x00000016ff15723e */ /* 0x000fe400048070ff */
[----:B------:R-:W-:Y:S02]  /*3950*/  LOP3.LUT R68, R68, 0xff000000, R69, 0xf8, !PT ;  /* 0xff00000044447812 */ /* 0x000fe400078ef845 */
[----:B------:R-:W-:Y:S02]  /*3960*/  F2FP.SATFINITE.E4M3.F32.PACK_AB_MERGE_C R27, RZ, R15, RZ ;  /* 0x0000000fff1b723e */ /* 0x000fe400048070ff */
[----:B------:R-:W-:-:S02]  /*3970*/  LOP3.LUT R20, R31, 0xff, RZ, 0xc0, !PT ;  /* 0x000000ff1f147812 */ /* 0x000fc400078ec0ff */
        /* <DEDUP_REMOVED lines=18> */
.L_x_1283:
[----:B------:R-:W-:Y:S05]  /*3aa0*/  BSYNC B0 ;  /* 0x0000000000007941 */ /* 0x000fea0003800000 */
.L_x_1282:
[----:B------:R-:W-:Y:S01]  /*3ab0*/  VIADD R6, R9, 0x26 ;  /* 0x0000002609067836 */ /* 0x000fe20000000000 */
[----:B------:R-:W-:Y:S01]  /*3ac0*/  BSSY B0, `(.L_x_1284) ;  /* 0x000001c000007945 */ /* 0x000fe20003800000 */
[----:B------:R-:W-:Y:S02]  /*3ad0*/  FMNMX R33, R18, |R25|, !PT ;  /* 0x4000001912217209 */ /* 0x000fe40007800000 */
[----:B------:R-:W-:Y:S02]  /*3ae0*/  LOP3.LUT R35, R20, 0xff00, R15, 0xf8, !PT ;  /* 0x0000ff0014237812 */ /* 0x000fe400078ef80f */
[----:B------:R-:W-:Y:S02]  /*3af0*/  ISETP.GE.AND P0, PT, R6, R5, PT ;  /* 0x000000050600720c */ /* 0x000fe40003f06270 */
[----:B------:R-:W-:Y:S02]  /*3b00*/  LOP3.LUT R22, R8, 0xff, RZ, 0xc0, !PT ;  /* 0x000000ff08167812 */ /* 0x000fe400078ec0ff */
[----:B------:R-:W-:-:S02]  /*3b10*/  LOP3.LUT R25, R12, 0xff, RZ, 0xc0, !PT ;  /* 0x000000ff0c197812 */ /* 0x000fc400078ec0ff */
[----:B0-----:R-:W-:Y:S02]  /*3b20*/  PRMT R16, RZ, 0x7610, R16 ;  /* 0x00007610ff107816 */ /* 0x001fe40000000010 */
[----:B------:R-:W-:Y:S02]  /*3b30*/  PRMT R17, RZ, 0x7610, R17 ;  /* 0x00007610ff117816 */ /* 0x000fe40000000011 */
[----:B------:R-:W-:Y:S02]  /*3b40*/  PRMT R18, RZ, 0x7610, R18 ;  /* 0x00007610ff127816 */ /* 0x000fe40000000012 */
[----:B------:R-:W-:Y:S02]  /*3b50*/  LOP3.LUT R31, R14, 0xff, RZ, 0xc0, !PT ;  /* 0x000000ff0e1f7812 */ /* 0x000fe400078ec0ff */
[----:B------:R-:W-:Y:S02]  /*3b60*/  PRMT R12, R29, 0x7104, RZ ;  /* 0x000071041d0c7816 */ /* 0x000fe400000000ff */
        /* <DEDUP_REMOVED lines=17> */
.L_x_1285:
[----:B------:R-:W-:Y:S05]  /*3c80*/  BSYNC B0 ;  /* 0x0000000000007941 */ /* 0x000fea0003800000 */
.L_x_1284:
[----:B-----5:R-:W-:Y:S01]  /*3c90*/  HADD2.F32 R16, -RZ, R16.H0_H0 ;  /* 0x20000010ff107230 */ /* 0x020fe20000004100 */
[----:B------:R-:W-:Y:S01]  /*3ca0*/  LOP3.LUT R27, R22, 0xff00, R21, 0xf8, !PT ;  /* 0x0000ff00161b7812 */ /* 0x000fe200078ef815 */
[----:B------:R-:W-:Y:S01]  /*3cb0*/  HADD2.F32 R17, -RZ, R17.H0_H0 ;  /* 0x20000011ff117230 */ /* 0x000fe20000004100 */
[----:B------:R-:W-:Y:S01]  /*3cc0*/  LOP3.LUT R37, R31, 0xff00, R12, 0xf8, !PT ;  /* 0x0000ff001f257812 */ /* 0x000fe200078ef80c */
[----:B0-----:R-:W-:Y:S01]  /*3cd0*/  HADD2.F32 R15, -RZ, R18.H0_H0 ;  /* 0x20000012ff0f7230 */ /* 0x001fe20000004100 */
[----:B------:R-:W-:Y:S01]  /*3ce0*/  FMNMX R12, R33, |R16|, !PT ;  /* 0x40000010210c7209 */ /* 0x000fe20007800000 */
[----:B------:R-:W-:Y:S02]  /*3cf0*/  HADD2.F32 R21, -RZ, R8.H0_H0 ;  /* 0x20000008ff157230 */ /* 0x000fe40000004100 */
[----:B------:R-:W-:Y:S01]  /*3d00*/  FMUL R16, R16, UR5 ;  /* 0x0000000510107c20 */ /* 0x000fe20008400000 */
[----:B------:R-:W-:Y:S01]  /*3d10*/  BSSY B0, `(.L_x_1286) ;  /* 0x000001a000007945 */ /* 0x000fe20003800000 */
[----:B------:R-:W-:Y:S01]  /*3d20*/  FMNMX R12, R12, |R17|, !PT ;  /* 0x400000110c0c7209 */ /* 0x000fe20007800000 */
[----:B------:R-:W-:Y:S01]  /*3d30*/  FMUL R17, R17, UR5 ;  /* 0x0000000511117c20 */ /* 0x000fe20008400000 */
        /* <DEDUP_REMOVED lines=23> */
.L_x_1287:
[----:B------:R-:W-:Y:S05]  /*3eb0*/  BSYNC B0 ;  /* 0x0000000000007941 */ /* 0x000fea0003800000 */
.L_x_1286:
[----:B------:R-:W-:Y:S01]  /*3ec0*/  VIADD R18, R9, 0x27 ;  /* 0x0000002709127836 */ /* 0x000fe20000000000 */
[----:B------:R-:W-:Y:S01]  /*3ed0*/  BSSY B0, `(.L_x_1288) ;  /* 0x000001c000007945 */ /* 0x000fe20003800000 */
[----:B------:R-:W-:Y:S01]  /*3ee0*/  IMAD.U32 R6, R17, 0x10000, RZ ;  /* 0x0001000011067824 */ /* 0x000fe200078e00ff */
[----:B0-----:R-:W-:Y:S01]  /*3ef0*/  PRMT R15, RZ, 0x7610, R15 ;  /* 0x00007610ff0f7816 */ /* 0x001fe2000000000f */
[----:B------:R-:W-:Y:S01]  /*3f00*/  IMAD.U32 R14, R23, 0x10000, RZ ;  /* 0x00010000170e7824 */ /* 0x000fe200078e00ff */
[----:B------:R-:W-:Y:S01]  /*3f10*/  ISETP.GE.AND P1, PT, R18, R5, PT ;  /* 0x000000051200720c */ /* 0x000fe20003f26270 */
[----:B------:R-:W-:Y:S01]  /*3f20*/  IMAD.U32 R8, R31, 0x10000, RZ ;  /* 0x000100001f087824 */ /* 0x000fe200078e00ff */
[----:B------:R-:W-:Y:S01]  /*3f30*/  FMNMX R23, R12, |R21|, !PT ;  /* 0x400000150c177209 */ /* 0x000fe20007800000 */
[----:B------:R-:W-:Y:S01]  /*3f40*/  VIADD R12, R9, 0x40 ;  /* 0x00000040090c7836 */ /* 0x000fe20000000000 */
[----:B------:R-:W-:Y:S01]  /*3f50*/  LOP3.LUT R26, R27, 0xff0000, R6, 0xf8, !PT ;  /* 0x00ff00001b1a7812 */ /* 0x000fe200078ef806 */
[----:B------:R-:W-:Y:S01]  /*3f60*/  IMAD.U32 R22, R25, 0x10000, RZ ;  /* 0x0001000019167824 */ /* 0x000fe200078e00ff */
[----:B------:R-:W-:-:S02]  /*3f70*/  LOP3.LUT R14, R35, 0xff0000, R14, 0xf8, !PT ;  /* 0x00ff0000230e7812 */ /* 0x000fc400078ef80e */
        /* <DEDUP_REMOVED lines=17> */
.L_x_1289:
[----:B------:R-:W-:Y:S05]  /*4090*/  BSYNC B0 ;  /* 0x0000000000007941 */ /* 0x000fea0003800000 */
.L_x_1288:
        /* <DEDUP_REMOVED lines=34> */
.L_x_1291:
[----:B------:R-:W-:Y:S05]  /*42c0*/  BSYNC B0 ;  /* 0x0000000000007941 */ /* 0x000fea0003800000 */
.L_x_1290:
        /* <DEDUP_REMOVED lines=21> */
.L_x_1293:
[----:B------:R-:W-:Y:S05]  /*4420*/  BSYNC B0 ;  /* 0x0000000000007941 */ /* 0x000fea0003800000 */
.L_x_1292:
[----:B-----5:R-:W-:Y:S01]  /*4430*/  HADD2.F32 R18, -RZ, R18.H0_H0 ;  /* 0x20000012ff127230 */ /* 0x020fe20000004100 */
[----:B------:R-:W-:Y:S01]  /*4440*/  FMNMX R15, R15, |R24|, !PT ;  /* 0x400000180f0f7209 */ /* 0x000fe20007800000 */
[----:B------:R-:W-:Y:S01]  /*4450*/  IMAD.SHL.U32 R23, R23, 0x1000000, RZ ;  /* 0x0100000017177824 */ /* 0x000fe200078e00ff */
[----:B------:R-:W-:Y:S01]  /*4460*/  BSSY B0, `(.L_x_1294) ;  /* 0x0000022000007945 */ /* 0x000fe20003800000 */
[----:B------:R-:W-:Y:S01]  /*4470*/  HADD2.F32 R20, -RZ, R20.H0_H0 ;  /* 0x20000014ff147230 */ /* 0x000fe20000004100 */
[----:B------:R-:W-:Y:S01]  /*4480*/  FMNMX R15, R15, |R18|, !PT ;  /* 0x400000120f0f7209 */ /* 0x000fe20007800000 */
[----:B------:R-:W-:Y:S01]  /*4490*/  HADD2.F32 R22, -RZ, R22.H0_H0 ;  /* 0x20000016ff167230 */ /* 0x000fe20000004100 */
[----:B------:R-:W-:Y:S01]  /*44a0*/  LOP3.LUT R83, R14, R23, RZ, 0xfc, !PT ;  /* 0x000000170e537212 */ /* 0x000fe200078efcff */
[----:B------:R-:W-:Y:S01]  /*44b0*/  HADD2.F32 R14, -RZ, R21.H0_H0 ;  /* 0x20000015ff0e7230 */ /* 0x000fe20000004100 */
[----:B------:R-:W-:Y:S01]  /*44c0*/  FMNMX R15, R15, |R20|, !PT ;  /* 0x400000140f0f7209 */ /* 0x000fe20007800000 */
[----:B------:R-:W-:-:S02]  /*44d0*/  IMAD.SHL.U32 R25, R25, 0x1000000, RZ ;  /* 0x0100000019197824 */ /* 0x000fc400078e00ff */
[----:B------:R-:W-:Y:S01]  /*44e0*/  FMUL R18, R18, UR5 ;  /* 0x0000000512127c20 */ /* 0x000fe20008400000 */
[----:B------:R-:W-:Y:S01]  /*44f0*/  FMUL R20, R20, UR5 ;  /* 0x0000000514147c20 */ /* 0x000fe20008400000 */
[----:B------:R-:W-:Y:S01]  /*4500*/  FMNMX R21, R15, |R14|, !PT ;  /* 0x4000000e0f157209 */ /* 0x000fe20007800000 */
[----:B------:R-:W-:Y:S01]  /*4510*/  FMUL R15, R14, UR5 ;  /* 0x000000050e0f7c20 */ /* 0x000fe20008400000 */
[----:B------:R-:W-:Y:S01]  /*4520*/  FMUL R14, R22, UR5 ;  /* 0x00000005160e7c20 */ /* 0x000fe20008400000 */
[----:B------:R-:W-:Y:S01]  /*4530*/  LOP3.LUT R71, R26, R25, RZ, 0xfc, !PT ;  /* 0x000000191a477212 */ /* 0x000fe200078efcff */
[----:B------:R-:W-:Y:S01]  /*4540*/  VIADD R24, R9, 0x41 ;  /* 0x0000004109187836 */ /* 0x000fe20000000000 */
[----:B------:R-:W-:Y:S02]  /*4550*/  F2FP.SATFINITE.E4M3.F32.PACK_AB_MERGE_C R31, RZ, R18, RZ ;  /* 0x00000012ff1f723e */ /* 0x000fe400048070ff */
[----:B------:R-:W-:Y:S02]  /*4560*/  F2FP.SATFINITE.E4M3.F32.PACK_AB_MERGE_C R33, RZ, R20, RZ ;  /* 0x00000014ff21723e */ /* 0x000fe400048070ff */
        /* <DEDUP_REMOVED lines=8> */
[----:B0-----:R-:W-:Y:S01]  /*45f0*/  IMAD R17, R4, R12, R13 ;  /* 0x0000000c04117224 */ /* 0x001fe200078e020d */
        /* <DEDUP_REMOVED lines=8> */
.L_x_1295:
[----:B------:R-:W-:Y:S05]  /*4680*/  BSYNC B0 ;  /* 0x0000000000007941 */ /* 0x000fea0003800000 */
.L_x_1294:
[----:B------:R-:W-:Y:S01]  /*4690*/  ISETP.GE.AND P0, PT, R24, R5, PT ;  /* 0x000000051800720c */ /* 0x000fe20003f06270 */
[----:B------:R-:W-:Y:S01]  /*46a0*/  BSSY B0, `(.L_x_1296) ;  /* 0x0000017000007945 */ /* 0x000fe20003800000 */
[----:B01----:R-:W-:Y:S02]  /*46b0*/  LOP3.LUT R16, R27, 0xffff, RZ, 0xc0, !PT ;  /* 0x0000ffff1b107812 */ /* 0x003fe400078ec0ff */
        /* <DEDUP_REMOVED lines=21> */
.L_x_1297:
[----:B------:R-:W-:Y:S05]  /*4810*/  BSYNC B0 ;  /* 0x0000000000007941 */ /* 0x000fea0003800000 */
.L_x_1296:
[----:B-----5:R-:W-:Y:S01]  /*4820*/  HADD2.F32 R12, -RZ, R12.H0_H0 ;  /* 0x2000000cff0c7230 */ /* 0x020fe20000004100 */
[----:B------:R-:W-:Y:S01]  /*4830*/  FMNMX R21, R21, |R22|, !PT ;  /* 0x4000001615157209 */ /* 0x000fe20007800000 */
[----:B0-----:R-:W-:Y:S01]  /*4840*/  HADD2.F32 R17, -RZ, R18.H0_H0 ;  /* 0x20000012ff117230 */ /* 0x001fe20000004100 */
[----:B------:R-:W-:Y:S01]  /*4850*/  LOP3.LUT R69, R6, R25, RZ, 0xfc, !PT ;  /* 0x0000001906457212 */ /* 0x000fe200078efcff */
[----:B------:R-:W-:Y:S01]  /*4860*/  HADD2.F32 R25, -RZ, R23.H0_H0 ;  /* 0x20000017ff197230 */ /* 0x000fe20000004100 */
[----:B------:R-:W-:Y:S01]  /*4870*/  FMNMX R16, R21, |R12|, !PT ;  /* 0x4000000c15107209 */ /* 0x000fe20007800000 */
[----:B------:R-:W-:Y:S02]  /*4880*/  HADD2.F32 R21, -RZ, R20.H0_H0 ;  /* 0x20000014ff157230 */ /* 0x000fe40000004100 */
[----:B------:R-:W-:Y:S01]  /*4890*/  FMUL R12, R12, UR5 ;  /* 0x000000050c0c7c20 */ /* 0x000fe20008400000 */
[----:B------:R-:W-:Y:S01]  /*48a0*/  LOP3.LUT R67, R8, R27, RZ, 0xfc, !PT ;  /* 0x0000001b08437212 */ /* 0x000fe200078efcff */
        /* <DEDUP_REMOVED lines=30> */
.L_x_1299:
[----:B------:R-:W-:Y:S05]  /*4a90*/  BSYNC B0 ;  /* 0x0000000000007941 */ /* 0x000fea0003800000 */
.L_x_1298:
        /* <DEDUP_REMOVED lines=25> */
.L_x_1301:
[----:B------:R-:W-:Y:S05]  /*4c30*/  BSYNC B0 ;  /* 0x0000000000007941 */ /* 0x000fea0003800000 */
.L_x_1300:
[----:B-----5:R-:W-:Y:S01]  /*4c40*/  HADD2.F32 R18, -RZ, R18.H0_H0 ;  /* 0x20000012ff127230 */ /* 0x020fe20000004100 */
[----:B01----:R-:W-:Y:S01]  /*4c50*/  PRMT R16, R8, 0x7604, R15 ;  /* 0x0000760408107816 */ /* 0x003fe2000000000f */
[----:B------:R-:W-:Y:S01]  /*4c60*/  HADD2.F32 R20, -RZ, R20.H0_H0 ;  /* 0x20000014ff147230 */ /* 0x000fe20000004100 */
[----:B------:R-:W-:Y:S01]  /*4c70*/  LOP3.LUT R14, R14, 0xff, RZ, 0xc0, !PT ;  /* 0x000000ff0e0e7812 */ /* 0x000fe200078ec0ff */
        /* <DEDUP_REMOVED lines=13> */
[----:B------:R-:W-:Y:S01]  /*4d50*/  VIADD R8, R9, 0x43 ;  /* 0x0000004309087836 */ /* 0x000fe20000000000 */
[----:B------:R-:W-:-:S02]  /*4d60*/  LOP3.LUT R21, R21, 0xffff, RZ, 0xc0, !PT ;  /* 0x0000ffff15157812 */ /* 0x000fc400078ec0ff */
[----:B------:R-:W-:Y:S01]  /*4d70*/  F2FP.SATFINITE.E4M3.F32.PACK_AB_MERGE_C R25, RZ, R20, RZ ;  /* 0x00000014ff19723e */ /* 0x000fe200048070ff */
[----:B------:R-:W-:Y:S01]  /*4d80*/  IMAD.U32 R64, R23, 0x10000, RZ ;  /* 0x0001000017407824 */ /* 0x000fe200078e00ff */
        /* <DEDUP_REMOVED lines=17> */
.L_x_1303:
[----:B------:R-:W-:Y:S05]  /*4ea0*/  BSYNC B0 ;  /* 0x0000000000007941 */ /* 0x000fea0003800000 */
.L_x_1302:
[----:B------:R-:W-:Y:S01]  /*4eb0*/  ISETP.GE.AND P0, PT, R8, R5, PT ;  /* 0x000000050800720c */ /* 0x000fe20003f06270 */
[----:B------:R-:W-:Y:S01]  /*4ec0*/  BSSY B0, `(.L_x_1304) ;  /* 0x0000017000007945 */ /* 0x000fe20003800000 */
[----:B------:R-:W-:Y:S01]  /*4ed0*/  LOP3.LUT R64, R21, 0xff0000, R64, 0xf8, !PT ;  /* 0x00ff000015407812 */ /* 0x000fe200078ef840 */
[----:B------:R-:W-:Y:S01]  /*4ee0*/  IMAD.U32 R21, R25, 0x10000, RZ ;  /* 0x0001000019157824 */ /* 0x000fe200078e00ff */
[----:B------:R-:W-:Y:S02]  /*4ef0*/  LOP3.LUT R22, R12, 0xffff, RZ, 0xc0, !PT ;  /* 0x0000ffff0c167812 */ /* 0x000fe400078ec0ff */
[----:B------:R-:W-:Y:S02]  /*4f00*/  FMNMX R29, R24, |R29|, !PT ;  /* 0x4000001d181d7209 */ /* 0x000fe40007800000 */
        /* <DEDUP_REMOVED lines=18> */
.L_x_1305:
[----:B------:R-:W-:Y:S05]  /*5030*/  BSYNC B0 ;  /* 0x0000000000007941 */ /* 0x000fea0003800000 */
.L_x_1304:
        /* <DEDUP_REMOVED lines=40> */
.L_x_1307:
[----:B------:R-:W-:Y:S05]  /*52c0*/  BSYNC B0 ;  /* 0x0000000000007941 */ /* 0x000fea0003800000 */
.L_x_1306:
        /* <DEDUP_REMOVED lines=25> */
.L_x_1309:
[----:B------:R-:W-:Y:S05]  /*5460*/  BSYNC B0 ;  /* 0x0000000000007941 */ /* 0x000fea0003800000 */
.L_x_1308:
        /* <DEDUP_REMOVED lines=34> */
.L_x_1311:
[----:B------:R-:W-:Y:S05]  /*5690*/  BSYNC B0 ;  /* 0x0000000000007941 */ /* 0x000fea0003800000 */
.L_x_1310:
        /* <DEDUP_REMOVED lines=21> */
.L_x_1313:
[----:B------:R-:W-:Y:S05]  /*57f0*/  BSYNC B0 ;  /* 0x0000000000007941 */ /* 0x000fea0003800000 */
.L_x_1312:
        /* <DEDUP_REMOVED lines=38> */
.L_x_1315:
[----:B------:R-:W-:Y:S05]  /*5a60*/  BSYNC B0 ;  /* 0x0000000000007941 */ /* 0x000fea0003800000 */
.L_x_1314:
        /* <DEDUP_REMOVED lines=29> */
.L_x_1317:
[----:B------:R-:W-:Y:S05]  /*5c40*/  BSYNC B0 ;  /* 0x0000000000007941 */ /* 0x000fea0003800000 */
.L_x_1316:
        /* <DEDUP_REMOVED lines=34> */
.L_x_1319:
[----:B------:R-:W-:Y:S05]  /*5e70*/  BSYNC B0 ;  /* 0x0000000000007941 */ /* 0x000fea0003800000 */
.L_x_1318:
[----:B------:R-:W-:Y:S01]  /*5e80*/  VIADD R18, R9, 0x47 ;  /* 0x0000004709127836 */ /* 0x000fe20000000000 */
[----:B------:R-:W-:Y:S01]  /*5e90*/  BSSY B0, `(.L_x_1320) ;  /* 0x000001c000007945 */ /* 0x000fe20003800000 */
[----:B0-----:R-:W-:Y:S01]  /*5ea0*/  IMAD.U32 R15, R17, 0x10000, RZ ;  /* 0x00010000110f7824 */ /* 0x001fe200078e00ff */
[----:B------:R-:W-:Y:S01]  /*5eb0*/  FMNMX R31, R12, |R21|, !PT ;  /* 0x400000150c1f7209 */ /* 0x000fe20007800000 */
[----:B------:R-:W-:Y:S01]  /*5ec0*/  IMAD.U32 R14, R23, 0x10000, RZ ;  /* 0x00010000170e7824 */ /* 0x000fe200078e00ff */
[----:B------:R-:W-:Y:S01]  /*5ed0*/  ISETP.GE.AND P1, PT, R18, R5, PT ;  /* 0x000000051200720c */ /* 0x000fe20003f26270 */
[----:B------:R-:W-:Y:S01]  /*5ee0*/  VIADD R12, R9, 0x60 ;  /* 0x00000060090c7836 */ /* 0x000fe20000000000 */
[----:B------:R-:W-:Y:S01]  /*5ef0*/  LOP3.LUT R15, R22, 0xff0000, R15, 0xf8, !PT ;  /* 0x00ff0000160f7812 */ /* 0x000fe200078ef80f */
[----:B------:R-:W-:Y:S01]  /*5f00*/  IMAD.U32 R23, R29, 0x10000, RZ ;  /* 0x000100001d177824 */ /* 0x000fe200078e00ff */
[----:B------:R-:W-:Y:S01]  /*5f10*/  LOP3.LUT R14, R35, 0xff0000, R14, 0xf8, !PT ;  /* 0x00ff0000230e7812 */ /* 0x000fe200078ef80e */
        /* <DEDUP_REMOVED lines=19> */
.L_x_1321:
[----:B------:R-:W-:Y:S05]  /*6050*/  BSYNC B0 ;  /* 0x0000000000007941 */ /* 0x000fea0003800000 */
.L_x_1320:
        /* <DEDUP_REMOVED lines=15> */
[----:B------:R-:W-:Y:S02]  /*6150*/  ISETP.GE.AND P0, PT, R12, R5, PT ;  /* 0x000000050c00720c */ /* 0x000fe40003f06270 */
        /* <DEDUP_REMOVED lines=18> */
.L_x_1323:
[----:B------:R-:W-:Y:S05]  /*6280*/  BSYNC B0 ;  /* 0x0000000000007941 */ /* 0x000fea0003800000 */
.L_x_1322:
        /* <DEDUP_REMOVED lines=21> */
.L_x_1325:
[----:B------:R-:W-:Y:S05]  /*63e0*/  BSYNC B0 ;  /* 0x0000000000007941 */ /* 0x000fea0003800000 */
.L_x_1324:
[----:B-----5:R-:W-:Y:S01]  /*63f0*/  HADD2.F32 R18, -RZ, R18.H0_H0 ;  /* 0x20000012ff127230 */ /* 0x020fe20000004100 */
[----:B------:R-:W-:Y:S01]  /*6400*/  FMNMX R23, R24, |R23|, !PT ;  /* 0x4000001718177209 */ /* 0x000fe20007800000 */
[----:B0-----:R-:W-:Y:S01]  /*6410*/  HADD2.F32 R21, -RZ, R22.H0_H0 ;  /* 0x20000016ff157230 */ /* 0x001fe20000004100 */
[----:B------:R-:W-:Y:S01]  /*6420*/  BSSY B0, `(.L_x_1326) ;  /* 0x0000022000007945 */ /* 0x000fe20003800000 */
[----:B------:R-:W-:Y:S01]  /*6430*/  IMAD.SHL.U32 R27, R27, 0x1000000, RZ ;  /* 0x010000001b1b7824 */ /* 0x000fe200078e00ff */
[----:B------:R-:W-:Y:S01]  /*6440*/  FMNMX R20, R23, |R18|, !PT ;  /* 0x4000001217147209 */ /* 0x000fe20007800000 */
[----:B------:R-:W-:Y:S02]  /*6450*/  IMAD.SHL.U32 R28, R28, 0x1000000, RZ ;  /* 0x010000001c1c7824 */ /* 0x000fe400078e00ff */
[----:B------:R-:W-:Y:S01]  /*6460*/  HADD2.F32 R25, -RZ, R25.H0_H0 ;  /* 0x20000019ff197230 */ /* 0x000fe20000004100 */
[----:B------:R-:W-:Y:S01]  /*6470*/  FMNMX R20, R20, |R21|, !PT ;  /* 0x4000001514147209 */ /* 0x000fe20007800000 */
[----:B------:R-:W-:Y:S01]  /*6480*/  HADD2.F32 R23, -RZ, R26.H0_H0 ;  /* 0x2000001aff177230 */ /* 0x000fe20000004100 */
[----:B------:R-:W-:Y:S01]  /*6490*/  LOP3.LUT R65, R14, R27, RZ, 0xfc, !PT ;  /* 0x0000001b0e417212 */ /* 0x000fe200078efcff */
[----:B------:R-:W-:Y:S01]  /*64a0*/  FMUL R14, R18, UR5 ;  /* 0x00000005120e7c20 */ /* 0x000fe20008400000 */
[----:B------:R-:W-:Y:S01]  /*64b0*/  LOP3.LUT R63, R15, R28, RZ, 0xfc, !PT ;  /* 0x0000001c0f3f7212 */ /* 0x000fe200078efcff */
[----:B------:R-:W-:Y:S01]  /*64c0*/  FMUL R21, R21, UR5 ;  /* 0x0000000515157c20 */ /* 0x000fe20008400000 */
[----:B------:R-:W-:Y:S01]  /*64d0*/  FMNMX R22, R20, |R25|, !PT ;  /* 0x4000001914167209 */ /* 0x000fe20007800000 */
[----:B------:R-:W-:Y:S01]  /*64e0*/  FMUL R15, R25, UR5 ;  /* 0x00000005190f7c20 */ /* 0x000fe20008400000 */
[----:B------:R-:W-:Y:S01]  /*64f0*/  FMUL R20, R23, UR5 ;  /* 0x0000000517147c20 */ /* 0x000fe20008400000 */
[----:B------:R-:W-:Y:S01]  /*6500*/  F2FP.SATFINITE.E4M3.F32.PACK_AB_MERGE_C R29, RZ, R14, RZ ;  /* 0x0000000eff1d723e */ /* 0x000fe200048070ff */
[----:B------:R-:W-:Y:S01]  /*6510*/  VIADD R18, R9, 0x61 ;  /* 0x0000006109127836 */ /* 0x000fe20000000000 */
        /* <DEDUP_REMOVED lines=18> */
.L_x_1327:
[----:B------:R-:W-:Y:S05]  /*6640*/  BSYNC B0 ;  /* 0x0000000000007941 */ /* 0x000fea0003800000 */
.L_x_1326:
        /* <DEDUP_REMOVED lines=24> */
.L_x_1329:
[----:B------:R-:W-:Y:S05]  /*67d0*/  BSYNC B0 ;  /* 0x0000000000007941 */ /* 0x000fea0003800000 */
.L_x_1328:
        /* <DEDUP_REMOVED lines=39> */
.L_x_1331:
[----:B------:R-:W-:Y:S05]  /*6a50*/  BSYNC B0 ;  /* 0x0000000000007941 */ /* 0x000fea0003800000 */
.L_x_1330:
        /* <DEDUP_REMOVED lines=25> */
.L_x_1333:
[----:B------:R-:W-:Y:S05]  /*6bf0*/  BSYNC B0 ;  /* 0x0000000000007941 */ /* 0x000fea0003800000 */
.L_x_1332:
        /* <DEDUP_REMOVED lines=38> */
.L_x_1335:
[----:B------:R-:W-:Y:S05]  /*6e60*/  BSYNC B0 ;  /* 0x0000000000007941 */ /* 0x000fea0003800000 */
.L_x_1334:
        /* <DEDUP_REMOVED lines=24> */
.L_x_1337:
[----:B------:R-:W-:Y:S05]  /*6ff0*/  BSYNC B0 ;  /* 0x0000000000007941 */ /* 0x000fea0003800000 */
.L_x_1336:
[----:B-----5:R-:W-:Y:S01]  /*7000*/  HADD2.F32 R6, -RZ, R6.H0_H0 ;  /* 0x20000006ff067230 */ /* 0x020fe20000004100 */
[----:B------:R-:W-:Y:S01]  /*7010*/  LOP3.LUT R54, R21, 0xff0000, R54, 0xf8, !PT ;  /* 0x00ff000015367812 */ /* 0x000fe200078ef836 */
[----:B------:R-:W-:Y:S01]  /*7020*/  IMAD.U32 R52, R27, 0x10000, RZ ;  /* 0x000100001b347824 */ /* 0x000fe200078e00ff */
[----:B------:R-:W-:Y:S01]  /*7030*/  LOP3.LUT R21, R16, 0xffff, RZ, 0xc0, !PT ;  /* 0x0000ffff10157812 */ /* 0x000fe200078ec0ff */
[----:B01----:R-:W-:Y:S01]  /*7040*/  HADD2.F32 R15, -RZ, R18.H0_H0 ;  /* 0x20000012ff0f7230 */ /* 0x003fe20000004100 */
[----:B------:R-:W-:Y:S01]  /*7050*/  FMNMX R14, R29, |R6|, !PT ;  /* 0x400000061d0e7209 */ /* 0x000fe20007800000 */
[----:B------:R-:W-:Y:S01]  /*7060*/  IMAD.U32 R50, R31, 0x10000, RZ ;  /* 0x000100001f327824 */ /* 0x000fe200078e00ff */
[----:B------:R-:W-:Y:S01]  /*7070*/  LOP3.LUT R23, R17, 0xffff, RZ, 0xc0, !PT ;  /* 0x0000ffff11177812 */ /* 0x000fe200078ec0ff */
[----:B------:R-:W-:Y:S01]  /*7080*/  HADD2.F32 R17, -RZ, R20.H0_H0 ;  /* 0x20000014ff117230 */ /* 0x000fe20000004100 */
        /* <DEDUP_REMOVED lines=8> */
[----:B------:R-:W-:Y:S01]  /*7110*/  FMUL R16, R21, UR5 ;  /* 0x0000000515107c20 */ /* 0x000fe20008400000 */
[----:B------:R-:W-:Y:S01]  /*7120*/  LOP3.LUT R50, R23, 0xff0000, R50, 0xf8, !PT ;  /* 0x00ff000017327812 */ /* 0x000fe200078ef832 */
        /* <DEDUP_REMOVED lines=21> */
.L_x_1339:
[----:B------:R-:W-:Y:S05]  /*7280*/  BSYNC B0 ;  /* 0x0000000000007941 */ /* 0x000fea0003800000 */
.L_x_1338:
[----:B------:R-:W-:Y:S01]  /*7290*/  ISETP.GE.AND P1, PT, R18, R5, PT ;  /* 0x000000051200720c */ /* 0x000fe20003f26270 */
[----:B------:R-:W-:Y:S01]  /*72a0*/  BSSY B0, `(.L_x_1340) ;  /* 0x0000018000007945 */ /* 0x000fe20003800000 */
[----:B------:R-:W-:Y:S01]  /*72b0*/  LOP3.LUT R17, R25, 0xffff, RZ, 0xc0, !PT ;  /* 0x0000ffff19117812 */ /* 0x000fe200078ec0ff */
[----:B------:R-:W-:Y:S01]  /*72c0*/  VIADD R6, R9, 0x65 ;  /* 0x0000006509067836 */ /* 0x000fe20000000000 */
        /* <DEDUP_REMOVED lines=21> */
.L_x_1341:
[----:B------:R-:W-:Y:S05]  /*7420*/  BSYNC B0 ;  /* 0x0000000000007941 */ /* 0x000fea0003800000 */
.L_x_1340:
        /* <DEDUP_REMOVED lines=34> */
.L_x_1343:
[----:B------:R-:W-:Y:S05]  /*7650*/  BSYNC B0 ;  /* 0x0000000000007941 */ /* 0x000fea0003800000 */
.L_x_1342:
        /* <DEDUP_REMOVED lines=21> */
.L_x_1345:
[----:B------:R-:W-:Y:S05]  /*77b0*/  BSYNC B0 ;  /* 0x0000000000007941 */ /* 0x000fea0003800000 */
.L_x_1344:
[----:B-----5:R-:W-:Y:S01]  /*77c0*/  HADD2.F32 R18, -RZ, R18.H0_H0 ;  /* 0x20000012ff127230 */ /* 0x020fe20000004100 */
[----:B------:R-:W-:Y:S01]  /*77d0*/  FMNMX R23, R23, |R22|, !PT ;  /* 0x4000001617177209 */ /* 0x000fe20007800000 */
[----:B------:R-:W-:Y:S01]  /*77e0*/  IMAD.SHL.U32 R51, R16, 0x1000000, RZ ;  /* 0x0100000010337824 */ /* 0x000fe200078e00ff */
[----:B------:R-:W-:Y:S01]  /*77f0*/  BSSY B0, `(.L_x_1346) ;  /* 0x0000023000007945 */ /* 0x000fe20003800000 */
[----:B01----:R-:W-:Y:S01]  /*7800*/  HADD2.F32 R21, -RZ, R24.H0_H0 ;  /* 0x20000018ff157230 */ /* 0x003fe20000004100 */
[----:B------:R-:W-:Y:S01]  /*7810*/  FMNMX R16, R23, |R18|, !PT ;  /* 0x4000001217107209 */ /* 0x000fe20007800000 */
[----:B------:R-:W-:Y:S02]  /*7820*/  IMAD.SHL.U32 R15, R15, 0x1000000, RZ ;  /* 0x010000000f0f7824 */ /* 0x000fe400078e00ff */
[----:B------:R-:W-:Y:S01]  /*7830*/  FMUL R18, R18, UR5 ;  /* 0x0000000512127c20 */ /* 0x000fe20008400000 */
[----:B------:R-:W-:Y:S01]  /*7840*/  HADD2.F32 R25, -RZ, R25.H0_H0 ;  /* 0x20000019ff197230 */ /* 0x000fe20000004100 */
[----:B------:R-:W-:Y:S01]  /*7850*/  FMNMX R16, R16, |R21|, !PT ;  /* 0x4000001510107209 */ /* 0x000fe20007800000 */
[----:B------:R-:W-:Y:S01]  /*7860*/  HADD2.F32 R26, -RZ, R26.H0_H0 ;  /* 0x2000001aff1a7230 */ /* 0x000fe20000004100 */
[----:B------:R-:W-:Y:S01]  /*7870*/  LOP3.LUT R52, R52, 0xff000000, R15, 0xf8, !PT ;  /* 0xff00000034347812 */ /* 0x000fe200078ef80f */
[----:B------:R-:W-:Y:S01]  /*7880*/  FMUL R21, R21, UR5 ;  /* 0x0000000515157c20 */ /* 0x000fe20008400000 */
[----:B------:R-:W-:Y:S01]  /*7890*/  FMNMX R15, R16, |R25|, !PT ;  /* 0x40000019100f7209 */ /* 0x000fe20007800000 */
[----:B------:R-:W-:Y:S01]  /*78a0*/  FMUL R25, R25, UR5 ;  /* 0x0000000519197c20 */ /* 0x000fe20008400000 */
[----:B------:R-:W-:Y:S01]  /*78b0*/  FMUL R16, R26, UR5 ;  /* 0x000000051a107c20 */ /* 0x000fe20008400000 */
[----:B------:R-:W-:-:S02]  /*78c0*/  F2FP.SATFINITE.E4M3.F32.PACK_AB_MERGE_C R23, RZ, R18, RZ ;  /* 0x00000012ff17723e */ /* 0x000fc400048070ff */
[----:B------:R-:W-:Y:S02]  /*78d0*/  LOP3.LUT R50, R50, 0xff000000, R51, 0xf8, !PT ;  /* 0xff00000032327812 */ /* 0x000fe400078ef833 */
[----:B------:R-:W-:Y:S02]  /*78e0*/  LOP3.LUT R27, R17, 0xff, RZ, 0xc0, !PT ;  /* 0x000000ff111b7812 */ /* 0x000fe400078ec0ff */
[----:B------:R-:W-:Y:S02]  /*78f0*/  F2FP.SATFINITE.E4M3.F32.PACK_AB_MERGE_C R21, RZ, R21, RZ ;  /* 0x00000015ff15723e */ /* 0x000fe400048070ff */
        /* <DEDUP_REMOVED lines=18> */
.L_x_1347:
[----:B------:R-:W-:Y:S05]  /*7a20*/  BSYNC B0 ;  /* 0x0000000000007941 */ /* 0x000fea0003800000 */
.L_x_1346:
[----:B0-----:R-:W-:Y:S01]  /*7a30*/  VIADD R16, R9, 0x66 ;  /* 0x0000006609107836 */ /* 0x001fe20000000000 */
[----:B------:R-:W-:Y:S01]  /*7a40*/  BSSY B0, `(.L_x_1348) ;  /* 0x000001c000007945 */ /* 0x000fe20003800000 */
[----:B------:R-:W-:Y:S02]  /*7a50*/  LOP3.LUT R6, R27, 0xff00, R18, 0xf8, !PT ;  /* 0x0000ff001b067812 */ /* 0x000fe400078ef812 */
[----:B------:R-:W-:Y:S02]  /*7a60*/  LOP3.LUT R23, R8, 0xff, RZ, 0xc0, !PT ;  /* 0x000000ff08177812 */ /* 0x000fe400078ec0ff */
[----:B------:R-:W-:Y:S02]  /*7a70*/  ISETP.GE.AND P0, PT, R16, R5, PT ;  /* 0x000000051000720c */ /* 0x000fe40003f06270 */
[----:B------:R-:W-:Y:S02]  /*7a80*/  LOP3.LUT R27, R12, 0xff, RZ, 0xc0, !PT ;  /* 0x000000ff0c1b7812 */ /* 0x000fe400078ec0ff */
[----:B------:R-:W-:-:S02]  /*7a90*/  PRMT R22, R21, 0x7104, RZ ;  /* 0x0000710415167816 */ /* 0x000fc400000000ff */
[----:B------:R-:W-:Y:S02]  /*7aa0*/  FMNMX R26, R15, |R26|, !PT ;  /* 0x4000001a0f1a7209 */ /* 0x000fe40007800000 */
[----:B------:R-:W-:Y:S02]  /*7ab0*/  PRMT R17, RZ, 0x7610, R17 ;  /* 0x00007610ff117816 */ /* 0x000fe40000000011 */
[----:B------:R-:W-:Y:S02]  /*7ac0*/  PRMT R18, RZ, 0x7610, R18 ;  /* 0x00007610ff127816 */ /* 0x000fe40000000012 */
[----:B------:R-:W-:Y:S02]  /*7ad0*/  PRMT R20, RZ, 0x7610, R20 ;  /* 0x00007610ff147816 */ /* 0x000fe40000000014 */
        /* <DEDUP_REMOVED lines=18> */
.L_x_1349:
[----:B------:R-:W-:Y:S05]  /*7c00*/  BSYNC B0 ;  /* 0x0000000000007941 */ /* 0x000fea0003800000 */
.L_x_1348:
        /* <DEDUP_REMOVED lines=34> */
.L_x_1351:
[----:B------:R-:W-:Y:S05]  /*7e30*/  BSYNC B0 ;  /* 0x0000000000007941 */ /* 0x000fea0003800000 */
.L_x_1350:
[----:B------:R-:W-:Y:S01]  /*7e40*/  VIADD R22, R9, 0x67 ;  /* 0x0000006709167836 */ /* 0x000fe20000000000 */
[----:B------:R-:W-:Y:S01]  /*7e50*/  BSSY B0, `(.L_x_1352) ;  /* 0x000001c000007945 */ /* 0x000fe20003800000 */
[----:B0-----:R-:W-:Y:S01]  /*7e60*/  IMAD.U32 R17, R17, 0x10000, RZ ;  /* 0x0001000011117824 */ /* 0x001fe200078e00ff */
[----:B------:R-:W-:Y:S01]  /*7e70*/  FMNMX R31, R23, |R20|, !PT ;  /* 0x40000014171f7209 */ /* 0x000fe20007800000 */
[----:B------:R-:W-:Y:S01]  /*7e80*/  IMAD.U32 R15, R25, 0x10000, RZ ;  /* 0x00010000190f7824 */ /* 0x000fe200078e00ff */
[----:B------:R-:W-:Y:S01]  /*7e90*/  ISETP.GE.AND P1, PT, R22, R5, PT ;  /* 0x000000051600720c */ /* 0x000fe20003f26270 */
[----:B------:R-:W-:Y:S01]  /*7ea0*/  IMAD.U32 R25, R29, 0x10000, RZ ;  /* 0x000100001d197824 */ /* 0x000fe200078e00ff */
[----:B------:R-:W-:Y:S01]  /*7eb0*/  LOP3.LUT R14, R6, 0xff0000, R17, 0xf8, !PT ;  /* 0x00ff0000060e7812 */ /* 0x000fe200078ef811 */
[----:B------:R-:W-:Y:S01]  /*7ec0*/  VIADD R6, R9, 0x80 ;  /* 0x0000008009067836 */ /* 0x000fe20000000000 */
        /* <DEDUP_REMOVED lines=20> */
.L_x_1353:
[----:B------:R-:W-:Y:S05]  /*8010*/  BSYNC B0 ;  /* 0x0000000000007941 */ /* 0x000fea0003800000 */
.L_x_1352:
        /* <DEDUP_REMOVED lines=14> */
[----:B------:R-:W-:Y:S02]  /*8100*/  ISETP.GE.AND P0, PT, R6, R5, PT ;  /* 0x000000050600720c */ /* 0x000fe40003f06270 */
[----:B------:R-:W-:Y:S02]  /*8110*/  F2FP.SATFINITE.E4M3.F32.PACK_AB_MERGE_C R29, RZ, R17, RZ ;  /* 0x00000011ff1d723e */ /* 0x000fe400048070ff */
[----:B------:R-:W-:Y:S02]  /*8120*/  FMNMX R16, R16, |R21|, !PT ;  /* 0x4000001510107209 */ /* 0x000fe40007800000 */
        /* <DEDUP_REMOVED lines=17> */
.L_x_1355:
[----:B------:R-:W-:Y:S05]  /*8240*/  BSYNC B0 ;  /* 0x0000000000007941 */ /* 0x000fea0003800000 */
.L_x_1354:
        /* <DEDUP_REMOVED lines=21> */
.L_x_1357:
[----:B------:R-:W-:Y:S05]  /*83a0*/  BSYNC B0 ;  /* 0x0000000000007941 */ /* 0x000fea0003800000 */
.L_x_1356:
[----:B-----5:R-:W-:Y:S01]  /*83b0*/  HADD2.F32 R22, -RZ, R22.H0_H0 ;  /* 0x20000016ff167230 */ /* 0x020fe20000004100 */
[----:B------:R-:W-:Y:S01]  /*83c0*/  FMNMX R23, R16, |R23|, !PT ;  /* 0x4000001710177209 */ /* 0x000fe20007800000 */
[----:B------:R-:W-:Y:S01]  /*83d0*/  IMAD.SHL.U32 R27, R27, 0x1000000, RZ ;  /* 0x010000001b1b7824 */ /* 0x000fe200078e00ff */
[----:B------:R-:W-:Y:S01]  /*83e0*/  BSSY B0, `(.L_x_1358) ;  /* 0x0000022000007945 */ /* 0x000fe20003800000 */
[----:B------:R-:W-:Y:S01]  /*83f0*/  IMAD.SHL.U32 R28, R28, 0x1000000, RZ ;  /* 0x010000001c1c7824 */ /* 0x000fe200078e00ff */
[----:B------:R-:W-:Y:S01]  /*8400*/  FMNMX R16, R23, |R22|, !PT ;  /* 0x4000001617107209 */ /* 0x000fe20007800000 */
[----:B0-----:R-:W-:Y:S01]  /*8410*/  HADD2.F32 R21, -RZ, R24.H0_H0 ;  /* 0x20000018ff157230 */ /* 0x001fe20000004100 */
[----:B------:R-:W-:Y:S01]  /*8420*/  LOP3.LUT R57, R14, R27, RZ, 0xfc, !PT ;  /* 0x0000001b0e397212 */ /* 0x000fe200078efcff */
[----:B------:R-:W-:Y:S01]  /*8430*/  HADD2.F32 R25, -RZ, R25.H0_H0 ;  /* 0x20000019ff197230 */ /* 0x000fe20000004100 */
[----:B------:R-:W-:Y:S01]  /*8440*/  LOP3.LUT R55, R15, R28, RZ, 0xfc, !PT ;  /* 0x0000001c0f377212 */ /* 0x000fe200078efcff */
[----:B------:R-:W-:Y:S01]  /*8450*/  HADD2.F32 R26, -RZ, R26.H0_H0 ;  /* 0x2000001aff1a7230 */ /* 0x000fe20000004100 */
[----:B------:R-:W-:Y:S01]  /*8460*/  FMNMX R16, R16, |R21|, !PT ;  /* 0x4000001510107209 */ /* 0x000fe20007800000 */
[----:B------:R-:W-:Y:S01]  /*8470*/  FMUL R22, R22, UR5 ;  /* 0x0000000516167c20 */ /* 0x000fe20008400000 */
[----:B------:R-:W-:Y:S01]  /*8480*/  FMUL R20, R21, UR5 ;  /* 0x0000000515147c20 */ /* 0x000fe20008400000 */
[----:B------:R-:W-:Y:S01]  /*8490*/  FMUL R15, R25, UR5 ;  /* 0x00000005190f7c20 */ /* 0x000fe20008400000 */
[----:B------:R-:W-:Y:S01]  /*84a0*/  FMUL R14, R26, UR5 ;  /* 0x000000051a0e7c20 */ /* 0x000fe20008400000 */
[----:B------:R-:W-:Y:S01]  /*84b0*/  FMNMX R21, R16, |R25|, !PT ;  /* 0x4000001910157209 */ /* 0x000fe20007800000 */
        /* <DEDUP_REMOVED lines=20> */
.L_x_1359:
[----:B------:R-:W-:Y:S05]  /*8600*/  BSYNC B0 ;  /* 0x0000000000007941 */ /* 0x000fea0003800000 */
.L_x_1358:
        /* <DEDUP_REMOVED lines=24> */
.L_x_1361:
[----:B------:R-:W-:Y:S05]  /*8790*/  BSYNC B0 ;  /* 0x0000000000007941 */ /* 0x000fea0003800000 */
.L_x_1360:
[----:B0----5:R-:W-:Y:S01]  /*87a0*/  HADD2.F32 R22, -RZ, R6.H0_H0 ;  /* 0x20000006ff167230 */ /* 0x021fe20000004100 */
[----:B------:R-:W-:Y:S01]  /*87b0*/  FMNMX R21, R21, |R26|, !PT ;  /* 0x4000001a15157209 */ /* 0x000fe20007800000 */
[----:B------:R-:W-:Y:S01]  /*87c0*/  HADD2.F32 R17, -RZ, R17.H0_H0 ;  /* 0x20000011ff117230 */ /* 0x000fe20000004100 */
[----:B------:R-:W-:Y:S01]  /*87d0*/  LOP3.LUT R51, R12, R27, RZ, 0xfc, !PT ;  /* 0x0000001b0c337212 */ /* 0x000fe200078efcff */
[----:B------:R-:W-:Y:S01]  /*87e0*/  BSSY B0, `(.L_x_1362) ;  /* 0x0000023000007945 */ /* 0x000fe20003800000 */
[----:B------:R-:W-:Y:S01]  /*87f0*/  FMNMX R12, R21, |R22|, !PT ;  /* 0x40000016150c7209 */ /* 0x000fe20007800000 */
[----:B------:R-:W-:Y:S01]  /*8800*/  HADD2.F32 R21, -RZ, R18.H0_H0 ;  /* 0x20000012ff157230 */ /* 0x000fe20000004100 */
[----:B------:R-:W-:Y:S01]  /*8810*/  LOP3.LUT R53, R8, R25, RZ, 0xfc, !PT ;  /* 0x0000001908357212 */ /* 0x000fe200078efcff */
[----:B------:R-:W-:Y:S01]  /*8820*/  HADD2.F32 R25, -RZ, R24.H0_H0 ;  /* 0x20000018ff197230 */ /* 0x000fe20000004100 */
[----:B------:R-:W-:Y:S01]  /*8830*/  FMNMX R12, R12, |R17|, !PT ;  /* 0x400000110c0c7209 */ /* 0x000fe20007800000 */
[----:B------:R-:W-:Y:S01]  /*8840*/  FMUL R22, R22, UR5 ;  /* 0x0000000516167c20 */ /* 0x000fe20008400000 */
[----:B------:R-:W-:Y:S01]  /*8850*/  FMUL R17, R17, UR5 ;  /* 0x0000000511117c20 */ /* 0x000fe20008400000 */
[----:B------:R-:W-:Y:S01]  /*8860*/  LOP3.LUT R8, R29, 0xff, RZ, 0xc0, !PT ;  /* 0x000000ff1d087812 */ /* 0x000fe200078ec0ff */
[----:B------:R-:W-:Y:S01]  /*8870*/  FMUL R18, R25, UR5 ;  /* 0x0000000519127c20 */ /* 0x000fe20008400000 */
[----:B------:R-:W-:Y:S01]  /*8880*/  FMNMX R12, R12, |R21|, !PT ;  /* 0x400000150c0c7209 */ /* 0x000fe20007800000 */
[----:B------:R-:W-:Y:S01]  /*8890*/  FMUL R21, R21, UR5 ;  /* 0x0000000515157c20 */ /* 0x000fe20008400000 */
[----:B------:R-:W-:Y:S01]  /*88a0*/  F2FP.SATFINITE.E4M3.F32.PACK_AB_MERGE_C R27, RZ, R22, RZ ;  /* 0x00000016ff1b723e */ /* 0x000fe200048070ff */
[----:B------:R-:W-:Y:S01]  /*88b0*/  VIADD R6, R9, 0x82 ;  /* 0x0000008209067836 */ /* 0x000fe20000000000 */
[----:B------:R-:W-:-:S02]  /*88c0*/  F2FP.SATFINITE.E4M3.F32.PACK_AB_MERGE_C R29, RZ, R17, RZ ;  /* 0x00000011ff1d723e */ /* 0x000fc400048070ff */
        /* <DEDUP_REMOVED lines=20> */
.L_x_1363:
[----:B------:R-:W-:Y:S05]  /*8a10*/  BSYNC B0 ;  /* 0x0000000000007941 */ /* 0x000fea0003800000 */
.L_x_1362:
        /* <DEDUP_REMOVED lines=25> */
.L_x_1365:
[----:B------:R-:W-:Y:S05]  /*8bb0*/  BSYNC B0 ;  /* 0x0000000000007941 */ /* 0x000fea0003800000 */
.L_x_1364:
[----:B-----5:R-:W-:Y:S01]  /*8bc0*/  HADD2.F32 R18, -RZ, R18.H0_H0 ;  /* 0x20000012ff127230 */ /* 0x020fe20000004100 */
[----:B0-----:R-:W-:Y:S01]  /*8bd0*/  LOP3.LUT R16, R14, 0xff, RZ, 0xc0, !PT ;  /* 0x000000ff0e107812 */ /* 0x001fe200078ec0ff */
[----:B------:R-:W-:Y:S01]  /*8be0*/  HADD2.F32 R25, -RZ, R20.H0_H0 ;  /* 0x20000014ff197230 */ /* 0x000fe20000004100 */
[----:B------:R-:W-:Y:S01]  /*8bf0*/  LOP3.LUT R17, R33, 0xffff, RZ, 0xc0, !PT ;  /* 0x0000ffff21117812 */ /* 0x000fe200078ec0ff */
[----:B------:R-:W-:Y:S01]  /*8c00*/  HADD2.F32 R29, -RZ, R23.H0_H0 ;  /* 0x20000017ff1d7230 */ /* 0x000fe20000004100 */
[----:B------:R-:W-:Y:S01]  /*8c10*/  FMNMX R20, R27, |R18|, !PT ;  /* 0x400000121b147209 */ /* 0x000fe20007800000 */
[----:B------:R-:W-:Y:S01]  /*8c20*/  FMUL R18, R18, UR5 ;  /* 0x0000000512127c20 */ /* 0x000fe20008400000 */
[----:B------:R-:W-:Y:S01]  /*8c30*/  PRMT R14, R12, 0x7604, R15 ;  /* 0x000076040c0e7816 */ /* 0x000fe2000000000f */
[----:B------:R-:W-:Y:S01]  /*8c40*/  BSSY B0, `(.L_x_1366) ;  /* 0x000001e000007945 */ /* 0x000fe20003800000 */
[----:B------:R-:W-:Y:S01]  /*8c50*/  PRMT R15, R17, 0x7604, R16 ;  /* 0x00007604110f7816 */ /* 0x000fe20000000010 */
[----:B------:R-:W-:Y:S01]  /*8c60*/  HADD2.F32 R17, -RZ, R22.H0_H0 ;  /* 0x20000016ff117230 */ /* 0x000fe20000004100 */
[----:B------:R-:W-:Y:S01]  /*8c70*/  FMNMX R20, R20, |R25|, !PT ;  /* 0x4000001914147209 */ /* 0x000fe20007800000 */
[----:B------:R-:W-:Y:S01]  /*8c80*/  FMUL R25, R25, UR5 ;  /* 0x0000000519197c20 */ /* 0x000fe20008400000 */
[----:B------:R-:W-:Y:S01]  /*8c90*/  FMUL R16, R29, UR5 ;  /* 0x000000051d107c20 */ /* 0x000fe20008400000 */
[----:B------:R-:W-:Y:S01]  /*8ca0*/  F2FP.SATFINITE.E4M3.F32.PACK_AB_MERGE_C R23, RZ, R18, RZ ;  /* 0x00000012ff17723e */ /* 0x000fe200048070ff */
[----:B------:R-:W-:Y:S01]  /*8cb0*/  VIADD R12, R9, 0x83 ;  /* 0x00000083090c7836 */ /* 0x000fe20000000000 */
[----:B------:R-:W-:Y:S01]  /*8cc0*/  FMNMX R20, R20, |R17|, !PT ;  /* 0x4000001114147209 */ /* 0x000fe20007800000 */
        /* <DEDUP_REMOVED lines=21> */
.L_x_1367:
[----:B------:R-:W-:Y:S05]  /*8e20*/  BSYNC B0 ;  /* 0x0000000000007941 */ /* 0x000fea0003800000 */
.L_x_1366:
[----:B------:R-:W-:Y:S01]  /*8e30*/  ISETP.GE.AND P0, PT, R12, R5, PT ;  /* 0x000000050c00720c */ /* 0x000fe20003f06270 */
[----:B------:R-:W-:Y:S01]  /*8e40*/  BSSY B0, `(.L_x_1368) ;  /* 0x0000017000007945 */ /* 0x000fe20003800000 */
[----:B------:R-:W-:Y:S01]  /*8e50*/  LOP3.LUT R48, R21, 0xff0000, R48, 0xf8, !PT ;  /* 0x00ff000015307812 */ /* 0x000fe200078ef830 */
[----:B------:R-:W-:Y:S01]  /*8e60*/  IMAD.U32 R46, R25, 0x10000, RZ ;  /* 0x00010000192e7824 */ /* 0x000fe200078e00ff */
[----:B------:R-:W-:Y:S02]  /*8e70*/  FMNMX R29, R20, |R29|, !PT ;  /* 0x4000001d141d7209 */ /* 0x000fe40007800000 */
        /* <DEDUP_REMOVED lines=19> */
.L_x_1369:
[----:B------:R-:W-:Y:S05]  /*8fb0*/  BSYNC B0 ;  /* 0x0000000000007941 */ /* 0x000fea0003800000 */
.L_x_1368:
[----:B-----5:R-:W-:Y:S01]  /*8fc0*/  HADD2.F32 R6, -RZ, R6.H0_H0 ;  /* 0x20000006ff067230 */ /* 0x020fe20000004100 */
[----:B------:R-:W-:Y:S01]  /*8fd0*/  LOP3.LUT R46, R21, 0xff0000, R46, 0xf8, !PT ;  /* 0x00ff0000152e7812 */ /* 0x000fe200078ef82e */
[----:B------:R-:W-:Y:S01]  /*8fe0*/  IMAD.U32 R44, R27, 0x10000, RZ ;  /* 0x000100001b2c7824 */ /* 0x000fe200078e00ff */
[----:B0-----:R-:W-:Y:S01]  /*8ff0*/  LOP3.LUT R23, R15, 0xffff, RZ, 0xc0, !PT ;  /* 0x0000ffff0f177812 */ /* 0x001fe200078ec0ff */
[----:B------:R-:W-:Y:S01]  /*9000*/  HADD2.F32 R15, -RZ, R18.H0_H0 ;  /* 0x20000012ff0f7230 */ /* 0x000fe20000004100 */
[----:B------:R-:W-:Y:S01]  /*9010*/  LOP3.LUT R21, R14, 0xffff, RZ, 0xc0, !PT ;  /* 0x0000ffff0e157812 */ /* 0x000fe200078ec0ff */
[----:B-1----:R-:W-:Y:S01]  /*9020*/  HADD2.F32 R17, -RZ, R20.H0_H0 ;  /* 0x20000014ff117230 */ /* 0x002fe20000004100 */
[----:B------:R-:W-:Y:S01]  /*9030*/  FMNMX R14, R29, |R6|, !PT ;  /* 0x400000061d0e7209 */ /* 0x000fe20007800000 */
[----:B------:R-:W-:Y:S01]  /*9040*/  IMAD.U32 R42, R31, 0x10000, RZ ;  /* 0x000100001f2a7824 */ /* 0x000fe200078e00ff */
[----:B------:R-:W-:Y:S01]  /*9050*/  LOP3.LUT R44, R21, 0xff0000, R44, 0xf8, !PT ;  /* 0x00ff0000152c7812 */ /* 0x000fe200078ef82c */
[----:B------:R-:W-:Y:S01]  /*9060*/  HADD2.F32 R21, -RZ, R8.H0_H0 ;  /* 0x20000008ff157230 */ /* 0x000fe20000004100 */
[----:B------:R-:W-:Y:S01]  /*9070*/  FMNMX R14, R14, |R15|, !PT ;  /* 0x4000000f0e0e7209 */ /* 0x000fe20007800000 */
[----:B------:R-:W-:Y:S01]  /*9080*/  FMUL R8, R17, UR5 ;  /* 0x0000000511087c20 */ /* 0x000fe20008400000 */
[----:B------:R-:W-:Y:S01]  /*9090*/  FMUL R6, R6, UR5 ;  /* 0x0000000506067c20 */ /* 0x000fe20008400000 */
[----:B------:R-:W-:Y:S01]  /*90a0*/  FMUL R15, R15, UR5 ;  /* 0x000000050f0f7c20 */ /* 0x000fe20008400000 */
[----:B------:R-:W-:Y:S01]  /*90b0*/  FMNMX R14, R14, |R17|, !PT ;  /* 0x400000110e0e7209 */ /* 0x000fe20007800000 */
[----:B------:R-:W-:Y:S01]  /*90c0*/  FMUL R17, R21, UR5 ;  /* 0x0000000515117c20 */ /* 0x000fe20008400000 */
[----:B------:R-:W-:Y:S01]  /*90d0*/  BSSY B0, `(.L_x_1370) ;  /* 0x0000017000007945 */ /* 0x000fe20003800000 */
[----:B------:R-:W-:Y:S01]  /*90e0*/  LOP3.LUT R42, R23, 0xff0000, R42, 0xf8, !PT ;  /* 0x00ff0000172a7812 */ /* 0x000fe200078ef82a */
[----:B------:R-:W-:Y:S01]  /*90f0*/  VIADD R18, R9, 0x84 ;  /* 0x0000008409127836 */ /* 0x000fe20000000000 */
        /* <DEDUP_REMOVED lines=20> */
.L_x_1371:
[----:B------:R-:W-:Y:S05]  /*9240*/  BSYNC B0 ;  /* 0x0000000000007941 */ /* 0x000fea0003800000 */
.L_x_1370:
        /* <DEDUP_REMOVED lines=25> */
.L_x_1373:
[----:B------:R-:W-:Y:S05]  /*93e0*/  BSYNC B0 ;  /* 0x0000000000007941 */ /* 0x000fea0003800000 */
.L_x_1372:
        /* <DEDUP_REMOVED lines=34> */
.L_x_1375:
[----:B------:R-:W-:Y:S05]  /*9610*/  BSYNC B0 ;  /* 0x0000000000007941 */ /* 0x000fea0003800000 */
.L_x_1374:
        /* <DEDUP_REMOVED lines=21> */
.L_x_1377:
[----:B------:R-:W-:Y:S05]  /*9770*/  BSYNC B0 ;  /* 0x0000000000007941 */ /* 0x000fea0003800000 */
.L_x_1376:
        /* <DEDUP_REMOVED lines=17> */
[----:B------:R-:W-:Y:S02]  /*9890*/  F2FP.SATFINITE.E4M3.F32.PACK_AB_MERGE_C R31, RZ, R21, RZ ;  /* 0x00000015ff1f723e */ /* 0x000fe400048070ff */
[----:B------:R-:W-:Y:S02]  /*98a0*/  LOP3.LUT R44, R44, 0xff000000, R45, 0xf8, !PT ;  /* 0xff0000002c2c7812 */ /* 0x000fe400078ef82d */
[----:B------:R-:W-:Y:S02]  /*98b0*/  LOP3.LUT R29, R16, 0xff, RZ, 0xc0, !PT ;  /* 0x000000ff101d7812 */ /* 0x000fe400078ec0ff */
        /* <DEDUP_REMOVED lines=18> */
.L_x_1379:
[----:B------:R-:W-:Y:S05]  /*99e0*/  BSYNC B0 ;  /* 0x0000000000007941 */ /* 0x000fea0003800000 */
.L_x_1378:
[----:B0-----:R-:W-:Y:S01]  /*99f0*/  VIADD R16, R9, 0x86 ;  /* 0x0000008609107836 */ /* 0x001fe20000000000 */
[----:B------:R-:W-:Y:S01]  /*9a00*/  FMNMX R33, R8, |R23|, !PT ;  /* 0x4000001708217209 */ /* 0x000fe20007800000 */
[----:B------:R-:W-:Y:S01]  /*9a10*/  BSSY B0, `(.L_x_1380) ;  /* 0x000001b000007945 */ /* 0x000fe20003800000 */
[----:B------:R-:W-:Y:S02]  /*9a20*/  LOP3.LUT R23, R12, 0xff, RZ, 0xc0, !PT ;  /* 0x000000ff0c177812 */ /* 0x000fe400078ec0ff */
[----:B------:R-:W-:Y:S02]  /*9a30*/  ISETP.GE.AND P0, PT, R16, R5, PT ;  /* 0x000000051000720c */ /* 0x000fe40003f06270 */
[----:B------:R-:W-:Y:S02]  /*9a40*/  LOP3.LUT R6, R29, 0xff00, R18, 0xf8, !PT ;  /* 0x0000ff001d067812 */ /* 0x000fe400078ef812 */
[----:B------:R-:W-:Y:S02]  /*9a50*/  PRMT R12, R21, 0x7104, RZ ;  /* 0x00007104150c7816 */ /* 0x000fe400000000ff */
[----:B------:R-:W-:-:S02]  /*9a60*/  PRMT R8, RZ, 0x7610, R8 ;  /* 0x00007610ff087816 */ /* 0x000fc40000000008 */
[----:B------:R-:W-:Y:S02]  /*9a70*/  PRMT R17, RZ, 0x7610, R17 ;  /* 0x00007610ff117816 */ /* 0x000fe40000000011 */
[----:B------:R-:W-:Y:S02]  /*9a80*/  PRMT R18, RZ, 0x7610, R18 ;  /* 0x00007610ff127816 */ /* 0x000fe40000000012 */
[----:B------:R-:W-:Y:S02]  /*9a90*/  LOP3.LUT R24, R14, 0xff, RZ, 0xc0, !PT ;  /* 0x000000ff0e187812 */ /* 0x000fe400078ec0ff */
[----:B------:R-:W-:Y:S02]  /*9aa0*/  LOP3.LUT R27, R15, 0xff, RZ, 0xc0, !PT ;  /* 0x000000ff0f1b7812 */ /* 0x000fe400078ec0ff */
[----:B------:R-:W-:Y:S02]  /*9ab0*/  PRMT R21, R25, 0x7104, RZ ;  /* 0x0000710419157816 */ /* 0x000fe400000000ff */
[----:B------:R-:W-:-:S02]  /*9ac0*/  PRMT R22, R31, 0x7104, RZ ;  /* 0x000071041f167816 */ /* 0x000fc400000000ff */
        /* <DEDUP_REMOVED lines=15> */
.L_x_1381:
[----:B------:R-:W-:Y:S05]  /*9bc0*/  BSYNC B0 ;  /* 0x0000000000007941 */ /* 0x000fea0003800000 */
.L_x_1380:
[----:B0----5:R-:W-:Y:S01]  /*9bd0*/  HADD2.F32 R14, -RZ, R8.H0_H0 ;  /* 0x20000008ff0e7230 */ /* 0x021fe20000004100 */
[----:B------:R-:W-:Y:S01]  /*9be0*/  LOP3.LUT R29, R23, 0xff00, R22, 0xf8, !PT ;  /* 0x0000ff00171d7812 */ /* 0x000fe200078ef816 */
[----:B------:R-:W-:Y:S01]  /*9bf0*/  HADD2.F32 R22, -RZ, R17.H0_H0 ;  /* 0x20000011ff167230 */ /* 0x000fe20000004100 */
[----:B------:R-:W-:Y:S01]  /*9c00*/  LOP3.LUT R8, R24, 0xff00, R21, 0xf8, !PT ;  /* 0x0000ff0018087812 */ /* 0x000fe200078ef815 */
        /* <DEDUP_REMOVED lines=30> */
.L_x_1383:
[----:B------:R-:W-:Y:S05]  /*9df0*/  BSYNC B0 ;  /* 0x0000000000007941 */ /* 0x000fea0003800000 */
.L_x_1382:
        /* <DEDUP_REMOVED lines=29> */
.L_x_1385:
[----:B------:R-:W-:Y:S05]  /*9fd0*/  BSYNC B0 ;  /* 0x0000000000007941 */ /* 0x000fea0003800000 */
.L_x_1384:
[----:B-----5:R-:W-:Y:S01]  /*9fe0*/  HADD2.F32 R20, -RZ, R20.H0_H0 ;  /* 0x20000014ff147230 */ /* 0x020fe20000004100 */
[----:B------:R-:W-:Y:S01]  /*9ff0*/  BSSY B0, `(.L_x_1386) ;  /* 0x0000021000007945 */ /* 0x000fe20003800000 */
[----:B------:R-:W-:Y:S01]  /*a000*/  HADD2.F32 R21, -RZ, R21.H0_H0 ;  /* 0x20000015ff157230 */ /* 0x000fe20000004100 */
[----:B------:R-:W-:Y:S01]  /*a010*/  LOP3.LUT R12, R12, 0xff0000, R25, 0xf8, !PT ;  /* 0x00ff00000c0c7812 */ /* 0x000fe200078ef819 */
[----:B0-----:R-:W-:Y:S01]  /*a020*/  HADD2.F32 R17, -RZ, R22.H0_H0 ;  /* 0x20000016ff117230 */ /* 0x001fe20000004100 */
        /* <DEDUP_REMOVED lines=29> */
.L_x_1387:
[----:B------:R-:W-:Y:S05]  /*a200*/  BSYNC B0 ;  /* 0x0000000000007941 */ /* 0x000fea0003800000 */
.L_x_1386:
        /* <DEDUP_REMOVED lines=21> */
.L_x_1389:
[----:B------:R-:W-:Y:S05]  /*a360*/  BSYNC B0 ;  /* 0x0000000000007941 */ /* 0x000fea0003800000 */
.L_x_1388:
[----:B-----5:R-:W-:Y:S01]  /*a370*/  HADD2.F32 R18, -RZ, R18.H0_H0 ;  /* 0x20000012ff127230 */ /* 0x020fe20000004100 */
[----:B------:R-:W-:Y:S01]  /*a380*/  FMNMX R25, R25, |R22|, !PT ;  /* 0x4000001619197209 */ /* 0x000fe20007800000 */
[----:B------:R-:W-:Y:S01]  /*a390*/  IMAD.SHL.U32 R22, R27, 0x1000000, RZ ;  /* 0x010000001b167824 */ /* 0x000fe200078e00ff */
[----:B------:R-:W-:Y:S01]  /*a3a0*/  BSSY B0, `(.L_x_1390) ;  /* 0x0000022000007945 */ /* 0x000fe20003800000 */
[----:B0-----:R-:W-:Y:S01]  /*a3b0*/  IMAD.SHL.U32 R21, R28, 0x1000000, RZ ;  /* 0x010000001c157824 */ /* 0x001fe200078e00ff */
[----:B------:R-:W-:Y:S01]  /*a3c0*/  FMNMX R20, R25, |R18|, !PT ;  /* 0x4000001219147209 */ /* 0x000fe20007800000 */
[----:B------:R-:W-:Y:S01]  /*a3d0*/  HADD2.F32 R23, -RZ, R23.H0_H0 ;  /* 0x20000017ff177230 */ /* 0x000fe20000004100 */
[----:B------:R-:W-:Y:S01]  /*a3e0*/  LOP3.LUT R49, R15, R22, RZ, 0xfc, !PT ;  /* 0x000000160f317212 */ /* 0x000fe200078efcff */
[----:B------:R-:W-:Y:S01]  /*a3f0*/  HADD2.F32 R15, -RZ, R24.H0_H0 ;  /* 0x20000018ff0f7230 */ /* 0x000fe20000004100 */
[----:B------:R-:W-:Y:S01]  /*a400*/  LOP3.LUT R47, R14, R21, RZ, 0xfc, !PT ;  /* 0x000000150e2f7212 */ /* 0x000fe200078efcff */
[----:B------:R-:W-:Y:S01]  /*a410*/  HADD2.F32 R21, -RZ, R26.H0_H0 ;  /* 0x2000001aff157230 */ /* 0x000fe20000004100 */
        /* <DEDUP_REMOVED lines=26> */
.L_x_1391:
[----:B------:R-:W-:Y:S05]  /*a5c0*/  BSYNC B0 ;  /* 0x0000000000007941 */ /* 0x000fea0003800000 */
.L_x_1390:
        /* <DEDUP_REMOVED lines=24> */
.L_x_1393:
[----:B------:R-:W-:Y:S05]  /*a750*/  BSYNC B0 ;  /* 0x0000000000007941 */ /* 0x000fea0003800000 */
.L_x_1392:
[----:B0----5:R-:W-:Y:S01]  /*a760*/  HADD2.F32 R16, -RZ, R6.H0_H0 ;  /* 0x20000006ff107230 */ /* 0x021fe20000004100 */
[----:B------:R-:W-:Y:S01]  /*a770*/  FMNMX R21, R26, |R21|, !PT ;  /* 0x400000151a157209 */ /* 0x000fe20007800000 */
[----:B------:R-:W-:Y:S01]  /*a780*/  HADD2.F32 R23, -RZ, R23.H0_H0 ;  /* 0x20000017ff177230 */ /* 0x000fe20000004100 */
        /* <DEDUP_REMOVED lines=36> */
.L_x_1395:
[----:B------:R-:W-:Y:S05]  /*a9d0*/  BSYNC B0 ;  /* 0x0000000000007941 */ /* 0x000fea0003800000 */
.L_x_1394:
[----:B------:R-:W-:Y:S01]  /*a9e0*/  ISETP.GE.AND P0, PT, R6, R5, PT ;  /* 0x000000050600720c */ /* 0x000fe20003f06270 */
[----:B------:R-:W-:Y:S01]  /*a9f0*/  BSSY B0, `(.L_x_1396) ;  /* 0x0000018000007945 */ /* 0x000fe20003800000 */
[----:B0-----:R-:W-:Y:S02]  /*aa00*/  PRMT R16, R21, 0x7604, R22 ;  /* 0x0000760415107816 */ /* 0x001fe40000000016 */
        /* <DEDUP_REMOVED lines=22> */
.L_x_1397:
[----:B------:R-:W-:Y:S05]  /*ab70*/  BSYNC B0 ;  /* 0x0000000000007941 */ /* 0x000fea0003800000 */
.L_x_1396:
[----:B0----5:R-:W-:Y:S01]  /*ab80*/  HADD2.F32 R20, -RZ, R17.H0_H0 ;  /* 0x20000011ff147230 */ /* 0x021fe20000004100 */
[----:B------:R-:W-:Y:S01]  /*ab90*/  LOP3.LUT R17, R14, 0xff, RZ, 0xc0, !PT ;  /* 0x000000ff0e117812 */ /* 0x000fe200078ec0ff */
        /* <DEDUP_REMOVED lines=36> */
.L_x_1399:
[----:B------:R-:W-:Y:S05]  /*ade0*/  BSYNC B0 ;  /* 0x0000000000007941 */ /* 0x000fea0003800000 */
.L_x_1398:
        /* <DEDUP_REMOVED lines=24> */
.L_x_1401:
[----:B------:R-:W-:Y:S05]  /*af70*/  BSYNC B0 ;  /* 0x0000000000007941 */ /* 0x000fea0003800000 */
.L_x_1400:
[----:B-----5:R-:W-:Y:S01]  /*af80*/  HADD2.F32 R6, -RZ, R6.H0_H0 ;  /* 0x20000006ff067230 */ /* 0x020fe20000004100 */
[----:B------:R-:W-:Y:S01]  /*af90*/  LOP3.LUT R38, R23, 0xff0000, R38, 0xf8, !PT ;  /* 0x00ff000017267812 */ /* 0x000fe200078ef826 */
[----:B------:R-:W-:Y:S01]  /*afa0*/  IMAD.U32 R36, R16, 0x10000, RZ ;  /* 0x0001000010247824 */ /* 0x000fe200078e00ff */
[----:B------:R-:W-:Y:S01]  /*afb0*/  LOP3.LUT R23, R15, 0xffff, RZ, 0xc0, !PT ;  /* 0x0000ffff0f177812 */ /* 0x000fe200078ec0ff */
[----:B------:R-:W-:Y:S01]  /*afc0*/  HADD2.F32 R15, -RZ, R18.H0_H0 ;  /* 0x20000012ff0f7230 */ /* 0x000fe20000004100 */
[----:B01----:R-:W-:Y:S01]  /*afd0*/  LOP3.LUT R21, R14, 0xffff, RZ, 0xc0, !PT ;  /* 0x0000ffff0e157812 */ /* 0x003fe200078ec0ff */
[----:B------:R-:W-:Y:S01]  /*afe0*/  IMAD.U32 R34, R17, 0x10000, RZ ;  /* 0x0001000011227824 */ /* 0x000fe200078e00ff */
[----:B------:R-:W-:Y:S01]  /*aff0*/  FMNMX R14, R29, |R6|, !PT ;  /* 0x400000061d0e7209 */ /* 0x000fe20007800000 */
[----:B------:R-:W-:Y:S01]  /*b000*/  HADD2.F32 R17, -RZ, R22.H0_H0 ;  /* 0x20000016ff117230 */ /* 0x000fe20000004100 */
        /* <DEDUP_REMOVED lines=31> */
.L_x_1403:
[----:B------:R-:W-:Y:S05]  /*b200*/  BSYNC B0 ;  /* 0x0000000000007941 */ /* 0x000fea0003800000 */
.L_x_1402:
        /* <DEDUP_REMOVED lines=25> */
.L_x_1405:
[----:B------:R-:W-:Y:S05]  /*b3a0*/  BSYNC B0 ;  /* 0x0000000000007941 */ /* 0x000fea0003800000 */
.L_x_1404:
[----:B0----5:R-:W-:Y:S01]  /*b3b0*/  HADD2.F32 R15, -RZ, R8.H0_H0 ;  /* 0x20000008ff0f7230 */ /* 0x021fe20000004100 */
[----:B------:R-:W-:Y:S01]  /*b3c0*/  BSSY B0, `(.L_x_1406) ;  /* 0x0000021000007945 */ /* 0x000fe20003800000 */
[----:B------:R-:W-:Y:S01]  /*b3d0*/  HADD2.F32 R23, -RZ, R20.H0_H0 ;  /* 0x20000014ff177230 */ /* 0x000fe20000004100 */
        /* <DEDUP_REMOVED lines=11> */
[----:B------:R-:W-:Y:S02]  /*b490*/  ISETP.GE.AND P0, PT, R6, R5, PT ;  /* 0x000000050600720c */ /* 0x000fe40003f06270 */
        /* <DEDUP_REMOVED lines=19> */
.L_x_1407:
[----:B------:R-:W-:Y:S05]  /*b5d0*/  BSYNC B0 ;  /* 0x0000000000007941 */ /* 0x000fea0003800000 */
.L_x_1406:
        /* <DEDUP_REMOVED lines=21> */
.L_x_1409:
[----:B------:R-:W-:Y:S05]  /*b730*/  BSYNC B0 ;  /* 0x0000000000007941 */ /* 0x000fea0003800000 */
.L_x_1408:
[----:B-----5:R-:W-:Y:S01]  /*b740*/  HADD2.F32 R12, -RZ, R12.H0_H0 ;  /* 0x2000000cff0c7230 */ /* 0x020fe20000004100 */
[----:B------:R-:W-:Y:S01]  /*b750*/  FMNMX R29, R29, |R8|, !PT ;  /* 0x400000081d1d7209 */ /* 0x000fe20007800000 */
[----:B------:R-:W-:Y:S01]  /*b760*/  IMAD.SHL.U32 R17, R17, 0x1000000, RZ ;  /* 0x0100000011117824 */ /* 0x000fe200078e00ff */
[----:B------:R-:W-:Y:S01]  /*b770*/  BSSY B0, `(.L_x_1410) ;  /* 0x0000023000007945 */ /* 0x000fe20003800000 */
[----:B01----:R-:W-:Y:S01]  /*b780*/  HADD2.F32 R15, -RZ, R18.H0_H0 ;  /* 0x20000012ff0f7230 */ /* 0x003fe20000004100 */
[----:B------:R-:W-:Y:S01]  /*b790*/  FMNMX R8, R29, |R12|, !PT ;  /* 0x4000000c1d087209 */ /* 0x000fe20007800000 */
        /* <DEDUP_REMOVED lines=32> */
.L_x_1411:
[----:B------:R-:W-:Y:S05]  /*b9a0*/  BSYNC B0 ;  /* 0x0000000000007941 */ /* 0x000fea0003800000 */
.L_x_1410:
[----:B------:R-:W-:Y:S01]  /*b9b0*/  VIADD R12, R9, 0xa6 ;  /* 0x000000a6090c7836 */ /* 0x000fe20000000000 */
[----:B------:R-:W-:Y:S01]  /*b9c0*/  BSSY B0, `(.L_x_1412) ;  /* 0x000001c000007945 */ /* 0x000fe20003800000 */
[----:B------:R-:W-:Y:S02]  /*b9d0*/  FMNMX R18, R8, |R29|, !PT ;  /* 0x4000001d08127209 */ /* 0x000fe40007800000 */
[----:B------:R-:W-:Y:S02]  /*b9e0*/  LOP3.LUT R16, R27, 0xff00, R16, 0xf8, !PT ;  /* 0x0000ff001b107812 */ /* 0x000fe400078ef810 */
[----:B------:R-:W-:Y:S02]  /*b9f0*/  ISETP.GE.AND P0, PT, R12, R5, PT ;  /* 0x000000050c00720c */ /* 0x000fe40003f06270 */
[----:B------:R-:W-:Y:S02]  /*ba00*/  LOP3.LUT R24, R21, 0xff, RZ, 0xc0, !PT ;  /* 0x000000ff15187812 */ /* 0x000fe400078ec0ff */
[----:B------:R-:W-:-:S02]  /*ba10*/  LOP3.LUT R27, R23, 0xff, RZ, 0xc0, !PT ;  /* 0x000000ff171b7812 */ /* 0x000fc400078ec0ff */
[----:B------:R-:W-:Y:S02]  /*ba20*/  PRMT R8, R17, 0x7104, RZ ;  /* 0x0000710411087816 */ /* 0x000fe400000000ff */
[----:B------:R-:W-:Y:S02]  /*ba30*/  PRMT R6, RZ, 0x7610, R6 ;  /* 0x00007610ff067816 */ /* 0x000fe40000000006 */
[----:B------:R-:W-:Y:S02]  /*ba40*/  PRMT R20, RZ, 0x7610, R20 ;  /* 0x00007610ff147816 */ /* 0x000fe40000000014 */
[----:B------:R-:W-:Y:S02]  /*ba50*/  PRMT R22, RZ, 0x7610, R22 ;  /* 0x00007610ff167816 */ /* 0x000fe40000000016 */
[----:B------:R-:W-:Y:S02]  /*ba60*/  LOP3.LUT R26, R25, 0xff, RZ, 0xc0, !PT ;  /* 0x000000ff191a7812 */ /* 0x000fe400078ec0ff */
[----:B------:R-:W-:-:S02]  /*ba70*/  PRMT R23, R81, 0x7104, RZ ;  /* 0x0000710451177816 */ /* 0x000fc400000000ff */
[----:B0-----:R-:W-:Y:S02]  /*ba80*/  PRMT R17, R33, 0x7104, RZ ;  /* 0x0000710421117816 */ /* 0x001fe400000000ff */
        /* <DEDUP_REMOVED lines=15> */
.L_x_1413:
[----:B------:R-:W-:Y:S05]  /*bb80*/  BSYNC B0 ;  /* 0x0000000000007941 */ /* 0x000fea0003800000 */
.L_x_1412:
        /* <DEDUP_REMOVED lines=34> */
.L_x_1415:
[----:B------:R-:W-:Y:S05]  /*bdb0*/  BSYNC B0 ;  /* 0x0000000000007941 */ /* 0x000fea0003800000 */
.L_x_1414:
[----:B------:R-:W-:Y:S01]  /*bdc0*/  VIADD R18, R9, 0xa7 ;  /* 0x000000a709127836 */ /* 0x000fe20000000000 */
[----:B------:R-:W-:Y:S01]  /*bdd0*/  BSSY B0, `(.L_x_1416) ;  /* 0x000001c000007945 */ /* 0x000fe20003800000 */
[----:B------:R-:W-:Y:S01]  /*bde0*/  IMAD.U32 R12, R23, 0x10000, RZ ;  /* 0x00010000170c7824 */ /* 0x000fe200078e00ff */
[----:B------:R-:W-:Y:S01]  /*bdf0*/  FMNMX R33, R25, |R20|, !PT ;  /* 0x4000001419217209 */ /* 0x000fe20007800000 */
[----:B0-----:R-:W-:Y:S01]  /*be00*/  IMAD.U32 R15, R27, 0x10000, RZ ;  /* 0x000100001b0f7824 */ /* 0x001fe200078e00ff */
        /* <DEDUP_REMOVED lines=24> */
.L_x_1417:
[----:B------:R-:W-:Y:S05]  /*bf90*/  BSYNC B0 ;  /* 0x0000000000007941 */ /* 0x000fea0003800000 */
.L_x_1416:
[----:B-----5:R-:W-:Y:S01]  /*bfa0*/  HADD2.F32 R20, -RZ, R20.H0_H0 ;  /* 0x20000014ff147230 */ /* 0x020fe20000004100 */
[----:B------:R-:W-:Y:S01]  /*bfb0*/  LOP3.LUT R6, R6, 0xff0000, R25, 0xf8, !PT ;  /* 0x00ff000006067812 */ /* 0x000fe200078ef819 */
[----:B------:R-:W-:Y:S01]  /*bfc0*/  HADD2.F32 R21, -RZ, R21.H0_H0 ;  /* 0x20000015ff157230 */ /* 0x000fe20000004100 */
[----:B------:R-:W-:Y:S01]  /*bfd0*/  BSSY B0, `(.L_x_1418) ;  /* 0x000001f000007945 */ /* 0x000fe20003800000 */
        /* <DEDUP_REMOVED lines=30> */
.L_x_1419:
[----:B------:R-:W-:Y:S05]  /*c1c0*/  BSYNC B0 ;  /* 0x0000000000007941 */ /* 0x000fea0003800000 */
.L_x_1418:
        /* <DEDUP_REMOVED lines=21> */
.L_x_1421:
[----:B------:R-:W-:Y:S05]  /*c320*/  BSYNC B0 ;  /* 0x0000000000007941 */ /* 0x000fea0003800000 */
.L_x_1420:
[----:B------:R-:W-:Y:S01]  /*c330*/  IMAD.SHL.U32 R27, R27, 0x1000000, RZ ;  /* 0x010000001b1b7824 */ /* 0x000fe200078e00ff */
[----:B0-----:R-:W-:Y:S01]  /*c340*/  FMNMX R15, R23, |R22|, !PT ;  /* 0x40000016170f7209 */ /* 0x001fe20007800000 */
[----:B-----5:R-:W-:Y:S01]  /*c350*/  HADD2.F32 R14, -RZ, R18.H0_H0 ;  /* 0x20000012ff0e7230 */ /* 0x020fe20000004100 */
[----:B------:R-:W-:Y:S01]  /*c360*/  BSSY B0, `(.L_x_1422) ;  /* 0x0000022000007945 */ /* 0x000fe20003800000 */
[----:B------:R-:W-:Y:S01]  /*c370*/  IMAD.SHL.U32 R28, R28, 0x1000000, RZ ;  /* 0x010000001c1c7824 */ /* 0x000fe200078e00ff */
[----:B------:R-:W-:Y:S01]  /*c380*/  LOP3.LUT R41, R16, R27, RZ, 0xfc, !PT ;  /* 0x0000001b10297212 */ /* 0x000fe200078efcff */
[----:B------:R-:W-:Y:S01]  /*c390*/  HADD2.F32 R24, -RZ, R24.H0_H0 ;  /* 0x20000018ff187230 */ /* 0x000fe20000004100 */
[----:B------:R-:W-:Y:S01]  /*c3a0*/  FMNMX R15, R15, |R14|, !PT ;  /* 0x4000000e0f0f7209 */ /* 0x000fe20007800000 */
        /* <DEDUP_REMOVED lines=29> */
.L_x_1423:
[----:B------:R-:W-:Y:S05]  /*c580*/  BSYNC B0 ;  /* 0x0000000000007941 */ /* 0x000fea0003800000 */
.L_x_1422:
        /* <DEDUP_REMOVED lines=24> */
.L_x_1425:
[----:B------:R-:W-:Y:S05]  /*c710*/  BSYNC B0 ;  /* 0x0000000000007941 */ /* 0x000fea0003800000 */
.L_x_1424:
        /* <DEDUP_REMOVED lines=39> */
.L_x_1427:
[----:B------:R-:W-:Y:S05]  /*c990*/  BSYNC B0 ;  /* 0x0000000000007941 */ /* 0x000fea0003800000 */
.L_x_1426:
[----:B------:R-:W-:Y:S01]  /*c9a0*/  ISETP.GE.AND P0, PT, R6, R5, PT ;  /* 0x000000050600720c */ /* 0x000fe20003f06270 */
[----:B------:R-:W-:Y:S01]  /*c9b0*/  BSSY B0, `(.L_x_1428) ;  /* 0x0000018000007945 */ /* 0x000fe20003800000 */
[----:B------:R-:W-:Y:S02]  /*c9c0*/  FMNMX R26, R18, |R29|, !PT ;  /* 0x4000001d121a7209 */ /* 0x000fe40007800000 */
[----:B------:R-:W-:Y:S02]  /*c9d0*/  PRMT R12, R25, 0x7604, R12 ;  /* 0x00007604190c7816 */ /* 0x000fe4000000000c */
        /* <DEDUP_REMOVED lines=21> */
.L_x_1429:
[----:B------:R-:W-:Y:S05]  /*cb30*/  BSYNC B0 ;  /* 0x0000000000007941 */ /* 0x000fea0003800000 */
.L_x_1428:
[----:B-----5:R-:W-:Y:S01]  /*cb40*/  HADD2.F32 R25, -RZ, R18.H0_H0 ;  /* 0x20000012ff197230 */ /* 0x020fe20000004100 */
[----:B------:R-:W-:Y:S01]  /*cb50*/  LOP3.LUT R18, R17, 0xff, RZ, 0xc0, !PT ;  /* 0x000000ff11127812 */ /* 0x000fe200078ec0ff */
[----:B------:R-:W-:Y:S01]  /*cb60*/  HADD2.F32 R17, -RZ, R20.H0_H0 ;  /* 0x20000014ff117230 */ /* 0x000fe20000004100 */
[----:B0-----:R-:W-:Y:S01]  /*cb70*/  LOP3.LUT R21, R21, 0xffff, RZ, 0xc0, !PT ;  /* 0x0000ffff15157812 */ /* 0x001fe200078ec0ff */
[----:B------:R-:W-:Y:S01]  /*cb80*/  HADD2.F32 R31, -RZ, R24.H0_H0 ;  /* 0x20000018ff1f7230 */ /* 0x000fe20000004100 */
[----:B-1----:R-:W-:Y:S01]  /*cb90*/  PRMT R15, R16, 0x7604, R23 ;  /* 0x00007604100f7816 */ /* 0x002fe20000000017 */
[----:B------:R-:W-:Y:S01]  /*cba0*/  BSSY B0, `(.L_x_1430) ;  /* 0x0000020000007945 */ /* 0x000fe20003800000 */
[----:B------:R-:W-:Y:S01]  /*cbb0*/  FMNMX R16, R26, |R25|, !PT ;  /* 0x400000191a107209 */ /* 0x000fe20007800000 */
[----:B------:R-:W-:Y:S01]  /*cbc0*/  FMUL R25, R25, UR5 ;  /* 0x0000000519197c20 */ /* 0x000fe20008400000 */
        /* <DEDUP_REMOVED lines=29> */
.L_x_1431:
[----:B------:R-:W-:Y:S05]  /*cda0*/  BSYNC B0 ;  /* 0x0000000000007941 */ /* 0x000fea0003800000 */
.L_x_1430:
        /* <DEDUP_REMOVED lines=24> */
.L_x_1433:
[----:B------:R-:W-:Y:S05]  /*cf30*/  BSYNC B0 ;  /* 0x0000000000007941 */ /* 0x000fea0003800000 */
.L_x_1432:
[----:B-----5:R-:W-:Y:S01]  /*cf40*/  HADD2.F32 R6, -RZ, R6.H0_H0 ;  /* 0x20000006ff067230 */ /* 0x020fe20000004100 */
[----:B------:R-:W-:Y:S01]  /*cf50*/  LOP3.LUT R30, R25, 0xff0000, R30, 0xf8, !PT ;  /* 0x00ff0000191e7812 */ /* 0x000fe200078ef81e */
[----:B------:R-:W-:Y:S01]  /*cf60*/  IMAD.U32 R28, R21, 0x10000, RZ ;  /* 0x00010000151c7824 */ /* 0x000fe200078e00ff */
[----:B------:R-:W-:Y:S01]  /*cf70*/  LOP3.LUT R25, R15, 0xffff, RZ, 0xc0, !PT ;  /* 0x0000ffff0f197812 */ /* 0x000fe200078ec0ff */
[----:B------:R-:W-:Y:S01]  /*cf80*/  HADD2.F32 R15, -RZ, R12.H0_H0 ;  /* 0x2000000cff0f7230 */ /* 0x000fe20000004100 */
[----:B------:R-:W-:Y:S01]  /*cf90*/  FMNMX R12, R31, |R6|, !PT ;  /* 0x400000061f0c7209 */ /* 0x000fe20007800000 */
[----:B01----:R-:W-:Y:S02]  /*cfa0*/  HADD2.F32 R17, -RZ, R20.H0_H0 ;  /* 0x20000014ff117230 */ /* 0x003fe40000004100 */
[----:B------:R-:W-:Y:S01]  /*cfb0*/  FMUL R6, R6, UR5 ;  /* 0x0000000506067c20 */ /* 0x000fe20008400000 */
[----:B------:R-:W-:Y:S01]  /*cfc0*/  HADD2.F32 R21, -RZ, R8.H0_H0 ;  /* 0x20000008ff157230 */ /* 0x000fe20000004100 */
[----:B------:R-:W-:Y:S01]  /*cfd0*/  FMNMX R12, R12, |R15|, !PT ;  /* 0x4000000f0c0c7209 */ /* 0x000fe20007800000 */
[----:B------:R-:W-:-:S02]  /*cfe0*/  IMAD.U32 R26, R23, 0x10000, RZ ;  /* 0x00010000171a7824 */ /* 0x000fc400078e00ff */
[----:B------:R-:W-:Y:S01]  /*cff0*/  FMUL R15, R15, UR5 ;  /* 0x000000050f0f7c20 */ /* 0x000fe20008400000 */
[----:B------:R-:W-:Y:S01]  /*d000*/  FMUL R8, R17, UR5 ;  /* 0x0000000511087c20 */ /* 0x000fe20008400000 */
[----:B------:R-:W-:Y:S01]  /*d010*/  FMNMX R12, R12, |R17|, !PT ;  /* 0x400000110c0c7209 */ /* 0x000fe20007800000 */
[----:B------:R-:W-:Y:S01]  /*d020*/  FMUL R16, R21, UR5 ;  /* 0x0000000515107c20 */ /* 0x000fe20008400000 */
[----:B------:R-:W-:Y:S01]  /*d030*/  LOP3.LUT R27, R18, 0xffff, RZ, 0xc0, !PT ;  /* 0x0000ffff121b7812 */ /* 0x000fe200078ec0ff */
[----:B------:R-:W-:Y:S01]  /*d040*/  BSSY B0, `(.L_x_1434) ;  /* 0x0000018000007945 */ /* 0x000fe20003800000 */
[----:B------:R-:W-:Y:S01]  /*d050*/  FMNMX R17, R12, |R21|, !PT ;  /* 0x400000150c117209 */ /* 0x000fe20007800000 */
[----:B------:R-:W-:Y:S01]  /*d060*/  VIADD R12, R9, 0xc4 ;  /* 0x000000c4090c7836 */ /* 0x000fe20000000000 */
[----:B------:R-:W-:Y:S02]  /*d070*/  LOP3.LUT R28, R25, 0xff0000, R28, 0xf8, !PT ;  /* 0x00ff0000191c7812 */ /* 0x000fe400078ef81c */
[----:B------:R-:W-:-:S02]  /*d080*/  LOP3.LUT R26, R27, 0xff0000, R26, 0xf8, !PT ;  /* 0x00ff00001b1a7812 */ /* 0x000fc400078ef81a */
        /* <DEDUP_REMOVED lines=19> */
.L_x_1435:
[----:B------:R-:W-:Y:S05]  /*d1c0*/  BSYNC B0 ;  /* 0x0000000000007941 */ /* 0x000fea0003800000 */
.L_x_1434:
        /* <DEDUP_REMOVED lines=25> */
.L_x_1437:
[----:B------:R-:W-:Y:S05]  /*d360*/  BSYNC B0 ;  /* 0x0000000000007941 */ /* 0x000fea0003800000 */
.L_x_1436:
        /* <DEDUP_REMOVED lines=34> */
.L_x_1439:
[----:B------:R-:W-:Y:S05]  /*d590*/  BSYNC B0 ;  /* 0x0000000000007941 */ /* 0x000fea0003800000 */
.L_x_1438:
[----:B------:R-:W-:Y:S01]  /*d5a0*/  BSSY B0, `(.L_x_1440) ;  /* 0x0000015000007945 */ /* 0x000fe20003800000 */
[----:B------:R-:W-:Y:S02]  /*d5b0*/  LOP3.LUT R20, R8, 0xffff, RZ, 0xc0, !PT ;  /* 0x0000ffff08147812 */ /* 0x000fe400078ec0ff */
[----:B------:R-:W-:Y:S02]  /*d5c0*/  PRMT R22, RZ, 0x7610, R22 ;  /* 0x00007610ff167816 */ /* 0x000fe40000000016 */
        /* <DEDUP_REMOVED lines=18> */
.L_x_1441:
[----:B------:R-:W-:Y:S05]  /*d6f0*/  BSYNC B0 ;  /* 0x0000000000007941 */ /* 0x000fea0003800000 */
.L_x_1440:
[----:B-----5:R-:W-:Y:S01]  /*d700*/  HADD2.F32 R22, -RZ, R22.H0_H0 ;  /* 0x20000016ff167230 */ /* 0x020fe20000004100 */
[----:B------:R-:W-:Y:S01]  /*d710*/  FMNMX R81, R27, |R18|, !PT ;  /* 0x400000121b517209 */ /* 0x000fe20007800000 */
[----:B01----:R-:W-:Y:S01]  /*d720*/  HADD2.F32 R15, -RZ, R24.H0_H0 ;  /* 0x20000018ff0f7230 */ /* 0x003fe20000004100 */
[----:B------:R-:W-:Y:S01]  /*d730*/  BSSY B0, `(.L_x_1442) ;  /* 0x0000023000007945 */ /* 0x000fe20003800000 */
[----:B------:R-:W-:Y:S01]  /*d740*/  HADD2.F32 R8, -RZ, R8.H0_H0 ;  /* 0x20000008ff087230 */ /* 0x000fe20000004100 */
[----:B------:R-:W-:Y:S01]  /*d750*/  FMNMX R14, R81, |R22|, !PT ;  /* 0x40000016510e7209 */ /* 0x000fe20007800000 */
[----:B------:R-:W-:Y:S02]  /*d760*/  HADD2.F32 R81, -RZ, R12.H0_H0 ;  /* 0x2000000cff517230 */ /* 0x000fe40000004100 */
[----:B------:R-:W-:Y:S01]  /*d770*/  FMUL R22, R22, UR5 ;  /* 0x0000000516167c20 */ /* 0x000fe20008400000 */
[----:B------:R-:W-:Y:S01]  /*d780*/  IMAD.SHL.U32 R29, R20, 0x1000000, RZ ;  /* 0x01000000141d7824 */ /* 0x000fe200078e00ff */
[----:B------:R-:W-:Y:S01]  /*d790*/  FMNMX R14, R14, |R15|, !PT ;  /* 0x4000000f0e0e7209 */ /* 0x000fe20007800000 */
[----:B------:R-:W-:-:S02]  /*d7a0*/  IMAD.SHL.U32 R27, R16, 0x1000000, RZ ;  /* 0x01000000101b7824 */ /* 0x000fc400078e00ff */
[----:B------:R-:W-:Y:S01]  /*d7b0*/  FMUL R15, R15, UR5 ;  /* 0x000000050f0f7c20 */ /* 0x000fe20008400000 */
[----:B------:R-:W-:Y:S01]  /*d7c0*/  FMUL R85, R8, UR5 ;  /* 0x0000000508557c20 */ /* 0x000fe20008400000 */
[----:B------:R-:W-:Y:S01]  /*d7d0*/  FMNMX R89, R14, |R81|, !PT ;  /* 0x400000510e597209 */ /* 0x000fe20007800000 */
[----:B------:R-:W-:Y:S01]  /*d7e0*/  FMUL R81, R81, UR5 ;  /* 0x0000000551517c20 */ /* 0x000fe20008400000 */
[----:B------:R-:W-:Y:S02]  /*d7f0*/  F2FP.SATFINITE.E4M3.F32.PACK_AB_MERGE_C R91, RZ, R22, RZ ;  /* 0x00000016ff5b723e */ /* 0x000fe400048070ff */
[----:B------:R-:W-:Y:S02]  /*d800*/  LOP3.LUT R93, R25, 0xff, RZ, 0xc0, !PT ;  /* 0x000000ff195d7812 */ /* 0x000fe400078ec0ff */
[----:B------:R-:W-:Y:S02]  /*d810*/  LOP3.LUT R28, R28, 0xff000000, R29, 0xf8, !PT ;  /* 0xff0000001c1c7812 */ /* 0x000fe400078ef81d */
[----:B------:R-:W-:-:S02]  /*d820*/  LOP3.LUT R26, R26, 0xff000000, R27, 0xf8, !PT ;  /* 0xff0000001a1a7812 */ /* 0x000fc400078ef81b */
[----:B------:R-:W-:Y:S02]  /*d830*/  F2FP.SATFINITE.E4M3.F32.PACK_AB_MERGE_C R25, RZ, R15, RZ ;  /* 0x0000000fff19723e */ /* 0x000fe400048070ff */
[----:B------:R-:W-:Y:S02]  /*d840*/  F2FP.SATFINITE.E4M3.F32.PACK_AB_MERGE_C R81, RZ, R81, RZ ;  /* 0x00000051ff51723e */ /* 0x000fe400048070ff */
[----:B------:R-:W-:Y:S02]  /*d850*/  PRMT R12, R91, 0x7104, RZ ;  /* 0x000071045b0c7816 */ /* 0x000fe400000000ff */
        /* <DEDUP_REMOVED lines=16> */
.L_x_1443:
[----:B------:R-:W-:Y:S05]  /*d960*/  BSYNC B0 ;  /* 0x0000000000007941 */ /* 0x000fea0003800000 */
.L_x_1442:
[----:B------:R-:W-:Y:S01]  /*d970*/  FMNMX R22, R89, |R8|, !PT ;  /* 0x4000000859167209 */ /* 0x000fe20007800000 */
[----:B------:R-:W-:Y:S01]  /*d980*/  VIADD R8, R9, 0xc6 ;  /* 0x000000c609087836 */ /* 0x000fe20000000000 */
[----:B------:R-:W-:Y:S01]  /*d990*/  BSSY B0, `(.L_x_1444) ;  /* 0x000001b000007945 */ /* 0x000fe20003800000 */
[--C-:B------:R-:W-:Y:S02]  /*d9a0*/  LOP3.LUT R6, R93, 0xff00, R12.reuse, 0xf8, !PT ;  /* 0x0000ff005d067812 */ /* 0x100fe400078ef80c */
[----:B------:R-:W-:Y:S02]  /*d9b0*/  LOP3.LUT R24, R21, 0xff, RZ, 0xc0, !PT ;  /* 0x000000ff15187812 */ /* 0x000fe400078ec0ff */
[----:B------:R-:W-:Y:S02]  /*d9c0*/  ISETP.GE.AND P0, PT, R8, R5, PT ;  /* 0x000000050800720c */ /* 0x000fe40003f06270 */
[----:B------:R-:W-:Y:S02]  /*d9d0*/  PRMT R12, RZ, 0x7610, R12 ;  /* 0x00007610ff0c7816 */ /* 0x000fe4000000000c */
[----:B------:R-:W-:-:S02]  /*d9e0*/  PRMT R18, RZ, 0x7610, R18 ;  /* 0x00007610ff127816 */ /* 0x000fc40000000012 */
[----:B------:R-:W-:Y:S02]  /*d9f0*/  PRMT R20, RZ, 0x7610, R20 ;  /* 0x00007610ff147816 */ /* 0x000fe40000000014 */
[----:B------:R-:W-:Y:S02]  /*da00*/  LOP3.LUT R23, R23, 0xff, RZ, 0xc0, !PT ;  /* 0x000000ff17177812 */ /* 0x000fe400078ec0ff */
[----:B------:R-:W-:Y:S02]  /*da10*/  LOP3.LUT R16, R17, 0xff, RZ, 0xc0, !PT ;  /* 0x000000ff11107812 */ /* 0x000fe400078ec0ff */
[----:B0-----:R-:W-:Y:S02]  /*da20*/  PRMT R85, R85, 0x7104, RZ ;  /* 0x0000710455557816 */ /* 0x001fe400000000ff */
        /* <DEDUP_REMOVED lines=17> */
.L_x_1445:
[----:B------:R-:W-:Y:S05]  /*db40*/  BSYNC B0 ;  /* 0x0000000000007941 */ /* 0x000fea0003800000 */
.L_x_1444:
        /* <DEDUP_REMOVED lines=14> */
[----:B------:R-:W-:Y:S02]  /*dc30*/  F2FP.SATFINITE.E4M3.F32.PACK_AB_MERGE_C R85, RZ, R23, RZ ;  /* 0x00000017ff55723e */ /* 0x000fe400048070ff */
        /* <DEDUP_REMOVED lines=19> */
.L_x_1447:
[----:B------:R-:W-:Y:S05]  /*dd70*/  BSYNC B0 ;  /* 0x0000000000007941 */ /* 0x000fea0003800000 */
.L_x_1446:
        /* <DEDUP_REMOVED lines=8> */
[----:B------:R-:W-:Y:S01]  /*de00*/  IMAD.U32 R23, R23, 0x10000, RZ ;  /* 0x0001000017177824 */ /* 0x000fe200078e00ff */
        /* <DEDUP_REMOVED lines=19> */
.L_x_1449:
[----:B------:R-:W-:Y:S05]  /*df40*/  BSYNC B0 ;  /* 0x0000000000007941 */ /* 0x000fea0003800000 */
.L_x_1448:
        /* <DEDUP_REMOVED lines=12> */
[----:B------:R-:W-:Y:S01]  /*e010*/  F2FP.SATFINITE.E4M3.F32.PACK_AB_MERGE_C R25, RZ, R25, RZ ;  /* 0x00000019ff19723e */ /* 0x000fe200048070ff */
[----:B------:R-:W-:Y:S01]  /*e020*/  BSSY B0, `(.L_x_1450) ;  /* 0x0000016000007945 */ /* 0x000fe20003800000 */
[----:B------:R-:W-:-:S02]  /*e030*/  F2FP.SATFINITE.E4M3.F32.PACK_AB_MERGE_C R85, RZ, R15, RZ ;  /* 0x0000000fff55723e */ /* 0x000fc400048070ff */
[----:B------:R-:W-:Y:S02]  /*e040*/  FMNMX R81, R14, |R81|, !PT ;  /* 0x400000510e517209 */ /* 0x000fe40007800000 */
        /* <DEDUP_REMOVED lines=19> */
.L_x_1451:
[----:B------:R-:W-:Y:S05]  /*e180*/  BSYNC B0 ;  /* 0x0000000000007941 */ /* 0x000fea0003800000 */
.L_x_1450:
[----:B------:R-:W-:Y:S01]  /*e190*/  VIADD R8, R9, 0xe0 ;  /* 0x000000e009087836 */ /* 0x000fe20000000000 */
[----:B0-----:R-:W-:Y:S01]  /*e1a0*/  LOP3.LUT R14, R21, 0xffff, RZ, 0xc0, !PT ;  /* 0x0000ffff150e7812 */ /* 0x001fe200078ec0ff */
[----:B------:R-:W-:Y:S01]  /*e1b0*/  IMAD.SHL.U32 R15, R20, 0x1000000, RZ ;  /* 0x01000000140f7824 */ /* 0x000fe200078e00ff */
[----:B------:R-:W-:Y:S01]  /*e1c0*/  BSSY B0, `(.L_x_1452) ;  /* 0x000001c000007945 */ /* 0x000fe20003800000 */
[----:B------:R-:W-:Y:S01]  /*e1d0*/  IMAD.SHL.U32 R22, R22, 0x1000000, RZ ;  /* 0x0100000016167824 */ /* 0x000fe200078e00ff */
[----:B------:R-:W-:Y:S02]  /*e1e0*/  ISETP.GE.AND P1, PT, R8, R5, PT ;  /* 0x000000050800720c */ /* 0x000fe40003f26270 */
[----:B------:R-:W-:Y:S01]  /*e1f0*/  LOP3.LUT R33, R6, R15, RZ, 0xfc, !PT ;  /* 0x0000000f06217212 */ /* 0x000fe200078efcff */
[----:B------:R-:W-:Y:S01]  /*e200*/  VIADD R6, R9, 0xe1 ;  /* 0x000000e109067836 */ /* 0x000fe20000000000 */
[----:B------:R-:W-:Y:S01]  /*e210*/  LOP3.LUT R15, R23, 0xffff, RZ, 0xc0, !PT ;  /* 0x0000ffff170f7812 */ /* 0x000fe200078ec0ff */
[----:B------:R-:W-:Y:S01]  /*e220*/  IMAD.SHL.U32 R23, R14, 0x1000000, RZ ;  /* 0x010000000e177824 */ /* 0x000fe200078e00ff */
[----:B------:R-:W-:-:S02]  /*e230*/  LOP3.LUT R31, R17, R22, RZ, 0xfc, !PT ;  /* 0x00000016111f7212 */ /* 0x000fc400078efcff */
[----:B------:R-:W-:Y:S01]  /*e240*/  FMNMX R18, R81, |R18|, !PT ;  /* 0x4000001251127209 */ /* 0x000fe20007800000 */
[----:B------:R-:W-:Y:S01]  /*e250*/  IMAD.SHL.U32 R25, R15, 0x1000000, RZ ;  /* 0x010000000f197824 */ /* 0x000fe200078e00ff */
        /* <DEDUP_REMOVED lines=18> */
.L_x_1453:
[----:B------:R-:W-:Y:S05]  /*e380*/  BSYNC B0 ;  /* 0x0000000000007941 */ /* 0x000fea0003800000 */
.L_x_1452:
[----:B-----5:R-:W-:Y:S01]  /*e390*/  HADD2.F32 R17, -RZ, R17.H0_H0 ;  /* 0x20000011ff117230 */ /* 0x020fe20000004100 */
[----:B------:R-:W-:Y:S01]  /*e3a0*/  LOP3.LUT R29, R12, R23, RZ, 0xfc, !PT ;  /* 0x000000170c1d7212 */ /* 0x000fe200078efcff */
[----:B0-----:R-:W-:Y:S01]  /*e3b0*/  HADD2.F32 R15, -RZ, R20.H0_H0 ;  /* 0x20000014ff0f7230 */ /* 0x001fe20000004100 */
[----:B------:R-:W-:Y:S01]  /*e3c0*/  LOP3.LUT R27, R16, R25, RZ, 0xfc, !PT ;  /* 0x00000019101b7212 */ /* 0x000fe200078efcff */
        /* <DEDUP_REMOVED lines=8> */
[----:B------:R-:W-:Y:S01]  /*e450*/  BSSY B0, `(.L_x_1454) ;  /* 0x0000016000007945 */ /* 0x000fe20003800000 */
[----:B------:R-:W-:-:S02]  /*e460*/  FMNMX R81, R18, |R21|, !PT ;  /* 0x4000001512517209 */ /* 0x000fc40007800000 */
        /* <DEDUP_REMOVED lines=20> */
.L_x_1455:
[----:B------:R-:W-:Y:S05]  /*e5b0*/  BSYNC B0 ;  /* 0x0000000000007941 */ /* 0x000fea0003800000 */
.L_x_1454:
        /* <DEDUP_REMOVED lines=19> */
.L_x_1457:
[----:B------:R-:W-:Y:S05]  /*e6f0*/  BSYNC B0 ;  /* 0x0000000000007941 */ /* 0x000fea0003800000 */
.L_x_1456:
[----:B------:R-:W-:Y:S01]  /*e700*/  FMNMX R81, R81, |R12|, !PT ;  /* 0x4000000c51517209 */ /* 0x000fe20007800000 */
[----:B01---5:R-:W-:Y:S01]  /*e710*/  HADD2.F32 R14, -RZ, R8.H0_H0 ;  /* 0x20000008ff0e7230 */ /* 0x023fe20000004100 */
[----:B------:R-:W-:Y:S01]  /*e720*/  BSSY B0, `(.L_x_1458) ;  /* 0x000001d000007945 */ /* 0x000fe20003800000 */
[----:B------:R-:W-:Y:S02]  /*e730*/  HADD2.F32 R12, -RZ, R16.H0_H0 ;  /* 0x20000010ff0c7230 */ /* 0x000fe40000004100 */
[----:B------:R-:W-:Y:S01]  /*e740*/  HADD2.F32 R8, -RZ, R18.H0_H0 ;  /* 0x20000012ff087230 */ /* 0x000fe20000004100 */
[----:B------:R-:W-:Y:S01]  /*e750*/  FMNMX R89, R81, |R14|, !PT ;  /* 0x4000000e51597209 */ /* 0x000fe20007800000 */
[----:B------:R-:W-:Y:S02]  /*e760*/  HADD2.F32 R16, -RZ, R20.H0_H0 ;  /* 0x20000014ff107230 */ /* 0x000fe40000004100 */
[----:B------:R-:W-:Y:S01]  /*e770*/  FMUL R14, R14, UR5 ;  /* 0x000000050e0e7c20 */ /* 0x000fe20008400000 */
[----:B------:R-:W-:Y:S01]  /*e780*/  FMUL R15, R12, UR5 ;  /* 0x000000050c0f7c20 */ /* 0x000fe20008400000 */
[----:B------:R-:W-:Y:S01]  /*e790*/  FMUL R81, R8, UR5 ;  /* 0x0000000508517c20 */ /* 0x000fe20008400000 */
        /* <DEDUP_REMOVED lines=8> */
[C---:B------:R-:W-:Y:S01]  /*e820*/  ISETP.GE.AND P1, PT, R13.reuse, R4, PT ;  /* 0x000000040d00720c */ /* 0x040fe20003f26270 */
[----:B------:R-:W-:Y:S02]  /*e830*/  IMAD R15, R4, R6, R13 ;  /* 0x00000006040f7224 */ /* 0x000fe400078e020d */
[C---:B------:R-:W-:Y:S01]  /*e840*/  VIADD R6, R13.reuse, 0x2 ;  /* 0x000000020d067836 */ /* 0x040fe20000000000 */
[-C--:B------:R-:W-:Y:S01]  /*e850*/  ISETP.GE.AND P2, PT, R12, R4.reuse, PT ;  /* 0x000000040c00720c */ /* 0x080fe20003f46270 */
[----:B------:R-:W-:Y:S01]  /*e860*/  VIADD R12, R13, 0x3 ;  /* 0x000000030d0c7836 */ /* 0x000fe20000000000 */
[----:B--2---:R-:W-:Y:S02]  /*e870*/  IADD3 R14, P0, R78, R15, RZ ;  /* 0x0000000f4e0e7210 */ /* 0x004fe40007f1e0ff */
[-C--:B------:R-:W-:Y:S02]  /*e880*/  ISETP.GE.AND P3, PT, R6, R4.reuse, PT ;  /* 0x000000040600720c */ /* 0x080fe40003f66270 */
[----:B------:R-:W-:-:S02]  /*e890*/  ISETP.GE.AND P4, PT, R12, R4, PT ;  /* 0x000000040c00720c */ /* 0x000fc40003f86270 */
[----:B------:R-:W-:-:S05]  /*e8a0*/  LEA.HI.X.SX32 R15, R15, R79, 0x1, P0 ;  /* 0x0000004f0f0f7211 */ /* 0x000fca00000f0eff */
[----:B------:R0:W-:Y:S04]  /*e8b0*/  @!P1 STG.E.U8 desc[UR8][R14.64], R91 ;  /* 0x0000005b0e009986 */ /* 0x0001e8000c101108 */
[----:B------:R0:W-:Y:S04]  /*e8c0*/  @!P2 STG.E.U8 desc[UR8][R14.64+0x1], R93 ;  /* 0x0000015d0e00a986 */ /* 0x0001e8000c101108 */
[----:B------:R0:W-:Y:S04]  /*e8d0*/  @!P3 STG.E.U8 desc[UR8][R14.64+0x2], R81 ;  /* 0x000002510e00b986 */ /* 0x0001e8000c101108 */
[----:B------:R0:W-:Y:S02]  /*e8e0*/  @!P4 STG.E.U8 desc[UR8][R14.64+0x3], R85 ;  /* 0x000003550e00c986 */ /* 0x0001e4000c101108 */
.L_x_1459:
[----:B------:R-:W-:Y:S05]  /*e8f0*/  BSYNC B0 ;  /* 0x0000000000007941 */ /* 0x000fea0003800000 */
.L_x_1458:
[----:B------:R-:W-:Y:S01]  /*e900*/  VIADD R12, R9, 0xe2 ;  /* 0x000000e2090c7836 */ /* 0x000fe20000000000 */
[----:B------:R-:W-:Y:S01]  /*e910*/  LOP3.LUT R6, R23, 0xff, RZ, 0xc0, !PT ;  /* 0x000000ff17067812 */ /* 0x000fe200078ec0ff */
[----:B------:R-:W-:Y:S01]  /*e920*/  BSSY B0, `(.L_x_1460) ;  /* 0x000001e000007945 */ /* 0x000fe20003800000 */
[----:B0-----:R-:W-:Y:S02]  /*e930*/  LOP3.LUT R15, R91, 0xffff, RZ, 0xc0, !PT ;  /* 0x0000ffff5b0f7812 */ /* 0x001fe400078ec0ff */
[----:B------:R-:W-:Y:S02]  /*e940*/  ISETP.GE.AND P0, PT, R12, R5, PT ;  /* 0x000000050c00720c */ /* 0x000fe40003f06270 */
[----:B------:R-:W-:Y:S02]  /*e950*/  LOP3.LUT R25, R25, 0xff, RZ, 0xc0, !PT ;  /* 0x000000ff19197812 */ /* 0x000fe400078ec0ff */
[----:B------:R-:W-:Y:S02]  /*e960*/  LOP3.LUT R14, R93, 0xffff, RZ, 0xc0, !PT ;  /* 0x0000ffff5d0e7812 */ /* 0x000fe400078ec0ff */
[----:B------:R-:W-:-:S02]  /*e970*/  FMNMX R23, R89, |R8|, !PT ;  /* 0x4000000859177209 */ /* 0x000fc40007800000 */
[----:B------:R-:W-:Y:S02]  /*e980*/  PRMT R8, R15, 0x7604, R6 ;  /* 0x000076040f087816 */ /* 0x000fe40000000006 */
[--C-:B------:R-:W-:Y:S02]  /*e990*/  PRMT R6, R14, 0x7604, R25.reuse ;  /* 0x000076040e067816 */ /* 0x100fe40000000019 */
[----:B------:R-:W-:Y:S02]  /*e9a0*/  LOP3.LUT R22, R17, 0xff, RZ, 0xc0, !PT ;  /* 0x000000ff11167812 */ /* 0x000fe400078ec0ff */
[----:B------:R-:W-:Y:S02]  /*e9b0*/  PRMT R25, RZ, 0x7610, R25 ;  /* 0x00007610ff197816 */ /* 0x000fe40000000019 */
[----:B------:R-:W-:Y:S02]  /*e9c0*/  PRMT R20, RZ, 0x7610, R20 ;  /* 0x00007610ff147816 */ /* 0x000fe40000000014 */
[----:B------:R-:W-:-:S02]  /*e9d0*/  PRMT R18, RZ, 0x7610, R18 ;  /* 0x00007610ff127816 */ /* 0x000fc40000000012 */
[----:B------:R-:W-:Y:S02]  /*e9e0*/  LOP3.LUT R21, R21, 0xff, RZ, 0xc0, !PT ;  /* 0x000000ff15157812 */ /* 0x000fe400078ec0ff */
[----:B------:R-:W-:Y:S02]  /*e9f0*/  LOP3.LUT R81, R81, 0xffff, RZ, 0xc0, !PT ;  /* 0x0000ffff51517812 */ /* 0x000fe400078ec0ff */
[----:B------:R-:W-:Y:S02]  /*ea00*/  LOP3.LUT R24, R85, 0xffff, RZ, 0xc0, !PT ;  /* 0x0000ffff55187812 */ /* 0x000fe400078ec0ff */
        /* <DEDUP_REMOVED lines=15> */
.L_x_1461:
[----:B------:R-:W-:Y:S05]  /*eb00*/  BSYNC B0 ;  /* 0x0000000000007941 */ /* 0x000fea0003800000 */
.L_x_1460:
[----:B-----5:R-:W-:Y:S01]  /*eb10*/  HADD2.F32 R25, -RZ, R25.H0_H0 ;  /* 0x20000019ff197230 */ /* 0x020fe20000004100 */
[----:B------:R-:W-:Y:S01]  /*eb20*/  FMNMX R16, R23, |R16|, !PT ;  /* 0x4000001017107209 */ /* 0x000fe20007800000 */
[----:B------:R-:W-:Y:S01]  /*eb30*/  HADD2.F32 R23, -RZ, R18.H0_H0 ;  /* 0x20000012ff177230 */ /* 0x000fe20000004100 */
[----:B0-----:R-:W-:Y:S01]  /*eb40*/  PRMT R14, R24, 0x7604, R21 ;  /* 0x00007604180e7816 */ /* 0x001fe20000000015 */
        /* <DEDUP_REMOVED lines=9> */
[----:B------:R-:W-:-:S02]  /*ebe0*/  PRMT R15, R81, 0x7604, R22 ;  /* 0x00007604510f7816 */ /* 0x000fc40000000016 */
[----:B------:R-:W-:Y:S02]  /*ebf0*/  F2FP.SATFINITE.E4M3.F32.PACK_AB_MERGE_C R85, RZ, R21, RZ ;  /* 0x00000015ff55723e */ /* 0x000fe400048070ff */
        /* <DEDUP_REMOVED lines=19> */
.L_x_1463:
[----:B------:R-:W-:Y:S05]  /*ed30*/  BSYNC B0 ;  /* 0x0000000000007941 */ /* 0x000fea0003800000 */
.L_x_1462:
[----:B0-----:R-:W-:Y:S01]  /*ed40*/  VIADD R13, R9, 0xe3 ;  /* 0x000000e3090d7836 */ /* 0x001fe20000000000 */
[----:B------:R-:W-:Y:S01]  /*ed50*/  LOP3.LUT R9, R8, 0xffff, RZ, 0xc0, !PT ;  /* 0x0000ffff08097812 */ /* 0x000fe200078ec0ff */
[----:B------:R-:W-:Y:S01]  /*ed60*/  IMAD.U32 R24, R81, 0x10000, RZ ;  /* 0x0001000051187824 */ /* 0x000fe200078e00ff */
[----:B------:R-:W-:Y:S01]  /*ed70*/  LOP3.LUT R25, R6, 0xffff, RZ, 0xc0, !PT ;  /* 0x0000ffff06197812 */ /* 0x000fe200078ec0ff */
[----:B------:R-:W-:Y:S01]  /*ed80*/  IMAD.U32 R22, R85, 0x10000, RZ ;  /* 0x0001000055167824 */ /* 0x000fe200078e00ff */
[----:B------:R-:W-:Y:S01]  /*ed90*/  ISETP.GE.AND P0, PT, R13, R5, PT ;  /* 0x000000050d00720c */ /* 0x000fe20003f06270 */
[----:B------:R-:W-:Y:S01]  /*eda0*/  BSSY B0, `(.L_x_1464) ;  /* 0x0000019000007945 */ /* 0x000fe20003800000 */
[----:B------:R-:W-:Y:S01]  /*edb0*/  FMNMX R16, R23, |R16|, !PT ;  /* 0x4000001017107209 */ /* 0x000fe20007800000 */
[----:B------:R-:W-:Y:S01]  /*edc0*/  IMAD.U32 R20, R21, 0x10000, RZ ;  /* 0x0001000015147824 */ /* 0x000fe200078e00ff */
[----:B------:R-:W-:Y:S02]  /*edd0*/  LOP3.LUT R23, R15, 0xffff, RZ, 0xc0, !PT ;  /* 0x0000ffff0f177812 */ /* 0x000fe400078ec0ff */
[----:B------:R-:W-:-:S02]  /*ede0*/  LOP3.LUT R24, R9, 0xff0000, R24, 0xf8, !PT ;  /* 0x00ff000009187812 */ /* 0x000fc400078ef818 */
[----:B------:R-:W-:Y:S02]  /*edf0*/  LOP3.LUT R22, R25, 0xff0000, R22, 0xf8, !PT ;  /* 0x00ff000019167812 */ /* 0x000fe400078ef816 */
[----:B------:R-:W-:Y:S02]  /*ee00*/  PRMT R6, RZ, 0x7610, R6 ;  /* 0x00007610ff067816 */ /* 0x000fe40000000006 */
[----:B------:R-:W-:Y:S02]  /*ee10*/  PRMT R18, RZ, 0x7610, R18 ;  /* 0x00007610ff127816 */ /* 0x000fe40000000012 */
[----:B------:R-:W-:Y:S02]  /*ee20*/  PRMT R12, RZ, 0x7610, R12 ;  /* 0x00007610ff0c7816 */ /* 0x000fe4000000000c */
        /* <DEDUP_REMOVED lines=16> */
.L_x_1465:
[----:B------:R-:W-:Y:S05]  /*ef30*/  BSYNC B0 ;  /* 0x0000000000007941 */ /* 0x000fea0003800000 */
.L_x_1464:
[----:B0----5:R-:W-:Y:S01]  /*ef40*/  HADD2.F32 R9, -RZ, R6.H0_H0 ;  /* 0x20000006ff097230 */ /* 0x021fe20000004100 */
[----:B------:R-:W-:Y:S01]  /*ef50*/  LOP3.LUT R20, R23, 0xff0000, R20, 0xf8, !PT ;  /* 0x00ff000017147812 */ /* 0x000fe200078ef814 */
[----:B------:R-:W-:Y:S01]  /*ef60*/  IMAD.U32 R6, R17, 0x10000, RZ ;  /* 0x0001000011067824 */ /* 0x000fe200078e00ff */
[----:B------:R-:W-:Y:S01]  /*ef70*/  LOP3.LUT R21, R14, 0xffff, RZ, 0xc0, !PT ;  /* 0x0000ffff0e157812 */ /* 0x000fe200078ec0ff */
[----:B------:R-:W-:Y:S01]  /*ef80*/  HADD2.F32 R17, -RZ, R18.H0_H0 ;  /* 0x20000012ff117230 */ /* 0x000fe20000004100 */
[----:B------:R-:W-:Y:S01]  /*ef90*/  FMNMX R16, R16, |R9|, !PT ;  /* 0x4000000910107209 */ /* 0x000fe20007800000 */
[----:B------:R-:W-:Y:S02]  /*efa0*/  HADD2.F32 R23, -RZ, R12.H0_H0 ;  /* 0x2000000cff177230 */ /* 0x000fe40000004100 */
[----:B------:R-:W-:Y:S01]  /*efb0*/  FMUL R9, R9, UR5 ;  /* 0x0000000509097c20 */ /* 0x000fe20008400000 */
[----:B------:R-:W-:Y:S01]  /*efc0*/  HADD2.F32 R14, -RZ, R15.H0_H0 ;  /* 0x2000000fff0e7230 */ /* 0x000fe20000004100 */
[----:B------:R-:W-:Y:S01]  /*efd0*/  FMNMX R16, R16, |R17|, !PT ;  /* 0x4000001110107209 */ /* 0x000fe20007800000 */
[----:B------:R-:W-:Y:S01]  /*efe0*/  FMUL R17, R17, UR5 ;  /* 0x0000000511117c20 */ /* 0x000fe20008400000 */
[----:B------:R-:W-:Y:S01]  /*eff0*/  LOP3.LUT R18, R21, 0xff0000, R6, 0xf8, !PT ;  /* 0x00ff000015127812 */ /* 0x000fe200078ef806 */
[----:B------:R-:W-:Y:S01]  /*f000*/  IMAD R6, R19, 0x20, R0 ;  /* 0x0000002013067824 */ /* 0x000fe200078e0200 */
[----:B------:R-:W-:Y:S01]  /*f010*/  FMNMX R21, R16, |R23|, !PT ;  /* 0x4000001710157209 */ /* 0x000fe20007800000 */
[----:B------:R-:W-:Y:S01]  /*f020*/  FMUL R23, R23, UR5 ;  /* 0x0000000517177c20 */ /* 0x000fe20008400000 */
[----:B------:R-:W-:Y:S01]  /*f030*/  FMUL R15, R14, UR5 ;  /* 0x000000050e0f7c20 */ /* 0x000fe20008400000 */
[----:B------:R-:W-:Y:S01]  /*f040*/  F2FP.SATFINITE.E4M3.F32.PACK_AB_MERGE_C R81, RZ, R17, RZ ;  /* 0x00000011ff51723e */ /* 0x000fe200048070ff */
[----:B------:R-:W-:Y:S01]  /*f050*/  BSSY B0, `(.L_x_1466) ;  /* 0x0000017000007945 */ /* 0x000fe20003800000 */
[----:B------:R-:W-:Y:S01]  /*f060*/  F2FP.SATFINITE.E4M3.F32.PACK_AB_MERGE_C R25, RZ, R9, RZ ;  /* 0x00000009ff19723e */ /* 0x000fe200048070ff */
[----:B------:R-:W-:Y:S01]  /*f070*/  IMAD.SHL.U32 R84, R6, 0x8, RZ ;  /* 0x0000000806547824 */ /* 0x000fe200078e00ff */
[----:B------:R-:W-:-:S02]  /*f080*/  F2FP.SATFINITE.E4M3.F32.PACK_AB_MERGE_C R17, RZ, R23, RZ ;  /* 0x00000017ff11723e */ /* 0x000fc400048070ff */
[----:B------:R-:W-:Y:S02]  /*f090*/  LOP3.LUT R12, R81, 0xffff, RZ, 0xc0, !PT ;  /* 0x0000ffff510c7812 */ /* 0x000fe400078ec0ff */
[----:B------:R-:W-:Y:S02]  /*f0a0*/  LOP3.LUT R16, R25, 0xffff, RZ, 0xc0, !PT ;  /* 0x0000ffff19107812 */ /* 0x000fe400078ec0ff */
        /* <DEDUP_REMOVED lines=17> */
.L_x_1467:
[----:B------:R-:W-:Y:S05]  /*f1c0*/  BSYNC B0 ;  /* 0x0000000000007941 */ /* 0x000fea0003800000 */
.L_x_1466:
[----:B------:R-:W-:Y:S01]  /*f1d0*/  VIADD R13, R84, 0xe4 ;  /* 0x000000e4540d7836 */ /* 0x000fe20000000000 */
[----:B0-----:R-:W-:Y:S01]  /*f1e0*/  LOP3.LUT R8, R17, 0xffff, RZ, 0xc0, !PT ;  /* 0x0000ffff11087812 */ /* 0x001fe200078ec0ff */
[----:B------:R-:W-:Y:S01]  /*f1f0*/  IMAD.SHL.U32 R25, R16, 0x1000000, RZ ;  /* 0x0100000010197824 */ /* 0x000fe200078e00ff */
[----:B------:R-:W-:Y:S01]  /*f200*/  BSSY B0, `(.L_x_1468) ;  /* 0x000001b000007945 */ /* 0x000fe20003800000 */
[----:B------:R-:W-:Y:S01]  /*f210*/  IMAD.SHL.U32 R23, R12, 0x1000000, RZ ;  /* 0x010000000c177824 */ /* 0x000fe200078e00ff */
[----:B------:R-:W-:Y:S01]  /*f220*/  ISETP.GE.AND P1, PT, R13, R5, PT ;  /* 0x000000050d00720c */ /* 0x000fe20003f26270 */
[----:B------:R-:W-:Y:S01]  /*f230*/  IMAD.SHL.U32 R81, R8, 0x1000000, RZ ;  /* 0x0100000008517824 */ /* 0x000fe200078e00ff */
[----:B------:R-:W-:Y:S02]  /*f240*/  FMNMX R14, R21, |R14|, !PT ;  /* 0x4000000e150e7209 */ /* 0x000fe40007800000 */
        /* <DEDUP_REMOVED lines=22> */
.L_x_1469:
[----:B------:R-:W-:Y:S05]  /*f3b0*/  BSYNC B0 ;  /* 0x0000000000007941 */ /* 0x000fea0003800000 */
.L_x_1468:
[----:B0----5:R-:W-:Y:S01]  /*f3c0*/  HADD2.F32 R9, -RZ, R21.H0_H0 ;  /* 0x20000015ff097230 */ /* 0x021fe20000004100 */
[----:B------:R-:W-:Y:S01]  /*f3d0*/  LOP3.LUT R20, R20, 0xff000000, R81, 0xf8, !PT ;  /* 0xff00000014147812 */ /* 0x000fe200078ef851 */
[----:B------:R-:W-:Y:S01]  /*f3e0*/  IMAD.SHL.U32 R17, R17, 0x1000000, RZ ;  /* 0x0100000011117824 */ /* 0x000fe200078e00ff */
[----:B------:R-:W-:Y:S01]  /*f3f0*/  BSSY B0, `(.L_x_1470) ;  /* 0x0000024000007945 */ /* 0x000fe20003800000 */
[----:B------:R-:W-:Y:S01]  /*f400*/  HADD2.F32 R85, -RZ, R16.H0_H0 ;  /* 0x20000010ff557230 */ /* 0x000fe20000004100 */
[----:B------:R-:W-:Y:S01]  /*f410*/  FMNMX R14, R14, |R9|, !PT ;  /* 0x400000090e0e7209 */ /* 0x000fe20007800000 */
[----:B------:R-:W-:Y:S01]  /*f420*/  HADD2.F32 R91, -RZ, R15.H0_H0 ;  /* 0x2000000fff5b7230 */ /* 0x000fe20000004100 */
[----:B------:R-:W-:Y:S01]  /*f430*/  LOP3.LUT R18, R18, 0xff000000, R17, 0xf8, !PT ;  /* 0xff00000012127812 */ /* 0x000fe200078ef811 */
[----:B------:R-:W-:Y:S01]  /*f440*/  HADD2.F32 R17, -RZ, R12.H0_H0 ;  /* 0x2000000cff117230 */ /* 0x000fe20000004100 */
[----:B------:R-:W-:Y:S01]  /*f450*/  FMNMX R14, R14, |R85|, !PT ;  /* 0x400000550e0e7209 */ /* 0x000fe20007800000 */
[----:B------:R-:W-:-:S02]  /*f460*/  IMAD.SHL.U32 R81, R6, 0x8, RZ ;  /* 0x0000000806517824 */ /* 0x000fc400078e00ff */
[----:B------:R-:W-:Y:S01]  /*f470*/  FMUL R89, R9, UR5 ;  /* 0x0000000509597c20 */ /* 0x000fe20008400000 */
[----:B------:R-:W-:Y:S01]  /*f480*/  FMUL R85, R85, UR5 ;  /* 0x0000000555557c20 */ /* 0x000fe20008400000 */
[----:B------:R-:W-:Y:S01]  /*f490*/  FMUL R15, R17, UR5 ;  /* 0x00000005110f7c20 */ /* 0x000fe20008400000 */
[----:B------:R-:W-:Y:S02]  /*f4a0*/  VIADD R81, R81, 0xe5 ;  /* 0x000000e551517836 */ /* 0x000fe40000000000 */
[----:B------:R-:W-:Y:S01]  /*f4b0*/  FMUL R6, R91, UR5 ;  /* 0x000000055b067c20 */ /* 0x000fe20008400000 */
[----:B------:R-:W-:Y:S02]  /*f4c0*/  FMNMX R12, R14, |R17|, !PT ;  /* 0x400000110e0c7209 */ /* 0x000fe40007800000 */
[----:B------:R-:W-:Y:S02]  /*f4d0*/  F2FP.SATFINITE.E4M3.F32.PACK_AB_MERGE_C R89, RZ, R89, RZ ;  /* 0x00000059ff59723e */ /* 0x000fe400048070ff */
[----:B------:R-:W-:-:S02]  /*f4e0*/  ISETP.GE.AND P0, PT, R81, R5, PT ;  /* 0x000000055100720c */ /* 0x000fc40003f06270 */
[----:B------:R-:W-:Y:S02]  /*f4f0*/  FMNMX R12, R12, |R91|, !PT ;  /* 0x4000005b0c0c7209 */ /* 0x000fe40007800000 */
        /* <DEDUP_REMOVED lines=19> */
.L_x_1471:
[----:B------:R-:W-:Y:S05]  /*f630*/  BSYNC B0 ;  /* 0x0000000000007941 */ /* 0x000fea0003800000 */
.L_x_1470:
        /* <DEDUP_REMOVED lines=20> */
.L_x_1473:
[----:B------:R-:W-:Y:S05]  /*f780*/  BSYNC B0 ;  /* 0x0000000000007941 */ /* 0x000fea0003800000 */
.L_x_1472:
[----:B-----5:R-:W-:Y:S01]  /*f790*/  HADD2.F32 R17, -RZ, R17.H0_H0 ;  /* 0x20000011ff117230 */ /* 0x020fe20000004100 */
[----:B------:R-:W-:Y:S01]  /*f7a0*/  BSSY B0, `(.L_x_1474) ;  /* 0x0000020000007945 */ /* 0x000fe20003800000 */
[----:B01----:R-:W-:Y:S02]  /*f7b0*/  HADD2.F32 R9, -RZ, R16.H0_H0 ;  /* 0x20000010ff097230 */ /* 0x003fe40000004100 */
[----:B------:R-:W-:Y:S01]  /*f7c0*/  HADD2.F32 R91, -RZ, R14.H0_H0 ;  /* 0x2000000eff5b7230 */ /* 0x000fe20000004100 */
[----:B------:R-:W-:Y:S01]  /*f7d0*/  FMNMX R12, R12, |R17|, !PT ;  /* 0x400000110c0c7209 */ /* 0x000fe20007800000 */
[----:B------:R-:W-:Y:S02]  /*f7e0*/  HADD2.F32 R13, -RZ, R13.H0_H0 ;  /* 0x2000000dff0d7230 */ /* 0x000fe40000004100 */
        /* <DEDUP_REMOVED lines=27> */
.L_x_1475:
[----:B------:R-:W-:Y:S05]  /*f9a0*/  BSYNC B0 ;  /* 0x0000000000007941 */ /* 0x000fea0003800000 */
.L_x_1474:
[----:B0-----:R-:W-:Y:S01]  /*f9b0*/  IMAD R8, R19, 0x20, R0 ;  /* 0x0000002013087824 */ /* 0x001fe200078e0200 */
[----:B------:R-:W-:Y:S01]  /*f9c0*/  LOP3.LUT R89, R89, 0xff, RZ, 0xc0, !PT ;  /* 0x000000ff59597812 */ /* 0x000fe200078ec0ff */
[----:B------:R-:W-:Y:S01]  /*f9d0*/  BSSY B0, `(.L_x_1476) ;  /* 0x000001e000007945 */ /* 0x000fe20003800000 */
[----:B------:R-:W-:Y:S01]  /*f9e0*/  PRMT R16, R14, 0x7104, RZ ;  /* 0x000071040e107816 */ /* 0x000fe200000000ff */
[----:B------:R-:W-:Y:S01]  /*f9f0*/  IMAD.SHL.U32 R8, R8, 0x8, RZ ;  /* 0x0000000808087824 */ /* 0x000fe200078e00ff */
[----:B------:R-:W-:Y:S02]  /*fa00*/  PRMT R81, R93, 0x7104, RZ ;  /* 0x000071045d517816 */ /* 0x000fe400000000ff */
[----:B------:R-:W-:Y:S01]  /*fa10*/  LOP3.LUT R16, R89, 0xff00, R16, 0xf8, !PT ;  /* 0x0000ff0059107812 */ /* 0x000fe200078ef810 */
[----:B------:R-:W-:Y:S01]  /*fa20*/  VIADD R13, R8, 0xe6 ;  /* 0x000000e6080d7836 */ /* 0x000fe20000000000 */
[----:B------:R-:W-:Y:S02]  /*fa30*/  LOP3.LUT R8, R85, 0xff, RZ, 0xc0, !PT ;  /* 0x000000ff55087812 */ /* 0x000fe400078ec0ff */
[----:B------:R-:W-:-:S02]  /*fa40*/  PRMT R88, RZ, 0x7610, R88 ;  /* 0x00007610ff587816 */ /* 0x000fc40000000058 */
[----:B------:R-:W-:Y:S02]  /*fa50*/  ISETP.GE.AND P0, PT, R13, R5, PT ;  /* 0x000000050d00720c */ /* 0x000fe40003f06270 */
[----:B------:R-:W-:Y:S02]  /*fa60*/  LOP3.LUT R81, R8, 0xff00, R81, 0xf8, !PT ;  /* 0x0000ff0008517812 */ /* 0x000fe400078ef851 */
[----:B------:R-:W-:Y:S02]  /*fa70*/  PRMT R84, RZ, 0x7610, R84 ;  /* 0x00007610ff547816 */ /* 0x000fe40000000054 */
[----:B------:R-:W-:Y:S02]  /*fa80*/  PRMT R14, RZ, 0x7610, R14 ;  /* 0x00007610ff0e7816 */ /* 0x000fe4000000000e */
[----:B------:R-:W-:Y:S02]  /*fa90*/  LOP3.LUT R15, R15, 0xff, RZ, 0xc0, !PT ;  /* 0x000000ff0f0f7812 */ /* 0x000fe400078ec0ff */
[----:B------:R-:W-:-:S02]  /*faa0*/  PRMT R90, R91, 0x7104, RZ ;  /* 0x000071045b5a7816 */ /* 0x000fc400000000ff */
        /* <DEDUP_REMOVED lines=16> */
.L_x_1477:
[----:B------:R-:W-:Y:S05]  /*fbb0*/  BSYNC B0 ;  /* 0x0000000000007941 */ /* 0x000fea0003800000 */
.L_x_1476:
[----:B0----5:R-:W-:Y:S01]  /*fbc0*/  HADD2.F32 R9, -RZ, R88.H0_H0 ;  /* 0x20000058ff097230 */ /* 0x021fe20000004100 */
[----:B------:R-:W-:Y:S01]  /*fbd0*/  LOP3.LUT R91, R6, 0xff, RZ, 0xc0, !PT ;  /* 0x000000ff065b7812 */ /* 0x000fe200078ec0ff */
[----:B------:R-:W-:Y:S01]  /*fbe0*/  HADD2.F32 R84, -RZ, R84.H0_H0 ;  /* 0x20000054ff547230 */ /* 0x000fe20000004100 */
[----:B------:R-:W-:Y:S01]  /*fbf0*/  PRMT R6, R17, 0x7104, RZ ;  /* 0x0000710411067816 */ /* 0x000fe200000000ff */
        /* <DEDUP_REMOVED lines=33> */
.L_x_1479:
[----:B------:R-:W-:Y:S05]  /*fe10*/  BSYNC B0 ;  /* 0x0000000000007941 */ /* 0x000fea0003800000 */
.L_x_1478:
        /* <DEDUP_REMOVED lines=24> */
.L_x_1481:
[----:B------:R-:W-:Y:S05]  /*ffa0*/  BSYNC B0 ;  /* 0x0000000000007941 */ /* 0x000fea0003800000 */
.L_x_1480:
[----:B0----5:R-:W-:Y:S01]  /*ffb0*/  HADD2.F32 R11, -RZ, R84.H0_H0 ;  /* 0x20000054ff0b7230 */ /* 0x021fe20000004100 */
[----:B------:R-:W-:Y:S01]  /*ffc0*/  BSSY B0, `(.L_x_1482) ;  /* 0x0000025000007945 */ /* 0x000fe20003800000 */
[----:B------:R-:W-:Y:S02]  /*ffd0*/  IMAD.U32 R10, R89, 0x10000, RZ ;  /* 0x00010000590a7824 */ /* 0x000fe400078e00ff */
[----:B------:R-:W-:Y:S02]  /*ffe0*/  IMAD.U32 R91, R91, 0x10000, RZ ;  /* 0x000100005b5b7824 */ /* 0x000fe400078e00ff */
[----:B------:R-:W-:Y:S01]  /*fff0*/  FMUL R89, R11, UR5 ;  /* 0x000000050b597c20 */ /* 0x000fe20008400000 */
[----:B------:R-:W-:Y:S01]  /*10000*/  HADD2.F32 R12, -RZ, R12.H0_H0 ;  /* 0x2000000cff0c7230 */ /* 0x000fe20000004100 */
[----:B------:R-:W-:Y:S01]  /*10010*/  LOP3.LUT R81, R81, 0xff0000, R10, 0xf8, !PT ;  /* 0x00ff000051517812 */ /* 0x000fe200078ef80a */
[----:B------:R-:W-:Y:S01]  /*10020*/  IMAD.U32 R10, R85, 0x10000, RZ ;  /* 0x00010000550a7824 */ /* 0x000fe200078e00ff */
[----:B------:R-:W-:Y:S01]  /*10030*/  LOP3.LUT R16, R16, 0xff0000, R91, 0xf8, !PT ;  /* 0x00ff000010107812 */ /* 0x000fe200078ef85b */
[----:B------:R-:W-:Y:S01]  /*10040*/  HADD2.F32 R13, -RZ, R13.H0_H0 ;  /* 0x2000000dff0d7230 */ /* 0x000fe20000004100 */
[----:B------:R-:W-:Y:S01]  /*10050*/  F2FP.SATFINITE.E4M3.F32.PACK_AB_MERGE_C R89, RZ, R89, RZ ;  /* 0x00000059ff59723e */ /* 0x000fe200048070ff */
[----:B------:R-:W-:Y:S01]  /*10060*/  HADD2.F32 R14, -RZ, R14.H0_H0 ;  /* 0x2000000eff0e7230 */ /* 0x000fe20000004100 */
[----:B------:R-:W-:Y:S01]  /*10070*/  LOP3.LUT R10, R15, 0xff0000, R10, 0xf8, !PT ;  /* 0x00ff00000f0a7812 */ /* 0x000fe200078ef80a */
[----:B------:R-:W-:Y:S01]  /*10080*/  FMUL R85, R12, UR5 ;  /* 0x000000050c557c20 */ /* 0x000fe20008400000 */
[----:B------:R-:W-:Y:S01]  /*10090*/  LOP3.LUT R25, R89, 0xffff, RZ, 0xc0, !PT ;  /* 0x0000ffff59197812 */ /* 0x000fe200078ec0ff */
[----:B------:R-:W-:-:S03]  /*100a0*/  FMUL R15, R13, UR5 ;  /* 0x000000050d0f7c20 */ /* 0x000fc60008400000 */
[----:B------:R-:W-:Y:S01]  /*100b0*/  F2FP.SATFINITE.E4M3.F32.PACK_AB_MERGE_C R85, RZ, R85, RZ ;  /* 0x00000055ff55723e */ /* 0x000fe200048070ff */
[----:B------:R-:W-:Y:S01]  /*100c0*/  IMAD.SHL.U32 R25, R25, 0x1000000, RZ ;  /* 0x0100000019197824 */ /* 0x000fe200078e00ff */
[----:B------:R-:W-:-:S04]  /*100d0*/  F2FP.SATFINITE.E4M3.F32.PACK_AB_MERGE_C R15, RZ, R15, RZ ;  /* 0x0000000fff0f723e */ /* 0x000fc800048070ff */
[----:B------:R-:W-:Y:S01]  /*100e0*/  LOP3.LUT R25, R16, R25, RZ, 0xfc, !PT ;  /* 0x0000001910197212 */ /* 0x000fe200078efcff */
[----:B------:R-:W-:-:S05]  /*100f0*/  FMUL R16, R14, UR5 ;  /* 0x000000050e107c20 */ /* 0x000fca0008400000 */
        /* <DEDUP_REMOVED lines=17> */
.L_x_1483:
[----:B------:R-:W-:Y:S05]  /*10210*/  BSYNC B0 ;  /* 0x0000000000007941 */ /* 0x000fea0003800000 */
.L_x_1482:
        /* <DEDUP_REMOVED lines=60> */
.L_x_1485:
[----:B------:R-:W-:Y:S05]  /*105e0*/  BSYNC B0 ;  /* 0x0000000000007941 */ /* 0x000fea0003800000 */
.L_x_1484:
        /* <DEDUP_REMOVED lines=58> */
.L_x_1487:
[----:B------:R-:W-:Y:S05]  /*10990*/  BSYNC B0 ;  /* 0x0000000000007941 */ /* 0x000fea0003800000 */
.L_x_1486:
        /* <DEDUP_REMOVED lines=36> */
.L_x_1489:
[----:B------:R-:W-:Y:S05]  /*10be0*/  BSYNC B0 ;  /* 0x0000000000007941 */ /* 0x000fea0003800000 */
.L_x_1488:
        /* <DEDUP_REMOVED lines=36> */
.L_x_1491:
[----:B------:R-:W-:Y:S05]  /*10e30*/  BSYNC B0 ;  /* 0x0000000000007941 */ /* 0x000fea0003800000 */
.L_x_1490:
        /* <DEDUP_REMOVED lines=36> */
.L_x_1493:
[----:B------:R-:W-:Y:S05]  /*11080*/  BSYNC B0 ;  /* 0x0000000000007941 */ /* 0x000fea0003800000 */
.L_x_1492:
        /* <DEDUP_REMOVED lines=36> */
.L_x_1495:
[----:B------:R-:W-:Y:S05]  /*112d0*/  BSYNC B0 ;  /* 0x0000000000007941 */ /* 0x000fea0003800000 */
.L_x_1494:
        /* <DEDUP_REMOVED lines=36> */
.L_x_1497:
[----:B------:R-:W-:Y:S05]  /*11520*/  BSYNC B0 ;  /* 0x0000000000007941 */ /* 0x000fea0003800000 */
.L_x_1496:
        /* <DEDUP_REMOVED lines=36> */
.L_x_1499:
[----:B------:R-:W-:Y:S05]  /*11770*/  BSYNC B0 ;  /* 0x0000000000007941 */ /* 0x000fea0003800000 */
.L_x_1498:
        /* <DEDUP_REMOVED lines=49> */
.L_x_1501:
[----:B------:R-:W-:Y:S05]  /*11a90*/  BSYNC B0 ;  /* 0x0000000000007941 */ /* 0x000fea0003800000 */
.L_x_1500:
        /* <DEDUP_REMOVED lines=55> */
.L_x_1503:
[----:B------:R-:W-:Y:S05]  /*11e10*/  BSYNC B0 ;  /* 0x0000000000007941 */ /* 0x000fea0003800000 */
.L_x_1502:
        /* <DEDUP_REMOVED lines=36> */
.L_x_1505:
[----:B------:R-:W-:Y:S05]  /*12060*/  BSYNC B0 ;  /* 0x0000000000007941 */ /* 0x000fea0003800000 */
.L_x_1504:
        /* <DEDUP_REMOVED lines=36> */
.L_x_1507:
[----:B------:R-:W-:Y:S05]  /*122b0*/  BSYNC B0 ;  /* 0x0000000000007941 */ /* 0x000fea0003800000 */
.L_x_1506:
        /* <DEDUP_REMOVED lines=36> */
.L_x_1509:
[----:B------:R-:W-:Y:S05]  /*12500*/  BSYNC B0 ;  /* 0x0000000000007941 */ /* 0x000fea0003800000 */
.L_x_1508:
        /* <DEDUP_REMOVED lines=36> */
.L_x_1511:
[----:B------:R-:W-:Y:S05]  /*12750*/  BSYNC B0 ;  /* 0x0000000000007941 */ /* 0x000fea0003800000 */
.L_x_1510:
        /* <DEDUP_REMOVED lines=36> */
.L_x_1513:
[----:B------:R-:W-:Y:S05]  /*129a0*/  BSYNC B0 ;  /* 0x0000000000007941 */ /* 0x000fea0003800000 */
.L_x_1512:
        /* <DEDUP_REMOVED lines=36> */
.L_x_1515:
[----:B------:R-:W-:Y:S05]  /*12bf0*/  BSYNC B0 ;  /* 0x0000000000007941 */ /* 0x000fea0003800000 */
.L_x_1514:
        /* <DEDUP_REMOVED lines=49> */
.L_x_1517:
[----:B------:R-:W-:Y:S05]  /*12f10*/  BSYNC B0 ;  /* 0x0000000000007941 */ /* 0x000fea0003800000 */
.L_x_1516:
        /* <DEDUP_REMOVED lines=55> */
.L_x_1519:
[----:B------:R-:W-:Y:S05]  /*13290*/  BSYNC B0 ;  /* 0x0000000000007941 */ /* 0x000fea0003800000 */
.L_x_1518:
        /* <DEDUP_REMOVED lines=36> */
.L_x_1521:
[----:B------:R-:W-:Y:S05]  /*134e0*/  BSYNC B0 ;  /* 0x0000000000007941 */ /* 0x000fea0003800000 */
.L_x_1520:
        /* <DEDUP_REMOVED lines=36> */
.L_x_1523:
[----:B------:R-:W-:Y:S05]  /*13730*/  BSYNC B0 ;  /* 0x0000000000007941 */ /* 0x000fea0003800000 */
.L_x_1522:
        /* <DEDUP_REMOVED lines=36> */
.L_x_1525:
[----:B------:R-:W-:Y:S05]  /*13980*/  BSYNC B0 ;  /* 0x0000000000007941 */ /* 0x000fea0003800000 */
.L_x_1524:
        /* <DEDUP_REMOVED lines=36> */
.L_x_1527:
[----:B------:R-:W-:Y:S05]  /*13bd0*/  BSYNC B0 ;  /* 0x0000000000007941 */ /* 0x000fea0003800000 */
.L_x_1526:
        /* <DEDUP_REMOVED lines=36> */
.L_x_1529:
[----:B------:R-:W-:Y:S05]  /*13e20*/  BSYNC B0 ;  /* 0x0000000000007941 */ /* 0x000fea0003800000 */
.L_x_1528:
        /* <DEDUP_REMOVED lines=36> */
.L_x_1531:
[----:B------:R-:W-:Y:S05]  /*14070*/  BSYNC B0 ;  /* 0x0000000000007941 */ /* 0x000fea0003800000 */
.L_x_1530:
        /* <DEDUP_REMOVED lines=56> */
.L_x_1533:
[----:B------:R-:W-:Y:S05]  /*14400*/  BSYNC B0 ;  /* 0x0000000000007941 */ /* 0x000fea0003800000 */
.L_x_1532:
        /* <DEDUP_REMOVED lines=45> */
.L_x_1535:
[----:B------:R-:W-:Y:S05]  /*146e0*/  BSYNC B0 ;  /* 0x0000000000007941 */ /* 0x000fea0003800000 */
.L_x_1534:
        /* <DEDUP_REMOVED lines=36> */
.L_x_1537:
[----:B------:R-:W-:Y:S05]  /*14930*/  BSYNC B0 ;  /* 0x0000000000007941 */ /* 0x000fea0003800000 */
.L_x_1536:
        /* <DEDUP_REMOVED lines=36> */
.L_x_1539:
[----:B------:R-:W-:Y:S05]  /*14b80*/  BSYNC B0 ;  /* 0x0000000000007941 */ /* 0x000fea0003800000 */
.L_x_1538:
        /* <DEDUP_REMOVED lines=36> */
.L_x_1541:
[----:B------:R-:W-:Y:S05]  /*14dd0*/  BSYNC B0 ;  /* 0x0000000000007941 */ /* 0x000fea0003800000 */
.L_x_1540:
        /* <DEDUP_REMOVED lines=36> */
.L_x_1543:
[----:B------:R-:W-:Y:S05]  /*15020*/  BSYNC B0 ;  /* 0x0000000000007941 */ /* 0x000fea0003800000 */
.L_x_1542:
        /* <DEDUP_REMOVED lines=36> */
.L_x_1545:
[----:B------:R-:W-:Y:S05]  /*15270*/  BSYNC B0 ;  /* 0x0000000000007941 */ /* 0x000fea0003800000 */
.L_x_1544:
        /* <DEDUP_REMOVED lines=36> */
.L_x_1547:
[----:B------:R-:W-:Y:S05]  /*154c0*/  BSYNC B0 ;  /* 0x0000000000007941 */ /* 0x000fea0003800000 */
.L_x_1546:
        /* <DEDUP_REMOVED lines=34> */
.L_x_1557:
[----:B---3--:R-:W-:-:S07]  /*156f0*/  FMNMX R8, R3, R8, !PT ;  /* 0x0000000803087209 */ /* 0x008fce0007800000 */
.L_x_1549:
[----:B------:R-:W-:Y:S05]  /*15700*/  BSYNC B0 ;  /* 0x0000000000007941 */ /* 0x000fea0003800000 */
.L_x_1548:
        /* <DEDUP_REMOVED lines=19> */
.L_x_1552:
[----:B------:R-:W-:Y:S05]  /*15840*/  BSYNC B0 ;  /* 0x0000000000007941 */ /* 0x000fea0003800000 */
.L_x_1551:
        /* <DEDUP_REMOVED lines=8> */
[----:B0-2-4-:R-:W-:Y:S05]  /*158d0*/  CALL.REL.NOINC `($__internal_5_$__cuda_sm20_rcp_rn_f32_slowpath) ;  /* 0x00000000005c7944 */ /* 0x015fea0003c00000 */
[----:B------:R-:W-:Y:S01]  /*158e0*/  IMAD.MOV.U32 R3, RZ, RZ, R0 ;  /* 0x000000ffff037224 */ /* 0x000fe200078e0000 */
[----:B------:R-:W-:Y:S06]  /*158f0*/  BRA `(.L_x_1554) ;  /* 0x0000000000147947 */ /* 0x000fec0003800000 */
.L_x_1553:
[----:B0-----:R-:W0:Y:S01]  /*15900*/  MUFU.RCP R3, UR5 ;  /* 0x0000000500037d08 */ /* 0x001e220008001000 */
[----:B------:R-:W-:-:S04]  /*15910*/  IMAD.U32 R0, RZ, RZ, UR5 ;  /* 0x00000005ff007e24 */ /* 0x000fc8000f8e00ff */
[----:B0-----:R-:W-:-:S04]  /*15920*/  FFMA R0, R3, R0, -1 ;  /* 0xbf80000003007423 */ /* 0x001fc80000000000 */
[----:B------:R-:W-:-:S04]  /*15930*/  FADD.FTZ R0, -R0, -RZ ;  /* 0x800000ff00007221 */ /* 0x000fc80000010100 */
[----:B------:R-:W-:-:S07]  /*15940*/  FFMA R3, R3, R0, R3 ;  /* 0x0000000003037223 */ /* 0x000fce0000000003 */
.L_x_1554:
[----:B------:R-:W-:Y:S01]  /*15950*/  STG.E desc[UR8][R4.64], R3 ;  /* 0x0000000304007986 */ /* 0x000fe2000c101908 */
[----:B------:R-:W-:Y:S05]  /*15960*/  EXIT ;  /* 0x000000000000794d */ /* 0x000fea0003800000 */
.L_x_1550:
[----:B------:R-:W-:Y:S02]  /*15970*/  IMAD.MOV.U32 R11, RZ, RZ, 0x2 ;  /* 0x00000002ff0b7424 */ /* 0x000fe400078e00ff */
[----:B0---4-:R-:W-:Y:S02]  /*15980*/  IMAD.MOV.U32 R12, RZ, RZ, 0x1f ;  /* 0x0000001fff0c7424 */ /* 0x011fe400078e00ff */
[----:B------:R-:W-:-:S07]  /*15990*/  IMAD.MOV.U32 R9, RZ, RZ, -0x1 ;  /* 0xffffffffff097424 */ /* 0x000fce00078e00ff */
[----:B-123--:R-:W-:Y:S05]  /*159a0*/  WARPSYNC.COLLECTIVE R9, `(.L_x_1555) ;  /* 0x0000000009087348 */ /* 0x00efea0003c00000 */
[----:B---3--:R0:W3:Y:S02]  /*159b0*/  SHFL.DOWN P0, R8, R0, R11, R12 ;  /* 0x0800000b00087389 */ /* 0x0080e4000000000c */
[----:B0123--:R-:W-:Y:S01]  /*159c0*/  ENDCOLLECTIVE ;  /* 0x000000000000791b */ /* 0x00ffe20003800000 */
.L_x_1555:
[----:B------:R-:W-:Y:S02]  /*159d0*/  IMAD.MOV.U32 R11, RZ, RZ, 0x1 ;  /* 0x00000001ff0b7424 */ /* 0x000fe400078e00ff */
[----:B------:R-:W-:-:S05]  /*159e0*/  IMAD.MOV.U32 R3, RZ, RZ, R8 ;  /* 0x000000ffff037224 */ /* 0x000fca00078e0008 */
[----:B------:R-:W-:-:S05]  /*159f0*/  FMNMX R3, R3, R0, !PT ;  /* 0x0000000003037209 */ /* 0x000fca0007800000 */
[----:B------:R-:W-:-:S07]  /*15a00*/  IMAD.MOV.U32 R0, RZ, RZ, R3 ;  /* 0x000000ffff007224 */ /* 0x000fce00078e0003 */
[----:B------:R-:W-:Y:S05]  /*15a10*/  WARPSYNC.COLLECTIVE R9, `(.L_x_1556) ;  /* 0x0000000009087348 */ /* 0x000fea0003c00000 */
[----:B------:R0:W1:Y:S02]  /*15a20*/  SHFL.DOWN P0, R8, R0, R11, R12 ;  /* 0x0800000b00087389 */ /* 0x000064000000000c */
[----:B01----:R-:W-:Y:S01]  /*15a30*/  ENDCOLLECTIVE ;  /* 0x000000000000791b */ /* 0x003fe20003800000 */
.L_x_1556:
[----:B------:R-:W-:Y:S05]  /*15a40*/  BRA `(.L_x_1557) ;  /* 0xfffffffc00287947 */ /* 0x000fea000383ffff */
        .weak           $__internal_5_$__cuda_sm20_rcp_rn_f32_slowpath
        .type           $__internal_5_$__cuda_sm20_rcp_rn_f32_slowpath,@function
        .size           $__internal_5_$__cuda_sm20_rcp_rn_f32_slowpath,(.L_x_3756 - $__internal_5_$__cuda_sm20_rcp_rn_f32_slowpath)
$__internal_5_$__cuda_sm20_rcp_rn_f32_slowpath:
        /* <DEDUP_REMOVED lines=15> */
.L_x_1558:
        /* <DEDUP_REMOVED lines=33> */
.L_x_1560:
[----:B------:R0:W1:Y:S02]  /*15d50*/  MUFU.RCP R2, R0 ;  /* 0x0000000000027308 */ /* 0x0000640000001000 */
.L_x_1559:
[----:B0123--:R-:W-:Y:S02]  /*15d60*/  IMAD.MOV.U32 R0, RZ, RZ, R2 ;  /* 0x000000ffff007224 */ /* 0x00ffe400078e0002 */
[----:B------:R-:W-:Y:S02]  /*15d70*/  IMAD.MOV.U32 R2, RZ, RZ, R9 ;  /* 0x000000ffff027224 */ /* 0x000fe400078e0009 */
[----:B------:R-:W-:-:S04]  /*15d80*/  IMAD.MOV.U32 R3, RZ, RZ, 0x0 ;  /* 0x00000000ff037424 */ /* 0x000fc800078e00ff */
[----:B------:R-:W-:Y:S05]  /*15d90*/  RET.REL.NODEC R2 `(_ZN18transformer_engine56_GLOBAL__N__9a404817_23_multi_cast_transpose_cu_26a11c4627multi_cast_transpose_kernelILi4ELi8ELb0Ef6__half13__nv_fp8_e4m3EEvNS0_22MultiCastTransposeArgsE) ;  /* 0xfffffea002987950 */ /* 0x000fea0003c3ffff */
.L_x_1561:
        /* <DEDUP_REMOVED lines=14> */
.L_x_3756:


//--------------------- .text._ZN18transformer_engine56_GLOBAL__N__9a404817_23_multi_cast_transpose_cu_26a11c4627multi_cast_transpose_kernelILi4ELi8ELb0Ef6__half13__nv_fp8_e5m2EEvNS0_22MultiCastTransposeArgsE --------------------------
	.section	.text._ZN18transformer_engine56_GLOBAL__N__9a404817_23_multi_cast_transpose_cu_26a11c4627multi_cast_transpose_kernelILi4ELi8ELb0Ef6__half13__nv_fp8_e5m2EEvNS0_22MultiCastTransposeArgsE,"ax",@progbits
	.align	128
.text._ZN18transformer_engine56_GLOBAL__N__9a404817_23_multi_cast_transpose_cu_26a11c4627multi_cast_transpose_kernelILi4ELi8ELb0Ef6__half13__nv_fp8_e5m2EEvNS0_22MultiCastTransposeArgsE:
        .type           _ZN18transformer_engine56_GLOBAL__N__9a404817_23_multi_cast_transpose_cu_26a11c4627multi_cast_transpose_kernelILi4ELi8ELb0Ef6__half13__nv_fp8_e5m2EEvNS0_22MultiCastTransposeArgsE,@function
        .size           _ZN18transformer_engine56_GLOBAL__N__9a404817_23_multi_cast_transpose_cu_26a11c4627multi_cast_transpose_kernelILi4ELi8ELb0Ef6__half13__nv_fp8_e5m2EEvNS0_22MultiCastTransposeArgsE,(.L_x_3758 - _ZN18transformer_engine56_GLOBAL__N__9a404817_23_multi_cast_transpose_cu_26a11c4627multi_cast_transpose_kernelILi4ELi8ELb0Ef6__half13__nv_fp8_e5m2EEvNS0_22MultiCastTransposeArgsE)
        .other          _ZN18transformer_engine56_GLOBAL__N__9a404817_23_multi_cast_transpose_cu_26a11c4627multi_cast_transpose_kernelILi4ELi8ELb0Ef6__half13__nv_fp8_e5m2EEvNS0_22MultiCastTransposeArgsE,@"STO_CUDA_ENTRY STV_DEFAULT"
_ZN18transformer_engine56_GLOBAL__N__9a404817_23_multi_cast_transpose_cu_26a11c4627multi_cast_transpose_kernelILi4ELi8ELb0Ef6__half13__nv_fp8_e5m2EEvNS0_22MultiCastTransposeArgsE:
        /* <DEDUP_REMOVED lines=9> */
.L_x_1562:
        /* <DEDUP_REMOVED lines=76> */
.L_x_1564:
[----:B------:R-:W-:Y:S05]  /*0550*/  BSYNC B0 ;  /* 0x0000000000007941 */ /* 0x000fea0003800000 */
.L_x_1563:
        /* <DEDUP_REMOVED lines=18> */
[----:B------:R-:W-:Y:S02]  /*0680*/  F2FP.SATFINITE.E5M2.F32.PACK_AB_MERGE_C R25, RZ, R6, RZ ;  /* 0x00000006ff19723e */ /* 0x000fe400048060ff */
[----:B------:R-:W-:Y:S02]  /*0690*/  F2FP.SATFINITE.E5M2.F32.PACK_AB_MERGE_C R27, RZ, R15, RZ ;  /* 0x0000000fff1b723e */ /* 0x000fe400048060ff */
[----:B------:R-:W-:-:S02]  /*06a0*/  F2FP.SATFINITE.E5M2.F32.PACK_AB_MERGE_C R29, RZ, R17, RZ ;  /* 0x00000011ff1d723e */ /* 0x000fc400048060ff */
        /* <DEDUP_REMOVED lines=16> */
.L_x_1566:
[----:B------:R-:W-:Y:S05]  /*07b0*/  BSYNC B0 ;  /* 0x0000000000007941 */ /* 0x000fea0003800000 */
.L_x_1565:
        /* <DEDUP_REMOVED lines=15> */
.L_x_1568:
[----:B------:R-:W-:Y:S05]  /*08b0*/  BSYNC B0 ;  /* 0x0000000000007941 */ /* 0x000fea0003800000 */
.L_x_1567:
        /* <DEDUP_REMOVED lines=37> */
.L_x_1570:
[----:B------:R-:W-:Y:S05]  /*0b10*/  BSYNC B0 ;  /* 0x0000000000007941 */ /* 0x000fea0003800000 */
.L_x_1569:
        /* <DEDUP_REMOVED lines=25> */
.L_x_1572:
[----:B------:R-:W-:Y:S05]  /*0cb0*/  BSYNC B0 ;  /* 0x0000000000007941 */ /* 0x000fea0003800000 */
.L_x_1571:
        /* <DEDUP_REMOVED lines=15> */
[----:B------:R-:W-:Y:S01]  /*0db0*/  F2FP.SATFINITE.E5M2.F32.PACK_AB_MERGE_C R23, RZ, R23, RZ ;  /* 0x00000017ff17723e */ /* 0x000fe200048060ff */
[----:B------:R-:W-:Y:S01]  /*0dc0*/  BSSY B0, `(.L_x_1573) ;  /* 0x0000016000007945 */ /* 0x000fe20003800000 */
[----:B------:R-:W-:Y:S01]  /*0dd0*/  LOP3.LUT R17, R6, 0xffff, RZ, 0xc0, !PT ;  /* 0x0000ffff06117812 */ /* 0x000fe200078ec0ff */
[----:B------:R-:W-:Y:S01]  /*0de0*/  VIADD R24, R9, 0x3 ;  /* 0x0000000309187836 */ /* 0x000fe20000000000 */
[----:B------:R-:W-:Y:S01]  /*0df0*/  F2FP.SATFINITE.E5M2.F32.PACK_AB_MERGE_C R25, RZ, R18, RZ ;  /* 0x00000012ff19723e */ /* 0x000fe200048060ff */
[----:B------:R-:W-:Y:S01]  /*0e00*/  IMAD.U32 R6, R23, 0x10000, RZ ;  /* 0x0001000017067824 */ /* 0x000fe200078e00ff */
        /* <DEDUP_REMOVED lines=17> */
.L_x_1574:
[----:B------:R-:W-:Y:S05]  /*0f20*/  BSYNC B0 ;  /* 0x0000000000007941 */ /* 0x000fea0003800000 */
.L_x_1573:
        /* <DEDUP_REMOVED lines=24> */
.L_x_1576:
[----:B------:R-:W-:Y:S05]  /*10b0*/  BSYNC B0 ;  /* 0x0000000000007941 */ /* 0x000fea0003800000 */
.L_x_1575:
        /* <DEDUP_REMOVED lines=40> */
.L_x_1578:
[----:B------:R-:W-:Y:S05]  /*1340*/  BSYNC B0 ;  /* 0x0000000000007941 */ /* 0x000fea0003800000 */
.L_x_1577:
        /* <DEDUP_REMOVED lines=25> */
.L_x_1580:
[----:B------:R-:W-:Y:S05]  /*14e0*/  BSYNC B0 ;  /* 0x0000000000007941 */ /* 0x000fea0003800000 */
.L_x_1579:
        /* <DEDUP_REMOVED lines=34> */
.L_x_1582:
[----:B------:R-:W-:Y:S05]  /*1710*/  BSYNC B0 ;  /* 0x0000000000007941 */ /* 0x000fea0003800000 */
.L_x_1581:
        /* <DEDUP_REMOVED lines=21> */
.L_x_1584:
[----:B------:R-:W-:Y:S05]  /*1870*/  BSYNC B0 ;  /* 0x0000000000007941 */ /* 0x000fea0003800000 */
.L_x_1583:
        /* <DEDUP_REMOVED lines=12> */
[----:B------:R-:W-:Y:S01]  /*1940*/  F2FP.SATFINITE.E5M2.F32.PACK_AB_MERGE_C R25, RZ, R16, RZ ;  /* 0x00000010ff19723e */ /* 0x000fe200048060ff */
[----:B------:R-:W-:Y:S01]  /*1950*/  FMUL R12, R17, UR5 ;  /* 0x00000005110c7c20 */ /* 0x000fe20008400000 */
[----:B------:R-:W-:Y:S01]  /*1960*/  FMNMX R8, R8, |R21|, !PT ;  /* 0x4000001508087209 */ /* 0x000fe20007800000 */
[----:B------:R-:W-:Y:S01]  /*1970*/  FMUL R21, R21, UR5 ;  /* 0x0000000515157c20 */ /* 0x000fe20008400000 */
[----:B------:R-:W-:Y:S02]  /*1980*/  LOP3.LUT R74, R74, 0xff000000, R75, 0xf8, !PT ;  /* 0xff0000004a4a7812 */ /* 0x000fe400078ef84b */
[----:B------:R-:W-:Y:S02]  /*1990*/  LOP3.LUT R72, R72, 0xff000000, R73, 0xf8, !PT ;  /* 0xff00000048487812 */ /* 0x000fe400078ef849 */
[----:B------:R-:W-:Y:S02]  /*19a0*/  LOP3.LUT R23, R23, 0xff, RZ, 0xc0, !PT ;  /* 0x000000ff17177812 */ /* 0x000fe400078ec0ff */
[----:B------:R-:W-:-:S02]  /*19b0*/  F2FP.SATFINITE.E5M2.F32.PACK_AB_MERGE_C R27, RZ, R15, RZ ;  /* 0x0000000fff1b723e */ /* 0x000fc400048060ff */
[----:B------:R-:W-:Y:S02]  /*19c0*/  F2FP.SATFINITE.E5M2.F32.PACK_AB_MERGE_C R21, RZ, R21, RZ ;  /* 0x00000015ff15723e */ /* 0x000fe400048060ff */
[----:B------:R-:W-:Y:S02]  /*19d0*/  PRMT R16, R25, 0x7104, RZ ;  /* 0x0000710419107816 */ /* 0x000fe400000000ff */
        /* <DEDUP_REMOVED lines=16> */
.L_x_1586:
[----:B------:R-:W-:Y:S05]  /*1ae0*/  BSYNC B0 ;  /* 0x0000000000007941 */ /* 0x000fea0003800000 */
.L_x_1585:
        /* <DEDUP_REMOVED lines=29> */
.L_x_1588:
[----:B------:R-:W-:Y:S05]  /*1cc0*/  BSYNC B0 ;  /* 0x0000000000007941 */ /* 0x000fea0003800000 */
.L_x_1587:
        /* <DEDUP_REMOVED lines=34> */
.L_x_1590:
[----:B------:R-:W-:Y:S05]  /*1ef0*/  BSYNC B0 ;  /* 0x0000000000007941 */ /* 0x000fea0003800000 */
.L_x_1589:
        /* <DEDUP_REMOVED lines=29> */
.L_x_1592:
[----:B------:R-:W-:Y:S05]  /*20d0*/  BSYNC B0 ;  /* 0x0000000000007941 */ /* 0x000fea0003800000 */
.L_x_1591:
        /* <DEDUP_REMOVED lines=34> */
.L_x_1594:
[----:B------:R-:W-:Y:S05]  /*2300*/  BSYNC B0 ;  /* 0x0000000000007941 */ /* 0x000fea0003800000 */
.L_x_1593:
        /* <DEDUP_REMOVED lines=21> */
.L_x_1596:
[----:B------:R-:W-:Y:S05]  /*2460*/  BSYNC B0 ;  /* 0x0000000000007941 */ /* 0x000fea0003800000 */
.L_x_1595:
        /* <DEDUP_REMOVED lines=37> */
.L_x_1598:
[----:B------:R-:W-:Y:S05]  /*26c0*/  BSYNC B0 ;  /* 0x0000000000007941 */ /* 0x000fea0003800000 */
.L_x_1597:
        /* <DEDUP_REMOVED lines=24> */
.L_x_1600:
[----:B------:R-:W-:Y:S05]  /*2850*/  BSYNC B0 ;  /* 0x0000000000007941 */ /* 0x000fea0003800000 */
.L_x_1599:
        /* <DEDUP_REMOVED lines=39> */
.L_x_1602:
[----:B------:R-:W-:Y:S05]  /*2ad0*/  BSYNC B0 ;  /* 0x0000000000007941 */ /* 0x000fea0003800000 */
.L_x_1601:
        /* <DEDUP_REMOVED lines=25> */
.L_x_1604:
[----:B------:R-:W-:Y:S05]  /*2c70*/  BSYNC B0 ;  /* 0x0000000000007941 */ /* 0x000fea0003800000 */
.L_x_1603:
        /* <DEDUP_REMOVED lines=13> */
[----:B------:R-:W-:Y:S01]  /*2d50*/  F2FP.SATFINITE.E5M2.F32.PACK_AB_MERGE_C R23, RZ, R18, RZ ;  /* 0x00000012ff17723e */ /* 0x000fe200048060ff */
[----:B------:R-:W-:Y:S01]  /*2d60*/  VIADD R16, R9, 0x23 ;  /* 0x0000002309107836 */ /* 0x000fe20000000000 */
[----:B------:R-:W-:Y:S01]  /*2d70*/  FMNMX R22, R15, |R14|, !PT ;  /* 0x4000000e0f167209 */ /* 0x000fe20007800000 */
[----:B------:R-:W-:Y:S01]  /*2d80*/  FMUL R14, R14, UR5 ;  /* 0x000000050e0e7c20 */ /* 0x000fe20008400000 */
[----:B------:R-:W-:Y:S01]  /*2d90*/  FMUL R15, R29, UR5 ;  /* 0x000000051d0f7c20 */ /* 0x000fe20008400000 */
[----:B------:R-:W-:Y:S01]  /*2da0*/  LOP3.LUT R21, R6, 0xffff, RZ, 0xc0, !PT ;  /* 0x0000ffff06157812 */ /* 0x000fe200078ec0ff */
[----:B------:R-:W-:Y:S01]  /*2db0*/  IMAD.U32 R6, R23, 0x10000, RZ ;  /* 0x0001000017067824 */ /* 0x000fe200078e00ff */
        /* <DEDUP_REMOVED lines=18> */
.L_x_1606:
[----:B------:R-:W-:Y:S05]  /*2ee0*/  BSYNC B0 ;  /* 0x0000000000007941 */ /* 0x000fea0003800000 */
.L_x_1605:
        /* <DEDUP_REMOVED lines=24> */
.L_x_1608:
[----:B------:R-:W-:Y:S05]  /*3070*/  BSYNC B0 ;  /* 0x0000000000007941 */ /* 0x000fea0003800000 */
.L_x_1607:
        /* <DEDUP_REMOVED lines=40> */
.L_x_1610:
[----:B------:R-:W-:Y:S05]  /*3300*/  BSYNC B0 ;  /* 0x0000000000007941 */ /* 0x000fea0003800000 */
.L_x_1609:
        /* <DEDUP_REMOVED lines=25> */
.L_x_1612:
[----:B------:R-:W-:Y:S05]  /*34a0*/  BSYNC B0 ;  /* 0x0000000000007941 */ /* 0x000fea0003800000 */
.L_x_1611:
        /* <DEDUP_REMOVED lines=34> */
.L_x_1614:
[----:B------:R-:W-:Y:S05]  /*36d0*/  BSYNC B0 ;  /* 0x0000000000007941 */ /* 0x000fea0003800000 */
.L_x_1613:
        /* <DEDUP_REMOVED lines=21> */
.L_x_1616:
[----:B------:R-:W-:Y:S05]  /*3830*/  BSYNC B0 ;  /* 0x0000000000007941 */ /* 0x000fea0003800000 */
.L_x_1615:
        /* <DEDUP_REMOVED lines=16> */
[----:B------:R-:W-:Y:S02]  /*3940*/  F2FP.SATFINITE.E5M2.F32.PACK_AB_MERGE_C R21, RZ, R22, RZ ;  /* 0x00000016ff15723e */ /* 0x000fe400048060ff */
[----:B------:R-:W-:Y:S02]  /*3950*/  LOP3.LUT R68, R68, 0xff000000, R69, 0xf8, !PT ;  /* 0xff00000044447812 */ /* 0x000fe400078ef845 */
[----:B------:R-:W-:Y:S02]  /*3960*/  F2FP.SATFINITE.E5M2.F32.PACK_AB_MERGE_C R27, RZ, R15, RZ ;  /* 0x0000000fff1b723e */ /* 0x000fe400048060ff */
[----:B------:R-:W-:-:S02]  /*3970*/  LOP3.LUT R20, R31, 0xff, RZ, 0xc0, !PT ;  /* 0x000000ff1f147812 */ /* 0x000fc400078ec0ff */
        /* <DEDUP_REMOVED lines=18> */
.L_x_1618:
[----:B------:R-:W-:Y:S05]  /*3aa0*/  BSYNC B0 ;  /* 0x0000000000007941 */ /* 0x000fea0003800000 */
.L_x_1617:
        /* <DEDUP_REMOVED lines=29> */
.L_x_1620:
[----:B------:R-:W-:Y:S05]  /*3c80*/  BSYNC B0 ;  /* 0x0000000000007941 */ /* 0x000fea0003800000 */
.L_x_1619:
        /* <DEDUP_REMOVED lines=34> */
.L_x_1622:
[----:B------:R-:W-:Y:S05]  /*3eb0*/  BSYNC B0 ;  /* 0x0000000000007941 */ /* 0x000fea0003800000 */
.L_x_1621:
        /* <DEDUP_REMOVED lines=29> */
.L_x_1624:
[----:B------:R-:W-:Y:S05]  /*4090*/  BSYNC B0 ;  /* 0x0000000000007941 */ /* 0x000fea0003800000 */
.L_x_1623:
        /* <DEDUP_REMOVED lines=34> */
.L_x_1626:
[----:B------:R-:W-:Y:S05]  /*42c0*/  BSYNC B0 ;  /* 0x0000000000007941 */ /* 0x000fea0003800000 */
.L_x_1625:
        /* <DEDUP_REMOVED lines=21> */
.L_x_1628:
[----:B------:R-:W-:Y:S05]  /*4420*/  BSYNC B0 ;  /* 0x0000000000007941 */ /* 0x000fea0003800000 */
.L_x_1627:
        /* <DEDUP_REMOVED lines=18> */
[----:B------:R-:W-:Y:S02]  /*4550*/  F2FP.SATFINITE.E5M2.F32.PACK_AB_MERGE_C R31, RZ, R18, RZ ;  /* 0x00000012ff1f723e */ /* 0x000fe400048060ff */
[----:B------:R-:W-:Y:S02]  /*4560*/  F2FP.SATFINITE.E5M2.F32.PACK_AB_MERGE_C R33, RZ, R20, RZ ;  /* 0x00000014ff21723e */ /* 0x000fe400048060ff */
        /* <DEDUP_REMOVED lines=17> */
.L_x_1630:
[----:B------:R-:W-:Y:S05]  /*4680*/  BSYNC B0 ;  /* 0x0000000000007941 */ /* 0x000fea0003800000 */
.L_x_1629:
        /* <DEDUP_REMOVED lines=24> */
.L_x_1632:
[----:B------:R-:W-:Y:S05]  /*4810*/  BSYNC B0 ;  /* 0x0000000000007941 */ /* 0x000fea0003800000 */
.L_x_1631:
        /* <DEDUP_REMOVED lines=39> */
.L_x_1634:
[----:B------:R-:W-:Y:S05]  /*4a90*/  BSYNC B0 ;  /* 0x0000000000007941 */ /* 0x000fea0003800000 */
.L_x_1633:
        /* <DEDUP_REMOVED lines=25> */
.L_x_1636:
[----:B------:R-:W-:Y:S05]  /*4c30*/  BSYNC B0 ;  /* 0x0000000000007941 */ /* 0x000fea0003800000 */
.L_x_1635:
        /* <DEDUP_REMOVED lines=17> */
[----:B------:R-:W-:Y:S01]  /*4d50*/  VIADD R8, R9, 0x43 ;  /* 0x0000004309087836 */ /* 0x000fe20000000000 */
[----:B------:R-:W-:-:S02]  /*4d60*/  LOP3.LUT R21, R21, 0xffff, RZ, 0xc0, !PT ;  /* 0x0000ffff15157812 */ /* 0x000fc400078ec0ff */
[----:B------:R-:W-:Y:S01]  /*4d70*/  F2FP.SATFINITE.E5M2.F32.PACK_AB_MERGE_C R25, RZ, R20, RZ ;  /* 0x00000014ff19723e */ /* 0x000fe200048060ff */
[----:B------:R-:W-:Y:S01]  /*4d80*/  IMAD.U32 R64, R23, 0x10000, RZ ;  /* 0x0001000017407824 */ /* 0x000fe200078e00ff */
        /* <DEDUP_REMOVED lines=17> */
.L_x_1638:
[----:B------:R-:W-:Y:S05]  /*4ea0*/  BSYNC B0 ;  /* 0x0000000000007941 */ /* 0x000fea0003800000 */
.L_x_1637:
        /* <DEDUP_REMOVED lines=24> */
.L_x_1640:
[----:B------:R-:W-:Y:S05]  /*5030*/  BSYNC B0 ;  /* 0x0000000000007941 */ /* 0x000fea0003800000 */
.L_x_1639:
        /* <DEDUP_REMOVED lines=40> */
.L_x_1642:
[----:B------:R-:W-:Y:S05]  /*52c0*/  BSYNC B0 ;  /* 0x0000000000007941 */ /* 0x000fea0003800000 */
.L_x_1641:
        /* <DEDUP_REMOVED lines=25> */
.L_x_1644:
[----:B------:R-:W-:Y:S05]  /*5460*/  BSYNC B0 ;  /* 0x0000000000007941 */ /* 0x000fea0003800000 */
.L_x_1643:
        /* <DEDUP_REMOVED lines=34> */
.L_x_1646:
[----:B------:R-:W-:Y:S05]  /*5690*/  BSYNC B0 ;  /* 0x0000000000007941 */ /* 0x000fea0003800000 */
.L_x_1645:
        /* <DEDUP_REMOVED lines=21> */
.L_x_1648:
[----:B------:R-:W-:Y:S05]  /*57f0*/  BSYNC B0 ;  /* 0x0000000000007941 */ /* 0x000fea0003800000 */
.L_x_1647:
        /* <DEDUP_REMOVED lines=38> */
.L_x_1650:
[----:B------:R-:W-:Y:S05]  /*5a60*/  BSYNC B0 ;  /* 0x0000000000007941 */ /* 0x000fea0003800000 */
.L_x_1649:
        /* <DEDUP_REMOVED lines=29> */
.L_x_1652:
[----:B------:R-:W-:Y:S05]  /*5c40*/  BSYNC B0 ;  /* 0x0000000000007941 */ /* 0x000fea0003800000 */
.L_x_1651:
        /* <DEDUP_REMOVED lines=34> */
.L_x_1654:
[----:B------:R-:W-:Y:S05]  /*5e70*/  BSYNC B0 ;  /* 0x0000000000007941 */ /* 0x000fea0003800000 */
.L_x_1653:
        /* <DEDUP_REMOVED lines=29> */
.L_x_1656:
[----:B------:R-:W-:Y:S05]  /*6050*/  BSYNC B0 ;  /* 0x0000000000007941 */ /* 0x000fea0003800000 */
.L_x_1655:
        /* <DEDUP_REMOVED lines=15> */
[----:B------:R-:W-:Y:S02]  /*6150*/  ISETP.GE.AND P0, PT, R12, R5, PT ;  /* 0x000000050c00720c */ /* 0x000fe40003f06270 */
        /* <DEDUP_REMOVED lines=18> */
.L_x_1658:
[----:B------:R-:W-:Y:S05]  /*6280*/  BSYNC B0 ;  /* 0x0000000000007941 */ /* 0x000fea0003800000 */
.L_x_1657:
        /* <DEDUP_REMOVED lines=21> */
.L_x_1660:
[----:B------:R-:W-:Y:S05]  /*63e0*/  BSYNC B0 ;  /* 0x0000000000007941 */ /* 0x000fea0003800000 */
.L_x_1659:
        /* <DEDUP_REMOVED lines=17> */
[----:B------:R-:W-:Y:S01]  /*6500*/  F2FP.SATFINITE.E5M2.F32.PACK_AB_MERGE_C R29, RZ, R14, RZ ;  /* 0x0000000eff1d723e */ /* 0x000fe200048060ff */
[----:B------:R-:W-:Y:S01]  /*6510*/  VIADD R18, R9, 0x61 ;  /* 0x0000006109127836 */ /* 0x000fe20000000000 */
        /* <DEDUP_REMOVED lines=18> */
.L_x_1662:
[----:B------:R-:W-:Y:S05]  /*6640*/  BSYNC B0 ;  /* 0x0000000000007941 */ /* 0x000fea0003800000 */
.L_x_1661:
        /* <DEDUP_REMOVED lines=24> */
.L_x_1664:
[----:B------:R-:W-:Y:S05]  /*67d0*/  BSYNC B0 ;  /* 0x0000000000007941 */ /* 0x000fea0003800000 */
.L_x_1663:
        /* <DEDUP_REMOVED lines=39> */
.L_x_1666:
[----:B------:R-:W-:Y:S05]  /*6a50*/  BSYNC B0 ;  /* 0x0000000000007941 */ /* 0x000fea0003800000 */
.L_x_1665:
        /* <DEDUP_REMOVED lines=25> */
.L_x_1668:
[----:B------:R-:W-:Y:S05]  /*6bf0*/  BSYNC B0 ;  /* 0x0000000000007941 */ /* 0x000fea0003800000 */
.L_x_1667:
        /* <DEDUP_REMOVED lines=38> */
.L_x_1670:
[----:B------:R-:W-:Y:S05]  /*6e60*/  BSYNC B0 ;  /* 0x0000000000007941 */ /* 0x000fea0003800000 */
.L_x_1669:
        /* <DEDUP_REMOVED lines=24> */
.L_x_1672:
[----:B------:R-:W-:Y:S05]  /*6ff0*/  BSYNC B0 ;  /* 0x0000000000007941 */ /* 0x000fea0003800000 */
.L_x_1671:
        /* <DEDUP_REMOVED lines=40> */
.L_x_1674:
[----:B------:R-:W-:Y:S05]  /*7280*/  BSYNC B0 ;  /* 0x0000000000007941 */ /* 0x000fea0003800000 */
.L_x_1673:
        /* <DEDUP_REMOVED lines=25> */
.L_x_1676:
[----:B------:R-:W-:Y:S05]  /*7420*/  BSYNC B0 ;  /* 0x0000000000007941 */ /* 0x000fea0003800000 */
.L_x_1675:
        /* <DEDUP_REMOVED lines=34> */
.L_x_1678:
[----:B------:R-:W-:Y:S05]  /*7650*/  BSYNC B0 ;  /* 0x0000000000007941 */ /* 0x000fea0003800000 */
.L_x_1677:
        /* <DEDUP_REMOVED lines=21> */
.L_x_1680:
[----:B------:R-:W-:Y:S05]  /*77b0*/  BSYNC B0 ;  /* 0x0000000000007941 */ /* 0x000fea0003800000 */
.L_x_1679:
        /* <DEDUP_REMOVED lines=16> */
[----:B------:R-:W-:-:S02]  /*78c0*/  F2FP.SATFINITE.E5M2.F32.PACK_AB_MERGE_C R23, RZ, R18, RZ ;  /* 0x00000012ff17723e */ /* 0x000fc400048060ff */
[----:B------:R-:W-:Y:S02]  /*78d0*/  LOP3.LUT R50, R50, 0xff000000, R51, 0xf8, !PT ;  /* 0xff00000032327812 */ /* 0x000fe400078ef833 */
[----:B------:R-:W-:Y:S02]  /*78e0*/  LOP3.LUT R27, R17, 0xff, RZ, 0xc0, !PT ;  /* 0x000000ff111b7812 */ /* 0x000fe400078ec0ff */
[----:B------:R-:W-:Y:S02]  /*78f0*/  F2FP.SATFINITE.E5M2.F32.PACK_AB_MERGE_C R21, RZ, R21, RZ ;  /* 0x00000015ff15723e */ /* 0x000fe400048060ff */
        /* <DEDUP_REMOVED lines=18> */
.L_x_1682:
[----:B------:R-:W-:Y:S05]  /*7a20*/  BSYNC B0 ;  /* 0x0000000000007941 */ /* 0x000fea0003800000 */
.L_x_1681:
        /* <DEDUP_REMOVED lines=29> */
.L_x_1684:
[----:B------:R-:W-:Y:S05]  /*7c00*/  BSYNC B0 ;  /* 0x0000000000007941 */ /* 0x000fea0003800000 */
.L_x_1683:
        /* <DEDUP_REMOVED lines=34> */
.L_x_1686:
[----:B------:R-:W-:Y:S05]  /*7e30*/  BSYNC B0 ;  /* 0x0000000000007941 */ /* 0x000fea0003800000 */
.L_x_1685:
        /* <DEDUP_REMOVED lines=29> */
.L_x_1688:
[----:B------:R-:W-:Y:S05]  /*8010*/  BSYNC B0 ;  /* 0x0000000000007941 */ /* 0x000fea0003800000 */
.L_x_1687:
        /* <DEDUP_REMOVED lines=14> */
[----:B------:R-:W-:Y:S02]  /*8100*/  ISETP.GE.AND P0, PT, R6, R5, PT ;  /* 0x000000050600720c */ /* 0x000fe40003f06270 */
[----:B------:R-:W-:Y:S02]  /*8110*/  F2FP.SATFINITE.E5M2.F32.PACK_AB_MERGE_C R29, RZ, R17, RZ ;  /* 0x00000011ff1d723e */ /* 0x000fe400048060ff */
[----:B------:R-:W-:Y:S02]  /*8120*/  FMNMX R16, R16, |R21|, !PT ;  /* 0x4000001510107209 */ /* 0x000fe40007800000 */
        /* <DEDUP_REMOVED lines=17> */
.L_x_1690:
[----:B------:R-:W-:Y:S05]  /*8240*/  BSYNC B0 ;  /* 0x0000000000007941 */ /* 0x000fea0003800000 */
.L_x_1689:
        /* <DEDUP_REMOVED lines=21> */
.L_x_1692:
[----:B------:R-:W-:Y:S05]  /*83a0*/  BSYNC B0 ;  /* 0x0000000000007941 */ /* 0x000fea0003800000 */
.L_x_1691:
        /* <DEDUP_REMOVED lines=37> */
.L_x_1694:
[----:B------:R-:W-:Y:S05]  /*8600*/  BSYNC B0 ;  /* 0x0000000000007941 */ /* 0x000fea0003800000 */
.L_x_1693:
        /* <DEDUP_REMOVED lines=24> */
.L_x_1696:
[----:B------:R-:W-:Y:S05]  /*8790*/  BSYNC B0 ;  /* 0x0000000000007941 */ /* 0x000fea0003800000 */
.L_x_1695:
        /* <DEDUP_REMOVED lines=16> */
[----:B------:R-:W-:Y:S01]  /*88a0*/  F2FP.SATFINITE.E5M2.F32.PACK_AB_MERGE_C R27, RZ, R22, RZ ;  /* 0x00000016ff1b723e */ /* 0x000fe200048060ff */
[----:B------:R-:W-:Y:S01]  /*88b0*/  VIADD R6, R9, 0x82 ;  /* 0x0000008209067836 */ /* 0x000fe20000000000 */
[----:B------:R-:W-:-:S02]  /*88c0*/  F2FP.SATFINITE.E5M2.F32.PACK_AB_MERGE_C R29, RZ, R17, RZ ;  /* 0x00000011ff1d723e */ /* 0x000fc400048060ff */
        /* <DEDUP_REMOVED lines=20> */
.L_x_1698:
[----:B------:R-:W-:Y:S05]  /*8a10*/  BSYNC B0 ;  /* 0x0000000000007941 */ /* 0x000fea0003800000 */
.L_x_1697:
        /* <DEDUP_REMOVED lines=25> */
.L_x_1700:
[----:B------:R-:W-:Y:S05]  /*8bb0*/  BSYNC B0 ;  /* 0x0000000000007941 */ /* 0x000fea0003800000 */
.L_x_1699:
        /* <DEDUP_REMOVED lines=14> */
[----:B------:R-:W-:Y:S01]  /*8ca0*/  F2FP.SATFINITE.E5M2.F32.PACK_AB_MERGE_C R23, RZ, R18, RZ ;  /* 0x00000012ff17723e */ /* 0x000fe200048060ff */
[----:B------:R-:W-:Y:S01]  /*8cb0*/  VIADD R12, R9, 0x83 ;  /* 0x00000083090c7836 */ /* 0x000fe20000000000 */
[----:B------:R-:W-:Y:S01]  /*8cc0*/  FMNMX R20, R20, |R17|, !PT ;  /* 0x4000001114147209 */ /* 0x000fe20007800000 */
        /* <DEDUP_REMOVED lines=21> */
.L_x_1702:
[----:B------:R-:W-:Y:S05]  /*8e20*/  BSYNC B0 ;  /* 0x0000000000007941 */ /* 0x000fea0003800000 */
.L_x_1701:
        /* <DEDUP_REMOVED lines=24> */
.L_x_1704:
[----:B------:R-:W-:Y:S05]  /*8fb0*/  BSYNC B0 ;  /* 0x0000000000007941 */ /* 0x000fea0003800000 */
.L_x_1703:
        /* <DEDUP_REMOVED lines=40> */
.L_x_1706:
[----:B------:R-:W-:Y:S05]  /*9240*/  BSYNC B0 ;  /* 0x0000000000007941 */ /* 0x000fea0003800000 */
.L_x_1705:
        /* <DEDUP_REMOVED lines=25> */
.L_x_1708:
[----:B------:R-:W-:Y:S05]  /*93e0*/  BSYNC B0 ;  /* 0x0000000000007941 */ /* 0x000fea0003800000 */
.L_x_1707:
        /* <DEDUP_REMOVED lines=34> */
.L_x_1710:
[----:B------:R-:W-:Y:S05]  /*9610*/  BSYNC B0 ;  /* 0x0000000000007941 */ /* 0x000fea0003800000 */
.L_x_1709:
        /* <DEDUP_REMOVED lines=21> */
.L_x_1712:
[----:B------:R-:W-:Y:S05]  /*9770*/  BSYNC B0 ;  /* 0x0000000000007941 */ /* 0x000fea0003800000 */
.L_x_1711:
        /* <DEDUP_REMOVED lines=17> */
[----:B------:R-:W-:Y:S02]  /*9890*/  F2FP.SATFINITE.E5M2.F32.PACK_AB_MERGE_C R31, RZ, R21, RZ ;  /* 0x00000015ff1f723e */ /* 0x000fe400048060ff */
[----:B------:R-:W-:Y:S02]  /*98a0*/  LOP3.LUT R44, R44, 0xff000000, R45, 0xf8, !PT ;  /* 0xff0000002c2c7812 */ /* 0x000fe400078ef82d */
[----:B------:R-:W-:Y:S02]  /*98b0*/  LOP3.LUT R29, R16, 0xff, RZ, 0xc0, !PT ;  /* 0x000000ff101d7812 */ /* 0x000fe400078ec0ff */
        /* <DEDUP_REMOVED lines=18> */
.L_x_1714:
[----:B------:R-:W-:Y:S05]  /*99e0*/  BSYNC B0 ;  /* 0x0000000000007941 */ /* 0x000fea0003800000 */
.L_x_1713:
        /* <DEDUP_REMOVED lines=29> */
.L_x_1716:
[----:B------:R-:W-:Y:S05]  /*9bc0*/  BSYNC B0 ;  /* 0x0000000000007941 */ /* 0x000fea0003800000 */
.L_x_1715:
        /* <DEDUP_REMOVED lines=34> */
.L_x_1718:
[----:B------:R-:W-:Y:S05]  /*9df0*/  BSYNC B0 ;  /* 0x0000000000007941 */ /* 0x000fea0003800000 */
.L_x_1717:
        /* <DEDUP_REMOVED lines=29> */
.L_x_1720:
[----:B------:R-:W-:Y:S05]  /*9fd0*/  BSYNC B0 ;  /* 0x0000000000007941 */ /* 0x000fea0003800000 */
.L_x_1719:
        /* <DEDUP_REMOVED lines=34> */
.L_x_1722:
[----:B------:R-:W-:Y:S05]  /*a200*/  BSYNC B0 ;  /* 0x0000000000007941 */ /* 0x000fea0003800000 */
.L_x_1721:
        /* <DEDUP_REMOVED lines=21> */
.L_x_1724:
[----:B------:R-:W-:Y:S05]  /*a360*/  BSYNC B0 ;  /* 0x0000000000007941 */ /* 0x000fea0003800000 */
.L_x_1723:
        /* <DEDUP_REMOVED lines=37> */
.L_x_1726:
[----:B------:R-:W-:Y:S05]  /*a5c0*/  BSYNC B0 ;  /* 0x0000000000007941 */ /* 0x000fea0003800000 */
.L_x_1725:
        /* <DEDUP_REMOVED lines=24> */
.L_x_1728:
[----:B------:R-:W-:Y:S05]  /*a750*/  BSYNC B0 ;  /* 0x0000000000007941 */ /* 0x000fea0003800000 */
.L_x_1727:
        /* <DEDUP_REMOVED lines=39> */
.L_x_1730:
[----:B------:R-:W-:Y:S05]  /*a9d0*/  BSYNC B0 ;  /* 0x0000000000007941 */ /* 0x000fea0003800000 */
.L_x_1729:
        /* <DEDUP_REMOVED lines=25> */
.L_x_1732:
[----:B------:R-:W-:Y:S05]  /*ab70*/  BSYNC B0 ;  /* 0x0000000000007941 */ /* 0x000fea0003800000 */
.L_x_1731:
        /* <DEDUP_REMOVED lines=38> */
.L_x_1734:
[----:B------:R-:W-:Y:S05]  /*ade0*/  BSYNC B0 ;  /* 0x0000000000007941 */ /* 0x000fea0003800000 */
.L_x_1733:
        /* <DEDUP_REMOVED lines=24> */
.L_x_1736:
[----:B------:R-:W-:Y:S05]  /*af70*/  BSYNC B0 ;  /* 0x0000000000007941 */ /* 0x000fea0003800000 */
.L_x_1735:
        /* <DEDUP_REMOVED lines=40> */
.L_x_1738:
[----:B------:R-:W-:Y:S05]  /*b200*/  BSYNC B0 ;  /* 0x0000000000007941 */ /* 0x000fea0003800000 */
.L_x_1737:
        /* <DEDUP_REMOVED lines=25> */
.L_x_1740:
[----:B------:R-:W-:Y:S05]  /*b3a0*/  BSYNC B0 ;  /* 0x0000000000007941 */ /* 0x000fea0003800000 */
.L_x_1739:
        /* <DEDUP_REMOVED lines=34> */
.L_x_1742:
[----:B------:R-:W-:Y:S05]  /*b5d0*/  BSYNC B0 ;  /* 0x0000000000007941 */ /* 0x000fea0003800000 */
.L_x_1741:
        /* <DEDUP_REMOVED lines=21> */
.L_x_1744:
[----:B------:R-:W-:Y:S05]  /*b730*/  BSYNC B0 ;  /* 0x0000000000007941 */ /* 0x000fea0003800000 */
.L_x_1743:
        /* <DEDUP_REMOVED lines=38> */
.L_x_1746:
[----:B------:R-:W-:Y:S05]  /*b9a0*/  BSYNC B0 ;  /* 0x0000000000007941 */ /* 0x000fea0003800000 */
.L_x_1745:
        /* <DEDUP_REMOVED lines=29> */
.L_x_1748:
[----:B------:R-:W-:Y:S05]  /*bb80*/  BSYNC B0 ;  /* 0x0000000000007941 */ /* 0x000fea0003800000 */
.L_x_1747:
        /* <DEDUP_REMOVED lines=34> */
.L_x_1750:
[----:B------:R-:W-:Y:S05]  /*bdb0*/  BSYNC B0 ;  /* 0x0000000000007941 */ /* 0x000fea0003800000 */
.L_x_1749:
        /* <DEDUP_REMOVED lines=29> */
.L_x_1752:
[----:B------:R-:W-:Y:S05]  /*bf90*/  BSYNC B0 ;  /* 0x0000000000007941 */ /* 0x000fea0003800000 */
.L_x_1751:
        /* <DEDUP_REMOVED lines=34> */
.L_x_1754:
[----:B------:R-:W-:Y:S05]  /*c1c0*/  BSYNC B0 ;  /* 0x0000000000007941 */ /* 0x000fea0003800000 */
.L_x_1753:
        /* <DEDUP_REMOVED lines=21> */
.L_x_1756:
[----:B------:R-:W-:Y:S05]  /*c320*/  BSYNC B0 ;  /* 0x0000000000007941 */ /* 0x000fea0003800000 */
.L_x_1755:
        /* <DEDUP_REMOVED lines=37> */
.L_x_1758:
[----:B------:R-:W-:Y:S05]  /*c580*/  BSYNC B0 ;  /* 0x0000000000007941 */ /* 0x000fea0003800000 */
.L_x_1757:
        /* <DEDUP_REMOVED lines=24> */
.L_x_1760:
[----:B------:R-:W-:Y:S05]  /*c710*/  BSYNC B0 ;  /* 0x0000000000007941 */ /* 0x000fea0003800000 */
.L_x_1759:
        /* <DEDUP_REMOVED lines=39> */
.L_x_1762:
[----:B------:R-:W-:Y:S05]  /*c990*/  BSYNC B0 ;  /* 0x0000000000007941 */ /* 0x000fea0003800000 */
.L_x_1761:
        /* <DEDUP_REMOVED lines=25> */
.L_x_1764:
[----:B------:R-:W-:Y:S05]  /*cb30*/  BSYNC B0 ;  /* 0x0000000000007941 */ /* 0x000fea0003800000 */
.L_x_1763:
        /* <DEDUP_REMOVED lines=38> */
.L_x_1766:
[----:B------:R-:W-:Y:S05]  /*cda0*/  BSYNC B0 ;  /* 0x0000000000007941 */ /* 0x000fea0003800000 */
.L_x_1765:
        /* <DEDUP_REMOVED lines=24> */
.L_x_1768:
[----:B------:R-:W-:Y:S05]  /*cf30*/  BSYNC B0 ;  /* 0x0000000000007941 */ /* 0x000fea0003800000 */
.L_x_1767:
        /* <DEDUP_REMOVED lines=40> */
.L_x_1770:
[----:B------:R-:W-:Y:S05]  /*d1c0*/  BSYNC B0 ;  /* 0x0000000000007941 */ /* 0x000fea0003800000 */
.L_x_1769:
        /* <DEDUP_REMOVED lines=25> */
.L_x_1772:
[----:B------:R-:W-:Y:S05]  /*d360*/  BSYNC B0 ;  /* 0x0000000000007941 */ /* 0x000fea0003800000 */
.L_x_1771:
        /* <DEDUP_REMOVED lines=34> */
.L_x_1774:
[----:B------:R-:W-:Y:S05]  /*d590*/  BSYNC B0 ;  /* 0x0000000000007941 */ /* 0x000fea0003800000 */
.L_x_1773:
        /* <DEDUP_REMOVED lines=21> */
.L_x_1776:
[----:B------:R-:W-:Y:S05]  /*d6f0*/  BSYNC B0 ;  /* 0x0000000000007941 */ /* 0x000fea0003800000 */
.L_x_1775:
        /* <DEDUP_REMOVED lines=15> */
[----:B------:R-:W-:Y:S02]  /*d7f0*/  F2FP.SATFINITE.E5M2.F32.PACK_AB_MERGE_C R91, RZ, R22, RZ ;  /* 0x00000016ff5b723e */ /* 0x000fe400048060ff */
[----:B------:R-:W-:Y:S02]  /*d800*/  LOP3.LUT R93, R25, 0xff, RZ, 0xc0, !PT ;  /* 0x000000ff195d7812 */ /* 0x000fe400078ec0ff */
[----:B------:R-:W-:Y:S02]  /*d810*/  LOP3.LUT R28, R28, 0xff000000, R29, 0xf8, !PT ;  /* 0xff0000001c1c7812 */ /* 0x000fe400078ef81d */
[----:B------:R-:W-:-:S02]  /*d820*/  LOP3.LUT R26, R26, 0xff000000, R27, 0xf8, !PT ;  /* 0xff0000001a1a7812 */ /* 0x000fc400078ef81b */
[----:B------:R-:W-:Y:S02]  /*d830*/  F2FP.SATFINITE.E5M2.F32.PACK_AB_MERGE_C R25, RZ, R15, RZ ;  /* 0x0000000fff19723e */ /* 0x000fe400048060ff */
[----:B------:R-:W-:Y:S02]  /*d840*/  F2FP.SATFINITE.E5M2.F32.PACK_AB_MERGE_C R81, RZ, R81, RZ ;  /* 0x00000051ff51723e */ /* 0x000fe400048060ff */
[----:B------:R-:W-:Y:S02]  /*d850*/  PRMT R12, R91, 0x7104, RZ ;  /* 0x000071045b0c7816 */ /* 0x000fe400000000ff */
        /* <DEDUP_REMOVED lines=16> */
.L_x_1778:
[----:B------:R-:W-:Y:S05]  /*d960*/  BSYNC B0 ;  /* 0x0000000000007941 */ /* 0x000fea0003800000 */
.L_x_1777:
        /* <DEDUP_REMOVED lines=29> */
.L_x_1780:
[----:B------:R-:W-:Y:S05]  /*db40*/  BSYNC B0 ;  /* 0x0000000000007941 */ /* 0x000fea0003800000 */
.L_x_1779:
        /* <DEDUP_REMOVED lines=14> */
[----:B------:R-:W-:Y:S02]  /*dc30*/  F2FP.SATFINITE.E5M2.F32.PACK_AB_MERGE_C R85, RZ, R23, RZ ;  /* 0x00000017ff55723e */ /* 0x000fe400048060ff */
        /* <DEDUP_REMOVED lines=19> */
.L_x_1782:
[----:B------:R-:W-:Y:S05]  /*dd70*/  BSYNC B0 ;  /* 0x0000000000007941 */ /* 0x000fea0003800000 */
.L_x_1781:
        /* <DEDUP_REMOVED lines=28> */
.L_x_1784:
[----:B------:R-:W-:Y:S05]  /*df40*/  BSYNC B0 ;  /* 0x0000000000007941 */ /* 0x000fea0003800000 */
.L_x_1783:
        /* <DEDUP_REMOVED lines=12> */
[----:B------:R-:W-:Y:S01]  /*e010*/  F2FP.SATFINITE.E5M2.F32.PACK_AB_MERGE_C R25, RZ, R25, RZ ;  /* 0x00000019ff19723e */ /* 0x000fe200048060ff */
[----:B------:R-:W-:Y:S01]  /*e020*/  BSSY B0, `(.L_x_1785) ;  /* 0x0000016000007945 */ /* 0x000fe20003800000 */
[----:B------:R-:W-:-:S02]  /*e030*/  F2FP.SATFINITE.E5M2.F32.PACK_AB_MERGE_C R85, RZ, R15, RZ ;  /* 0x0000000fff55723e */ /* 0x000fc400048060ff */
[----:B------:R-:W-:Y:S02]  /*e040*/  FMNMX R81, R14, |R81|, !PT ;  /* 0x400000510e517209 */ /* 0x000fe40007800000 */
        /* <DEDUP_REMOVED lines=19> */
.L_x_1786:
[----:B------:R-:W-:Y:S05]  /*e180*/  BSYNC B0 ;  /* 0x0000000000007941 */ /* 0x000fea0003800000 */
.L_x_1785:
        /* <DEDUP_REMOVED lines=31> */
.L_x_1788:
[----:B------:R-:W-:Y:S05]  /*e380*/  BSYNC B0 ;  /* 0x0000000000007941 */ /* 0x000fea0003800000 */
.L_x_1787:
        /* <DEDUP_REMOVED lines=34> */
.L_x_1790:
[----:B------:R-:W-:Y:S05]  /*e5b0*/  BSYNC B0 ;  /* 0x0000000000007941 */ /* 0x000fea0003800000 */
.L_x_1789:
        /* <DEDUP_REMOVED lines=19> */
.L_x_1792:
[----:B------:R-:W-:Y:S05]  /*e6f0*/  BSYNC B0 ;  /* 0x0000000000007941 */ /* 0x000fea0003800000 */
.L_x_1791:
        /* <DEDUP_REMOVED lines=31> */
.L_x_1794:
[----:B------:R-:W-:Y:S05]  /*e8f0*/  BSYNC B0 ;  /* 0x0000000000007941 */ /* 0x000fea0003800000 */
.L_x_1793:
        /* <DEDUP_REMOVED lines=32> */
.L_x_1796:
[----:B------:R-:W-:Y:S05]  /*eb00*/  BSYNC B0 ;  /* 0x0000000000007941 */ /* 0x000fea0003800000 */
.L_x_1795:
        /* <DEDUP_REMOVED lines=14> */
[----:B------:R-:W-:Y:S02]  /*ebf0*/  F2FP.SATFINITE.E5M2.F32.PACK_AB_MERGE_C R85, RZ, R21, RZ ;  /* 0x00000015ff55723e */ /* 0x000fe400048060ff */
        /* <DEDUP_REMOVED lines=19> */
.L_x_1798:
[----:B------:R-:W-:Y:S05]  /*ed30*/  BSYNC B0 ;  /* 0x0000000000007941 */ /* 0x000fea0003800000 */
.L_x_1797:
        /* <DEDUP_REMOVED lines=31> */
.L_x_1800:
[----:B------:R-:W-:Y:S05]  /*ef30*/  BSYNC B0 ;  /* 0x0000000000007941 */ /* 0x000fea0003800000 */
.L_x_1799:
        /* <DEDUP_REMOVED lines=16> */
[----:B------:R-:W-:Y:S01]  /*f040*/  F2FP.SATFINITE.E5M2.F32.PACK_AB_MERGE_C R81, RZ, R17, RZ ;  /* 0x00000011ff51723e */ /* 0x000fe200048060ff */
[----:B------:R-:W-:Y:S01]  /*f050*/  BSSY B0, `(.L_x_1801) ;  /* 0x0000017000007945 */ /* 0x000fe20003800000 */
[----:B------:R-:W-:Y:S01]  /*f060*/  F2FP.SATFINITE.E5M2.F32.PACK_AB_MERGE_C R25, RZ, R9, RZ ;  /* 0x00000009ff19723e */ /* 0x000fe200048060ff */
[----:B------:R-:W-:Y:S01]  /*f070*/  IMAD.SHL.U32 R84, R6, 0x8, RZ ;  /* 0x0000000806547824 */ /* 0x000fe200078e00ff */
[----:B------:R-:W-:-:S02]  /*f080*/  F2FP.SATFINITE.E5M2.F32.PACK_AB_MERGE_C R17, RZ, R23, RZ ;  /* 0x00000017ff11723e */ /* 0x000fc400048060ff */
[----:B------:R-:W-:Y:S02]  /*f090*/  LOP3.LUT R12, R81, 0xffff, RZ, 0xc0, !PT ;  /* 0x0000ffff510c7812 */ /* 0x000fe400078ec0ff */
[----:B------:R-:W-:Y:S02]  /*f0a0*/  LOP3.LUT R16, R25, 0xffff, RZ, 0xc0, !PT ;  /* 0x0000ffff19107812 */ /* 0x000fe400078ec0ff */
        /* <DEDUP_REMOVED lines=17> */
.L_x_1802:
[----:B------:R-:W-:Y:S05]  /*f1c0*/  BSYNC B0 ;  /* 0x0000000000007941 */ /* 0x000fea0003800000 */
.L_x_1801:
        /* <DEDUP_REMOVED lines=30> */
.L_x_1804:
[----:B------:R-:W-:Y:S05]  /*f3b0*/  BSYNC B0 ;  /* 0x0000000000007941 */ /* 0x000fea0003800000 */
.L_x_1803:
        /* <DEDUP_REMOVED lines=17> */
[----:B------:R-:W-:Y:S02]  /*f4d0*/  F2FP.SATFINITE.E5M2.F32.PACK_AB_MERGE_C R89, RZ, R89, RZ ;  /* 0x00000059ff59723e */ /* 0x000fe400048060ff */
[----:B------:R-:W-:-:S02]  /*f4e0*/  ISETP.GE.AND P0, PT, R81, R5, PT ;  /* 0x000000055100720c */ /* 0x000fc40003f06270 */
[----:B------:R-:W-:Y:S02]  /*f4f0*/  FMNMX R12, R12, |R91|, !PT ;  /* 0x4000005b0c0c7209 */ /* 0x000fe40007800000 */
        /* <DEDUP_REMOVED lines=19> */
.L_x_1806:
[----:B------:R-:W-:Y:S05]  /*f630*/  BSYNC B0 ;  /* 0x0000000000007941 */ /* 0x000fea0003800000 */
.L_x_1805:
        /* <DEDUP_REMOVED lines=20> */
.L_x_1808:
[----:B------:R-:W-:Y:S05]  /*f780*/  BSYNC B0 ;  /* 0x0000000000007941 */ /* 0x000fea0003800000 */
.L_x_1807:
        /* <DEDUP_REMOVED lines=33> */
.L_x_1810:
[----:B------:R-:W-:Y:S05]  /*f9a0*/  BSYNC B0 ;  /* 0x0000000000007941 */ /* 0x000fea0003800000 */
.L_x_1809:
        /* <DEDUP_REMOVED lines=32> */
.L_x_1812:
[----:B------:R-:W-:Y:S05]  /*fbb0*/  BSYNC B0 ;  /* 0x0000000000007941 */ /* 0x000fea0003800000 */
.L_x_1811:
        /* <DEDUP_REMOVED lines=37> */
.L_x_1814:
[----:B------:R-:W-:Y:S05]  /*fe10*/  BSYNC B0 ;  /* 0x0000000000007941 */ /* 0x000fea0003800000 */
.L_x_1813:
        /* <DEDUP_REMOVED lines=24> */
.L_x_1816:
[----:B------:R-:W-:Y:S05]  /*ffa0*/  BSYNC B0 ;  /* 0x0000000000007941 */ /* 0x000fea0003800000 */
.L_x_1815:
        /* <DEDUP_REMOVED lines=10> */
[----:B------:R-:W-:Y:S01]  /*10050*/  F2FP.SATFINITE.E5M2.F32.PACK_AB_MERGE_C R89, RZ, R89, RZ ;  /* 0x00000059ff59723e */ /* 0x000fe200048060ff */
[----:B------:R-:W-:Y:S01]  /*10060*/  HADD2.F32 R14, -RZ, R14.H0_H0 ;  /* 0x2000000eff0e7230 */ /* 0x000fe20000004100 */
[----:B------:R-:W-:Y:S01]  /*10070*/  LOP3.LUT R10, R15, 0xff0000, R10, 0xf8, !PT ;  /* 0x00ff00000f0a7812 */ /* 0x000fe200078ef80a */
[----:B------:R-:W-:Y:S01]  /*10080*/  FMUL R85, R12, UR5 ;  /* 0x000000050c557c20 */ /* 0x000fe20008400000 */
[----:B------:R-:W-:Y:S01]  /*10090*/  LOP3.LUT R25, R89, 0xffff, RZ, 0xc0, !PT ;  /* 0x0000ffff59197812 */ /* 0x000fe200078ec0ff */
[----:B------:R-:W-:-:S03]  /*100a0*/  FMUL R15, R13, UR5 ;  /* 0x000000050d0f7c20 */ /* 0x000fc60008400000 */
[----:B------:R-:W-:Y:S01]  /*100b0*/  F2FP.SATFINITE.E5M2.F32.PACK_AB_MERGE_C R85, RZ, R85, RZ ;  /* 0x00000055ff55723e */ /* 0x000fe200048060ff */
[----:B------:R-:W-:Y:S01]  /*100c0*/  IMAD.SHL.U32 R25, R25, 0x1000000, RZ ;  /* 0x0100000019197824 */ /* 0x000fe200078e00ff */
[----:B------:R-:W-:-:S04]  /*100d0*/  F2FP.SATFINITE.E5M2.F32.PACK_AB_MERGE_C R15, RZ, R15, RZ ;  /* 0x0000000fff0f723e */ /* 0x000fc800048060ff */
[----:B------:R-:W-:Y:S01]  /*100e0*/  LOP3.LUT R25, R16, R25, RZ, 0xfc, !PT ;  /* 0x0000001910197212 */ /* 0x000fe200078efcff */
[----:B------:R-:W-:-:S05]  /*100f0*/  FMUL R16, R14, UR5 ;  /* 0x000000050e107c20 */ /* 0x000fca0008400000 */
        /* <DEDUP_REMOVED lines=17> */
.L_x_1818:
[----:B------:R-:W-:Y:S05]  /*10210*/  BSYNC B0 ;  /* 0x0000000000007941 */ /* 0x000fea0003800000 */
.L_x_1817:
        /* <DEDUP_REMOVED lines=60> */
.L_x_1820:
[----:B------:R-:W-:Y:S05]  /*105e0*/  BSYNC B0 ;  /* 0x0000000000007941 */ /* 0x000fea0003800000 */
.L_x_1819:
        /* <DEDUP_REMOVED lines=58> */
.L_x_1822:
[----:B------:R-:W-:Y:S05]  /*10990*/  BSYNC B0 ;  /* 0x0000000000007941 */ /* 0x000fea0003800000 */
.L_x_1821:
        /* <DEDUP_REMOVED lines=36> */
.L_x_1824:
[----:B------:R-:W-:Y:S05]  /*10be0*/  BSYNC B0 ;  /* 0x0000000000007941 */ /* 0x000fea0003800000 */
.L_x_1823:
        /* <DEDUP_REMOVED lines=36> */
.L_x_1826:
[----:B------:R-:W-:Y:S05]  /*10e30*/  BSYNC B0 ;  /* 0x0000000000007941 */ /* 0x000fea0003800000 */
.L_x_1825:
        /* <DEDUP_REMOVED lines=36> */
.L_x_1828:
[----:B------:R-:W-:Y:S05]  /*11080*/  BSYNC B0 ;  /* 0x0000000000007941 */ /* 0x000fea0003800000 */
.L_x_1827:
        /* <DEDUP_REMOVED lines=36> */
.L_x_1830:
[----:B------:R-:W-:Y:S05]  /*112d0*/  BSYNC B0 ;  /* 0x0000000000007941 */ /* 0x000fea0003800000 */
.L_x_1829:
        /* <DEDUP_REMOVED lines=36> */
.L_x_1832:
[----:B------:R-:W-:Y:S05]  /*11520*/  BSYNC B0 ;  /* 0x0000000000007941 */ /* 0x000fea0003800000 */
.L_x_1831:
        /* <DEDUP_REMOVED lines=36> */
.L_x_1834:
[----:B------:R-:W-:Y:S05]  /*11770*/  BSYNC B0 ;  /* 0x0000000000007941 */ /* 0x000fea0003800000 */
.L_x_1833:
        /* <DEDUP_REMOVED lines=49> */
.L_x_1836:
[----:B------:R-:W-:Y:S05]  /*11a90*/  BSYNC B0 ;  /* 0x0000000000007941 */ /* 0x000fea0003800000 */
.L_x_1835:
        /* <DEDUP_REMOVED lines=55> */
.L_x_1838:
[----:B------:R-:W-:Y:S05]  /*11e10*/  BSYNC B0 ;  /* 0x0000000000007941 */ /* 0x000fea0003800000 */
.L_x_1837:
        /* <DEDUP_REMOVED lines=36> */
.L_x_1840:
[----:B------:R-:W-:Y:S05]  /*12060*/  BSYNC B0 ;  /* 0x0000000000007941 */ /* 0x000fea0003800000 */
.L_x_1839:
        /* <DEDUP_REMOVED lines=36> */
.L_x_1842:
[----:B------:R-:W-:Y:S05]  /*122b0*/  BSYNC B0 ;  /* 0x0000000000007941 */ /* 0x000fea0003800000 */
.L_x_1841:
        /* <DEDUP_REMOVED lines=36> */
.L_x_1844:
[----:B------:R-:W-:Y:S05]  /*12500*/  BSYNC B0 ;  /* 0x0000000000007941 */ /* 0x000fea0003800000 */
.L_x_1843:
        /* <DEDUP_REMOVED lines=36> */
.L_x_1846:
[----:B------:R-:W-:Y:S05]  /*12750*/  BSYNC B0 ;  /* 0x0000000000007941 */ /* 0x000fea0003800000 */
.L_x_1845:
        /* <DEDUP_REMOVED lines=36> */
.L_x_1848:
[----:B------:R-:W-:Y:S05]  /*129a0*/  BSYNC B0 ;  /* 0x0000000000007941 */ /* 0x000fea0003800000 */
.L_x_1847:
        /* <DEDUP_REMOVED lines=36> */
.L_x_1850:
[----:B------:R-:W-:Y:S05]  /*12bf0*/  BSYNC B0 ;  /* 0x0000000000007941 */ /* 0x000fea0003800000 */
.L_x_1849:
        /* <DEDUP_REMOVED lines=49> */
.L_x_1852:
[----:B------:R-:W-:Y:S05]  /*12f10*/  BSYNC B0 ;  /* 0x0000000000007941 */ /* 0x000fea0003800000 */
.L_x_1851:
        /* <DEDUP_REMOVED lines=55> */
.L_x_1854:
[----:B------:R-:W-:Y:S05]  /*13290*/  BSYNC B0 ;  /* 0x0000000000007941 */ /* 0x000fea0003800000 */
.L_x_1853:
        /* <DEDUP_REMOVED lines=36> */
.L_x_1856:
[----:B------:R-:W-:Y:S05]  /*134e0*/  BSYNC B0 ;  /* 0x0000000000007941 */ /* 0x000fea0003800000 */
.L_x_1855:
        /* <DEDUP_REMOVED lines=36> */
.L_x_1858:
[----:B------:R-:W-:Y:S05]  /*13730*/  BSYNC B0 ;  /* 0x0000000000007941 */ /* 0x000fea0003800000 */
.L_x_1857:
        /* <DEDUP_REMOVED lines=36> */
.L_x_1860:
[----:B------:R-:W-:Y:S05]  /*13980*/  BSYNC B0 ;  /* 0x0000000000007941 */ /* 0x000fea0003800000 */
.L_x_1859:
        /* <DEDUP_REMOVED lines=36> */
.L_x_1862:
[----:B------:R-:W-:Y:S05]  /*13bd0*/  BSYNC B0 ;  /* 0x0000000000007941 */ /* 0x000fea0003800000 */
.L_x_1861:
        /* <DEDUP_REMOVED lines=36> */
.L_x_1864:
[----:B------:R-:W-:Y:S05]  /*13e20*/  BSYNC B0 ;  /* 0x0000000000007941 */ /* 0x000fea0003800000 */
.L_x_1863:
        /* <DEDUP_REMOVED lines=36> */
.L_x_1866:
[----:B------:R-:W-:Y:S05]  /*14070*/  BSYNC B0 ;  /* 0x0000000000007941 */ /* 0x000fea0003800000 */
.L_x_1865:
        /* <DEDUP_REMOVED lines=56> */
.L_x_1868:
[----:B------:R-:W-:Y:S05]  /*14400*/  BSYNC B0 ;  /* 0x0000000000007941 */ /* 0x000fea0003800000 */
.L_x_1867:
        /* <DEDUP_REMOVED lines=45> */
.L_x_1870:
[----:B------:R-:W-:Y:S05]  /*146e0*/  BSYNC B0 ;  /* 0x0000000000007941 */ /* 0x000fea0003800000 */
.L_x_1869:
        /* <DEDUP_REMOVED lines=36> */
.L_x_1872:
[----:B------:R-:W-:Y:S05]  /*14930*/  BSYNC B0 ;  /* 0x0000000000007941 */ /* 0x000fea0003800000 */
.L_x_1871:
        /* <DEDUP_REMOVED lines=36> */
.L_x_1874:
[----:B------:R-:W-:Y:S05]  /*14b80*/  BSYNC B0 ;  /* 0x0000000000007941 */ /* 0x000fea0003800000 */
.L_x_1873:
        /* <DEDUP_REMOVED lines=36> */
.L_x_1876:
[----:B------:R-:W-:Y:S05]  /*14dd0*/  BSYNC B0 ;  /* 0x0000000000007941 */ /* 0x000fea0003800000 */
.L_x_1875:
        /* <DEDUP_REMOVED lines=36> */
.L_x_1878:
[----:B------:R-:W-:Y:S05]  /*15020*/  BSYNC B0 ;  /* 0x0000000000007941 */ /* 0x000fea0003800000 */
.L_x_1877:
        /* <DEDUP_REMOVED lines=36> */
.L_x_1880:
[----:B------:R-:W-:Y:S05]  /*15270*/  BSYNC B0 ;  /* 0x0000000000007941 */ /* 0x000fea0003800000 */
.L_x_1879:
        /* <DEDUP_REMOVED lines=36> */
.L_x_1882:
[----:B------:R-:W-:Y:S05]  /*154c0*/  BSYNC B0 ;  /* 0x0000000000007941 */ /* 0x000fea0003800000 */
.L_x_1881:
        /* <DEDUP_REMOVED lines=34> */
.L_x_1892:
[----:B---3--:R-:W-:-:S07]  /*156f0*/  FMNMX R8, R3, R8, !PT ;  /* 0x0000000803087209 */ /* 0x008fce0007800000 */
.L_x_1884:
[----:B------:R-:W-:Y:S05]  /*15700*/  BSYNC B0 ;  /* 0x0000000000007941 */ /* 0x000fea0003800000 */
.L_x_1883:
        /* <DEDUP_REMOVED lines=19> */
.L_x_1887:
[----:B------:R-:W-:Y:S05]  /*15840*/  BSYNC B0 ;  /* 0x0000000000007941 */ /* 0x000fea0003800000 */
.L_x_1886:
        /* <DEDUP_REMOVED lines=8> */
[----:B0-2-4-:R-:W-:Y:S05]  /*158d0*/  CALL.REL.NOINC `($__internal_6_$__cuda_sm20_rcp_rn_f32_slowpath) ;  /* 0x00000000005c7944 */ /* 0x015fea0003c00000 */
[----:B------:R-:W-:Y:S01]  /*158e0*/  IMAD.MOV.U32 R3, RZ, RZ, R0 ;  /* 0x000000ffff037224 */ /* 0x000fe200078e0000 */
[----:B------:R-:W-:Y:S06]  /*158f0*/  BRA `(.L_x_1889) ;  /* 0x0000000000147947 */ /* 0x000fec0003800000 */
.L_x_1888:
[----:B0-----:R-:W0:Y:S01]  /*15900*/  MUFU.RCP R3, UR5 ;  /* 0x0000000500037d08 */ /* 0x001e220008001000 */
[----:B------:R-:W-:-:S04]  /*15910*/  IMAD.U32 R0, RZ, RZ, UR5 ;  /* 0x00000005ff007e24 */ /* 0x000fc8000f8e00ff */
[----:B0-----:R-:W-:-:S04]  /*15920*/  FFMA R0, R3, R0, -1 ;  /* 0xbf80000003007423 */ /* 0x001fc80000000000 */
[----:B------:R-:W-:-:S04]  /*15930*/  FADD.FTZ R0, -R0, -RZ ;  /* 0x800000ff00007221 */ /* 0x000fc80000010100 */
[----:B------:R-:W-:-:S07]  /*15940*/  FFMA R3, R3, R0, R3 ;  /* 0x0000000003037223 */ /* 0x000fce0000000003 */
.L_x_1889:
[----:B------:R-:W-:Y:S01]  /*15950*/  STG.E desc[UR8][R4.64], R3 ;  /* 0x0000000304007986 */ /* 0x000fe2000c101908 */
[----:B------:R-:W-:Y:S05]  /*15960*/  EXIT ;  /* 0x000000000000794d */ /* 0x000fea0003800000 */
.L_x_1885:
[----:B------:R-:W-:Y:S02]  /*15970*/  IMAD.MOV.U32 R11, RZ, RZ, 0x2 ;  /* 0x00000002ff0b7424 */ /* 0x000fe400078e00ff */
[----:B0---4-:R-:W-:Y:S02]  /*15980*/  IMAD.MOV.U32 R12, RZ, RZ, 0x1f ;  /* 0x0000001fff0c7424 */ /* 0x011fe400078e00ff */
[----:B------:R-:W-:-:S07]  /*15990*/  IMAD.MOV.U32 R9, RZ, RZ, -0x1 ;  /* 0xffffffffff097424 */ /* 0x000fce00078e00ff */
[----:B-123--:R-:W-:Y:S05]  /*159a0*/  WARPSYNC.COLLECTIVE R9, `(.L_x_1890) ;  /* 0x0000000009087348 */ /* 0x00efea0003c00000 */
[----:B---3--:R0:W3:Y:S02]  /*159b0*/  SHFL.DOWN P0, R8, R0, R11, R12 ;  /* 0x0800000b00087389 */ /* 0x0080e4000000000c */
[----:B0123--:R-:W-:Y:S01]  /*159c0*/  ENDCOLLECTIVE ;  /* 0x000000000000791b */ /* 0x00ffe20003800000 */
.L_x_1890:
[----:B------:R-:W-:Y:S02]  /*159d0*/  IMAD.MOV.U32 R11, RZ, RZ, 0x1 ;  /* 0x00000001ff0b7424 */ /* 0x000fe400078e00ff */
[----:B------:R-:W-:-:S05]  /*159e0*/  IMAD.MOV.U32 R3, RZ, RZ, R8 ;  /* 0x000000ffff037224 */ /* 0x000fca00078e0008 */
[----:B------:R-:W-:-:S05]  /*159f0*/  FMNMX R3, R3, R0, !PT ;  /* 0x0000000003037209 */ /* 0x000fca0007800000 */
[----:B------:R-:W-:-:S07]  /*15a00*/  IMAD.MOV.U32 R0, RZ, RZ, R3 ;  /* 0x000000ffff007224 */ /* 0x000fce00078e0003 */
[----:B------:R-:W-:Y:S05]  /*15a10*/  WARPSYNC.COLLECTIVE R9, `(.L_x_1891) ;  /* 0x0000000009087348 */ /* 0x000fea0003c00000 */
[----:B------:R0:W1:Y:S02]  /*15a20*/  SHFL.DOWN P0, R8, R0, R11, R12 ;  /* 0x0800000b00087389 */ /* 0x000064000000000c */
[----:B01----:R-:W-:Y:S01]  /*15a30*/  ENDCOLLECTIVE ;  /* 0x000000000000791b */ /* 0x003fe20003800000 */
.L_x_1891:
[----:B------:R-:W-:Y:S05]  /*15a40*/  BRA `(.L_x_1892) ;  /* 0xfffffffc00287947 */ /* 0x000fea000383ffff */
        .weak           $__internal_6_$__cuda_sm20_rcp_rn_f32_slowpath
        .type           $__internal_6_$__cuda_sm20_rcp_rn_f32_slowpath,@function
        .size           $__internal_6_$__cuda_sm20_rcp_rn_f32_slowpath,(.L_x_3758 - $__internal_6_$__cuda_sm20_rcp_rn_f32_slowpath)
$__internal_6_$__cuda_sm20_rcp_rn_f32_slowpath:
        /* <DEDUP_REMOVED lines=15> */
.L_x_1893:
        /* <DEDUP_REMOVED lines=33> */
.L_x_1895:
[----:B------:R0:W1:Y:S02]  /*15d50*/  MUFU.RCP R2, R0 ;  /* 0x0000000000027308 */ /* 0x0000640000001000 */
.L_x_1894:
[----:B0123--:R-:W-:Y:S02]  /*15d60*/  IMAD.MOV.U32 R0, RZ, RZ, R2 ;  /* 0x000000ffff007224 */ /* 0x00ffe400078e0002 */
[----:B------:R-:W-:Y:S02]  /*15d70*/  IMAD.MOV.U32 R2, RZ, RZ, R9 ;  /* 0x000000ffff027224 */ /* 0x000fe400078e0009 */
[----:B------:R-:W-:-:S04]  /*15d80*/  IMAD.MOV.U32 R3, RZ, RZ, 0x0 ;  /* 0x00000000ff037424 */ /* 0x000fc800078e00ff */
[----:B------:R-:W-:Y:S05]  /*15d90*/  RET.REL.NODEC R2 `(_ZN18transformer_engine56_GLOBAL__N__9a404817_23_multi_cast_transpose_cu_26a11c4627multi_cast_transpose_kernelILi4ELi8ELb0Ef6__half13__nv_fp8_e5m2EEvNS0_22MultiCastTransposeArgsE) ;  /* 0xfffffea002987950 */ /* 0x000fea0003c3ffff */
.L_x_1896:
        /* <DEDUP_REMOVED lines=14> */
.L_x_3758:


//--------------------- .text._ZN18transformer_engine56_GLOBAL__N__9a404817_23_multi_cast_transpose_cu_26a11c4627multi_cast_transpose_kernelILi4ELi4ELb0Ef6__half13__nv_bfloat16EEvNS0_22MultiCastTransposeArgsE --------------------------
	.section	.text._ZN18transformer_engine56_GLOBAL__N__9a404817_23_multi_cast_transpose_cu_26a11c4627multi_cast_transpose_kernelILi4ELi4ELb0Ef6__half13__nv_bfloat16EEvNS0_22MultiCastTransposeArgsE,"ax",@progbits
	.align	128
.text._ZN18transformer_engine56_GLOBAL__N__9a404817_23_multi_cast_transpose_cu_26a11c4627multi_cast_transpose_kernelILi4ELi4ELb0Ef6__half13__nv_bfloat16EEvNS0_22MultiCastTransposeArgsE:
        .type           _ZN18transformer_engine56_GLOBAL__N__9a404817_23_multi_cast_transpose_cu_26a11c4627multi_cast_transpose_kernelILi4ELi4ELb0Ef6__half13__nv_bfloat16EEvNS0_22MultiCastTransposeArgsE,@function
        .size           _ZN18transformer_engine56_GLOBAL__N__9a404817_23_multi_cast_transpose_cu_26a11c4627multi_cast_transpose_kernelILi4ELi4ELb0Ef6__half13__nv_bfloat16EEvNS0_22MultiCastTransposeArgsE,(.L_x_3760 - _ZN18transformer_engine56_GLOBAL__N__9a404817_23_multi_cast_transpose_cu_26a11c4627multi_cast_transpose_kernelILi4ELi4ELb0Ef6__half13__nv_bfloat16EEvNS0_22MultiCastTransposeArgsE)
        .other          _ZN18transformer_engine56_GLOBAL__N__9a404817_23_multi_cast_transpose_cu_26a11c4627multi_cast_transpose_kernelILi4ELi4ELb0Ef6__half13__nv_bfloat16EEvNS0_22MultiCastTransposeArgsE,@"STO_CUDA_ENTRY STV_DEFAULT"
_ZN18transformer_engine56_GLOBAL__N__9a404817_23_multi_cast_transpose_cu_26a11c4627multi_cast_transpose_kernelILi4ELi4ELb0Ef6__half13__nv_bfloat16EEvNS0_22MultiCastTransposeArgsE:
        /* <DEDUP_REMOVED lines=9> */
.L_x_1897:
        /* <DEDUP_REMOVED lines=74> */
.L_x_1899:
[----:B------:R-:W-:Y:S05]  /*0530*/  BSYNC B0 ;  /* 0x0000000000007941 */ /* 0x000fea0003800000 */
.L_x_1898:
[----:B-----5:R-:W-:Y:S01]  /*0540*/  HADD2.F32 R14, -RZ, R4.H0_H0 ;  /* 0x20000004ff0e7230 */ /* 0x020fe20000004100 */
[----:B------:R1:W2:Y:S01]  /*0550*/  LDC.64 R34, c[0x0][R44+0x410] ;  /* 0x000104002c227b82 */ /* 0x0002a20000000a00 */
[----:B------:R-:W-:Y:S01]  /*0560*/  HADD2.F32 R9, -RZ, R6.H0_H0 ;  /* 0x20000006ff097230 */ /* 0x000fe20000004100 */
[----:B------:R-:W-:Y:S01]  /*0570*/  BSSY B0, `(.L_x_1900) ;  /* 0x0000022000007945 */ /* 0x000fe20003800000 */
[----:B------:R-:W-:Y:S02]  /*0580*/  HADD2.F32 R6, -RZ, R7.H0_H0 ;  /* 0x20000007ff067230 */ /* 0x000fe40000004100 */
[-C--:B0-----:R-:W-:Y:S01]  /*0590*/  FMUL R2, R14, R45.reuse ;  /* 0x0000002d0e027220 */ /* 0x081fe20000400000 */
[----:B------:R-:W-:Y:S02]  /*05a0*/  HADD2.F32 R5, -RZ, R5.H0_H0 ;  /* 0x20000005ff057230 */ /* 0x000fe40000004100 */
[----:B------:R-:W-:Y:S01]  /*05b0*/  FMUL R3, R9, R45 ;  /* 0x0000002d09037220 */ /* 0x000fe20000400000 */
[----:B------:R-:W-:-:S02]  /*05c0*/  VIADD R12, R51, 0x1 ;  /* 0x00000001330c7836 */ /* 0x000fc40000000000 */
[-C--:B------:R-:W-:Y:S01]  /*05d0*/  FMUL R4, R6, R45.reuse ;  /* 0x0000002d06047220 */ /* 0x080fe20000400000 */
[----:B------:R-:W-:Y:S01]  /*05e0*/  F2FP.BF16.F32.PACK_AB R32, RZ, R2 ;  /* 0x00000002ff20723e */ /* 0x000fe200000010ff */
[----:B------:R-:W-:Y:S01]  /*05f0*/  FMUL R2, R5, R45 ;  /* 0x0000002d05027220 */ /* 0x000fe20000400000 */
[----:B------:R-:W-:Y:S02]  /*0600*/  F2FP.BF16.F32.PACK_AB R3, RZ, R3 ;  /* 0x00000003ff03723e */ /* 0x000fe400000010ff */
[----:B------:R-:W-:Y:S02]  /*0610*/  F2FP.BF16.F32.PACK_AB R4, RZ, R4 ;  /* 0x00000004ff04723e */ /* 0x000fe400000010ff */
[----:B------:R-:W-:Y:S02]  /*0620*/  F2FP.BF16.F32.PACK_AB R2, RZ, R2 ;  /* 0x00000002ff02723e */ /* 0x000fe400000010ff */
[----:B------:R-:W-:Y:S02]  /*0630*/  PRMT R26, R4, 0x7610, R26 ;  /* 0x00007610041a7816 */ /* 0x000fe4000000001a */
[----:B------:R-:W-:-:S02]  /*0640*/  PRMT R67, R2, 0x7610, R67 ;  /* 0x0000761002437816 */ /* 0x000fc40000000043 */
[----:B------:R-:W-:Y:S02]  /*0650*/  ISETP.GE.AND P0, PT, R12, R47, PT ;  /* 0x0000002f0c00720c */ /* 0x000fe40003f06270 */
[----:B------:R-:W-:Y:S02]  /*0660*/  PRMT R28, R3, 0x7610, R28 ;  /* 0x00007610031c7816 */ /* 0x000fe4000000001c */
[----:B------:R-:W-:Y:S02]  /*0670*/  PRMT R4, RZ, 0x7610, R4 ;  /* 0x00007610ff047816 */ /* 0x000fe40000000004 */
[----:B------:R-:W-:Y:S02]  /*0680*/  PRMT R10, RZ, 0x7610, R10 ;  /* 0x00007610ff0a7816 */ /* 0x000fe4000000000a */
        /* <DEDUP_REMOVED lines=16> */
.L_x_1901:
[----:B------:R-:W-:Y:S05]  /*0790*/  BSYNC B0 ;  /* 0x0000000000007941 */ /* 0x000fea0003800000 */
.L_x_1900:
        /* <DEDUP_REMOVED lines=15> */
.L_x_1903:
[----:B------:R-:W-:Y:S05]  /*0890*/  BSYNC B0 ;  /* 0x0000000000007941 */ /* 0x000fea0003800000 */
.L_x_1902:
[----:B-----5:R-:W-:Y:S01]  /*08a0*/  HADD2.F32 R16, -RZ, R4.H0_H0 ;  /* 0x20000004ff107230 */ /* 0x020fe20000004100 */
[----:B------:R-:W-:Y:S01]  /*08b0*/  BSSY B0, `(.L_x_1904) ;  /* 0x0000020000007945 */ /* 0x000fe20003800000 */
[----:B------:R-:W-:Y:S02]  /*08c0*/  HADD2.F32 R10, -RZ, R10.H0_H0 ;  /* 0x2000000aff0a7230 */ /* 0x000fe40000004100 */
[----:B------:R-:W-:Y:S02]  /*08d0*/  HADD2.F32 R8, -RZ, R8.H0_H0 ;  /* 0x20000008ff087230 */ /* 0x000fe40000004100 */
[-C--:B01----:R-:W-:Y:S01]  /*08e0*/  FMUL R2, R16, R45.reuse ;  /* 0x0000002d10027220 */ /* 0x083fe20000400000 */
        /* <DEDUP_REMOVED lines=28> */
.L_x_1905:
[----:B------:R-:W-:Y:S05]  /*0ab0*/  BSYNC B0 ;  /* 0x0000000000007941 */ /* 0x000fea0003800000 */
.L_x_1904:
        /* <DEDUP_REMOVED lines=18> */
.L_x_1907:
[----:B------:R-:W-:Y:S05]  /*0be0*/  BSYNC B0 ;  /* 0x0000000000007941 */ /* 0x000fea0003800000 */
.L_x_1906:
[----:B01---5:R-:W-:Y:S01]  /*0bf0*/  HADD2.F32 R12, -RZ, R3.H0_H0 ;  /* 0x20000003ff0c7230 */ /* 0x023fe20000004100 */
[----:B------:R-:W-:Y:S01]  /*0c00*/  FMNMX R14, RZ, |R14|, !PT ;  /* 0x4000000eff0e7209 */ /* 0x000fe20007800000 */
[----:B------:R-:W-:Y:S01]  /*0c10*/  HADD2.F32 R13, -RZ, R7.H0_H0 ;  /* 0x20000007ff0d7230 */ /* 0x000fe20000004100 */
[----:B------:R-:W-:Y:S01]  /*0c20*/  BSSY B0, `(.L_x_1908) ;  /* 0x000001f000007945 */ /* 0x000fe20003800000 */
[----:B------:R-:W-:Y:S02]  /*0c30*/  HADD2.F32 R11, -RZ, R11.H0_H0 ;  /* 0x2000000bff0b7230 */ /* 0x000fe40000004100 */
[-C--:B------:R-:W-:Y:S01]  /*0c40*/  FMUL R72, R12, R45.reuse ;  /* 0x0000002d0c487220 */ /* 0x080fe20000400000 */
[----:B------:R-:W-:Y:S02]  /*0c50*/  HADD2.F32 R15, -RZ, R15.H0_H0 ;  /* 0x2000000fff0f7230 */ /* 0x000fe40000004100 */
[----:B------:R-:W-:Y:S01]  /*0c60*/  FMUL R27, R13, R45 ;  /* 0x0000002d0d1b7220 */ /* 0x000fe20000400000 */
[----:B------:R-:W-:Y:S01]  /*0c70*/  FMNMX R14, R14, |R5|, !PT ;  /* 0x400000050e0e7209 */ /* 0x000fe20007800000 */
[----:B------:R-:W-:Y:S01]  /*0c80*/  FMUL R29, R11, R45 ;  /* 0x0000002d0b1d7220 */ /* 0x000fe20000400000 */
[----:B------:R-:W-:-:S02]  /*0c90*/  VIADD R20, R51, 0x3 ;  /* 0x0000000333147836 */ /* 0x000fc40000000000 */
[----:B------:R-:W-:Y:S01]  /*0ca0*/  FMUL R31, R15, R45 ;  /* 0x0000002d0f1f7220 */ /* 0x000fe20000400000 */
[----:B------:R-:W0:Y:S01]  /*0cb0*/  F2F.BF16.F32 R72, R72 ;  /* 0x0000004800487304 */ /* 0x000e220000202000 */
[----:B------:R-:W-:Y:S02]  /*0cc0*/  FMNMX R9, R14, |R9|, !PT ;  /* 0x400000090e097209 */ /* 0x000fe40007800000 */
[----:B------:R-:W-:Y:S02]  /*0cd0*/  ISETP.GE.AND P0, PT, R20, R47, PT ;  /* 0x0000002f1400720c */ /* 0x000fe40003f06270 */
[----:B------:R-:W-:-:S03]  /*0ce0*/  FMNMX R3, R9, |R6|, !PT ;  /* 0x4000000609037209 */ /* 0x000fc60007800000 */
[----:B------:R-:W1:Y:S01]  /*0cf0*/  F2F.BF16.F32 R27, R27 ;  /* 0x0000001b001b7304 */ /* 0x000e620000202000 */
[----:B------:R-:W-:-:S07]  /*0d00*/  FMNMX R3, R3, |R16|, !PT ;  /* 0x4000001003037209 */ /* 0x000fce0007800000 */
[----:B------:R-:W3:Y:S08]  /*0d10*/  F2F.BF16.F32 R29, R29 ;  /* 0x0000001d001d7304 */ /* 0x000ef00000202000 */
[----:B------:R-:W4:Y:S01]  /*0d20*/  F2F.BF16.F32 R31, R31 ;  /* 0x0000001f001f7304 */ /* 0x000f220000202000 */
[----:B01----:R-:W-:Y:S05]  /*0d30*/  @P1 BRA `(.L_x_1909) ;  /* 0x0000000000341947 */ /* 0x003fea0003800000 */
        /* <DEDUP_REMOVED lines=11> */
[----:B---3--:R0:W-:Y:S04]  /*0df0*/  @!P3 STG.E.U16 desc[UR6][R6.64+0x4], R29 ;  /* 0x0000041d0600b986 */ /* 0x0081e8000c101506 */
[----:B----4-:R0:W-:Y:S02]  /*0e00*/  @!P4 STG.E.U16 desc[UR6][R6.64+0x6], R31 ;  /* 0x0000061f0600c986 */ /* 0x0101e4000c101506 */
.L_x_1909:
[----:B------:R-:W-:Y:S05]  /*0e10*/  BSYNC B0 ;  /* 0x0000000000007941 */ /* 0x000fea0003800000 */
.L_x_1908:
        /* <DEDUP_REMOVED lines=19> */
.L_x_1911:
[----:B------:R-:W-:Y:S05]  /*0f50*/  BSYNC B0 ;  /* 0x0000000000007941 */ /* 0x000fea0003800000 */
.L_x_1910:
[----:B------:R-:W-:Y:S01]  /*0f60*/  FMNMX R3, R3, |R10|, !PT ;  /* 0x4000000a03037209 */ /* 0x000fe20007800000 */
[----:B-----5:R-:W-:Y:S01]  /*0f70*/  HADD2.F32 R18, -RZ, R5.H0_H0 ;  /* 0x20000005ff127230 */ /* 0x020fe20000004100 */
[----:B------:R-:W-:Y:S01]  /*0f80*/  BSSY B0, `(.L_x_1912) ;  /* 0x0000023000007945 */ /* 0x000fe20003800000 */
[----:B------:R-:W-:Y:S01]  /*0f90*/  HADD2.F32 R5, -RZ, R9.H0_H0 ;  /* 0x20000009ff057230 */ /* 0x000fe20000004100 */
[----:B------:R-:W-:Y:S01]  /*0fa0*/  FMNMX R3, R3, |R8|, !PT ;  /* 0x4000000803037209 */ /* 0x000fe20007800000 */
[----:B01----:R-:W-:Y:S02]  /*0fb0*/  HADD2.F32 R6, -RZ, R16.H0_H0 ;  /* 0x20000010ff067230 */ /* 0x003fe40000004100 */
[----:B------:R-:W-:Y:S01]  /*0fc0*/  FMUL R33, R18, R45 ;  /* 0x0000002d12217220 */ /* 0x000fe20000400000 */
[----:B------:R-:W-:Y:S01]  /*0fd0*/  VIADD R38, R51, 0x10 ;  /* 0x0000001033267836 */ /* 0x000fe20000000000 */
[----:B------:R-:W-:Y:S01]  /*0fe0*/  FMNMX R3, R3, |R4|, !PT ;  /* 0x4000000403037209 */ /* 0x000fe20007800000 */
[----:B------:R-:W-:-:S02]  /*0ff0*/  HADD2.F32 R4, -RZ, R14.H0_H0 ;  /* 0x2000000eff047230 */ /* 0x000fc40000004100 */
[-C--:B------:R-:W-:Y:S01]  /*1000*/  FMUL R59, R5, R45.reuse ;  /* 0x0000002d053b7220 */ /* 0x080fe20000400000 */
[-C--:B------:R-:W-:Y:S01]  /*1010*/  FMUL R64, R6, R45.reuse ;  /* 0x0000002d06407220 */ /* 0x080fe20000400000 */
[----:B------:R-:W-:Y:S01]  /*1020*/  FMNMX R12, R3, |R12|, !PT ;  /* 0x4000000c030c7209 */ /* 0x000fe20007800000 */
[----:B------:R-:W0:Y:S01]  /*1030*/  F2F.BF16.F32 R33, R33 ;  /* 0x0000002100217304 */ /* 0x000e220000202000 */
[----:B------:R-:W-:Y:S01]  /*1040*/  FMUL R62, R4, R45 ;  /* 0x0000002d043e7220 */ /* 0x000fe20000400000 */
[----:B------:R-:W-:Y:S02]  /*1050*/  ISETP.GE.AND P1, PT, R38, R47, PT ;  /* 0x0000002f2600720c */ /* 0x000fe40003f26270 */
[----:B------:R-:W-:-:S04]  /*1060*/  FMNMX R12, R12, |R13|, !PT ;  /* 0x4000000d0c0c7209 */ /* 0x000fc80007800000 */
[----:B------:R-:W1:Y:S01]  /*1070*/  F2F.BF16.F32 R59, R59 ;  /* 0x0000003b003b7304 */ /* 0x000e620000202000 */
[----:B------:R-:W-:-:S04]  /*1080*/  FMNMX R12, R12, |R11|, !PT ;  /* 0x4000000b0c0c7209 */ /* 0x000fc80007800000 */
[----:B------:R-:W-:-:S03]  /*1090*/  FMNMX R15, R12, |R15|, !PT ;  /* 0x4000000f0c0f7209 */ /* 0x000fc60007800000 */
[----:B------:R-:W0:Y:S01]  /*10a0*/  F2F.BF16.F32 R62, R62 ;  /* 0x0000003e003e7304 */ /* 0x000e220000202000 */
[----:B------:R-:W-:-:S07]  /*10b0*/  FMNMX R18, R15, |R18|, !PT ;  /* 0x400000120f127209 */ /* 0x000fce0007800000 */
[----:B------:R-:W0:Y:S01]  /*10c0*/  F2F.BF16.F32 R64, R64 ;  /* 0x0000004000407304 */ /* 0x000e220000202000 */
[----:B-1----:R-:W-:Y:S05]  /*10d0*/  @P0 BRA `(.L_x_1913) ;  /* 0x0000000000340947 */ /* 0x002fea0003800000 */
        /* <DEDUP_REMOVED lines=9> */
[----:B0-----:R1:W-:Y:S04]  /*1170*/  @!P0 STG.E.U16 desc[UR6][R8.64], R33 ;  /* 0x0000002108008986 */ /* 0x0013e8000c101506 */
[----:B------:R1:W-:Y:S04]  /*1180*/  @!P2 STG.E.U16 desc[UR6][R8.64+0x2], R59 ;  /* 0x0000023b0800a986 */ /* 0x0003e8000c101506 */
[----:B------:R1:W-:Y:S04]  /*1190*/  @!P3 STG.E.U16 desc[UR6][R8.64+0x4], R62 ;  /* 0x0000043e0800b986 */ /* 0x0003e8000c101506 */
[----:B------:R1:W-:Y:S02]  /*11a0*/  @!P4 STG.E.U16 desc[UR6][R8.64+0x6], R64 ;  /* 0x000006400800c986 */ /* 0x0003e4000c101506 */
.L_x_1913:
[----:B------:R-:W-:Y:S05]  /*11b0*/  BSYNC B0 ;  /* 0x0000000000007941 */ /* 0x000fea0003800000 */
.L_x_1912:
[----:B------:R-:W-:Y:S01]  /*11c0*/  BSSY B0, `(.L_x_1914) ;  /* 0x0000013000007945 */ /* 0x000fe20003800000 */
        /* <DEDUP_REMOVED lines=8> */
[----:B-1----:R-:W-:Y:S01]  /*1250*/  VIADD R9, R55, 0x3 ;  /* 0x0000000337097836 */ /* 0x002fe20000000000 */
[-C--:B------:R-:W-:Y:S02]  /*1260*/  ISETP.GE.AND P2, PT, R3, R46.reuse, PT ;  /* 0x0000002e0300720c */ /* 0x080fe40003f46270 */
[-C--:B------:R-:W-:Y:S02]  /*1270*/  ISETP.GE.AND P3, PT, R7, R46.reuse, PT ;  /* 0x0000002e0700720c */ /* 0x080fe40003f66270 */
[----:B------:R-:W-:Y:S01]  /*1280*/  ISETP.GE.AND P4, PT, R9, R46, PT ;  /* 0x0000002e0900720c */ /* 0x000fe20003f86270 */
[----:B------:R-:W-:-:S04]  /*1290*/  IMAD R9, R46, R38, R55 ;  /* 0x000000262e097224 */ /* 0x000fc800078e0237 */
[----:B------:R-:W-:-:S05]  /*12a0*/  IMAD.WIDE R8, R9, 0x2, R36 ;  /* 0x0000000209087825 */ /* 0x000fca00078e0224 */
[----:B------:R1:W5:Y:S04]  /*12b0*/  @!P0 LDG.E.U16 R14, desc[UR6][R8.64] ;  /* 0x00000006080e8981 */ /* 0x000368000c1e1500 */
[----:B------:R1:W5:Y:S04]  /*12c0*/  @!P2 LDG.E.U16 R16, desc[UR6][R8.64+0x2] ;  /* 0x000002060810a981 */ /* 0x000368000c1e1500 */
[----:B------:R1:W5:Y:S04]  /*12d0*/  @!P3 LDG.E.U16 R12, desc[UR6][R8.64+0x4] ;  /* 0x00000406080cb981 */ /* 0x000368000c1e1500 */
[----:B------:R1:W5:Y:S02]  /*12e0*/  @!P4 LDG.E.U16 R10, desc[UR6][R8.64+0x6] ;  /* 0x00000606080ac981 */ /* 0x000364000c1e1500 */
.L_x_1915:
[----:B------:R-:W-:Y:S05]  /*12f0*/  BSYNC B0 ;  /* 0x0000000000007941 */ /* 0x000fea0003800000 */
.L_x_1914:
[----:B-----5:R-:W-:Y:S01]  /*1300*/  HADD2.F32 R14, -RZ, R14.H0_H0 ;  /* 0x2000000eff0e7230 */ /* 0x020fe20000004100 */
[----:B------:R-:W-:Y:S01]  /*1310*/  BSSY B0, `(.L_x_1916) ;  /* 0x0000021000007945 */ /* 0x000fe20003800000 */
[----:B------:R-:W-:Y:S01]  /*1320*/  HADD2.F32 R16, -RZ, R16.H0_H0 ;  /* 0x20000010ff107230 */ /* 0x000fe20000004100 */
[----:B------:R-:W-:Y:S01]  /*1330*/  FMNMX R5, R18, |R5|, !PT ;  /* 0x4000000512057209 */ /* 0x000fe20007800000 */
[----:B------:R-:W-:Y:S02]  /*1340*/  HADD2.F32 R12, -RZ, R12.H0_H0 ;  /* 0x2000000cff0c7230 */ /* 0x000fe40000004100 */
[-C--:B------:R-:W-:Y:S01]  /*1350*/  FMUL R3, R14, R45.reuse ;  /* 0x0000002d0e037220 */ /* 0x080fe20000400000 */
[----:B------:R-:W-:Y:S02]  /*1360*/  HADD2.F32 R10, -RZ, R10.H0_H0 ;  /* 0x2000000aff0a7230 */ /* 0x000fe40000004100 */
[----:B------:R-:W-:Y:S01]  /*1370*/  FMUL R7, R16, R45 ;  /* 0x0000002d10077220 */ /* 0x000fe20000400000 */
[----:B------:R-:W-:-:S02]  /*1380*/  VIADD R60, R51, 0x11 ;  /* 0x00000011333c7836 */ /* 0x000fc40000000000 */
[----:B-1----:R-:W-:Y:S01]  /*1390*/  FMUL R8, R12, R45 ;  /* 0x0000002d0c087220 */ /* 0x002fe20000400000 */
[----:B------:R-:W-:Y:S01]  /*13a0*/  F2FP.BF16.F32.PACK_AB R3, RZ, R3 ;  /* 0x00000003ff03723e */ /* 0x000fe200000010ff */
[----:B------:R-:W-:Y:S01]  /*13b0*/  FMUL R9, R10, R45 ;  /* 0x0000002d0a097220 */ /* 0x000fe20000400000 */
        /* <DEDUP_REMOVED lines=22> */
.L_x_1917:
[----:B------:R-:W-:Y:S05]  /*1520*/  BSYNC B0 ;  /* 0x0000000000007941 */ /* 0x000fea0003800000 */
.L_x_1916:
        /* <DEDUP_REMOVED lines=8> */
[C---:B-1----:R-:W-:Y:S02]  /*15b0*/  VIADD R9, R55.reuse, 0x2 ;  /* 0x0000000237097836 */ /* 0x042fe40000000000 */
        /* <DEDUP_REMOVED lines=10> */
.L_x_1919:
[----:B------:R-:W-:Y:S05]  /*1660*/  BSYNC B0 ;  /* 0x0000000000007941 */ /* 0x000fea0003800000 */
.L_x_1918:
[----:B-----5:R-:W-:Y:S01]  /*1670*/  HADD2.F32 R54, -RZ, R54.H0_H0 ;  /* 0x20000036ff367230 */ /* 0x020fe20000004100 */
[----:B------:R-:W-:Y:S01]  /*1680*/  FMNMX R3, R5, |R4|, !PT ;  /* 0x4000000405037209 */ /* 0x000fe20007800000 */
[----:B------:R-:W-:Y:S01]  /*1690*/  HADD2.F32 R58, -RZ, R58.H0_H0 ;  /* 0x2000003aff3a7230 */ /* 0x000fe20000004100 */
[----:B------:R-:W-:Y:S01]  /*16a0*/  BSSY B0, `(.L_x_1920) ;  /* 0x000001f000007945 */ /* 0x000fe20003800000 */
[----:B------:R-:W-:Y:S02]  /*16b0*/  HADD2.F32 R52, -RZ, R52.H0_H0 ;  /* 0x20000034ff347230 */ /* 0x000fe40000004100 */
[-C--:B------:R-:W-:Y:S01]  /*16c0*/  FMUL R4, R54, R45.reuse ;  /* 0x0000002d36047220 */ /* 0x080fe20000400000 */
[----:B-1----:R-:W-:Y:S02]  /*16d0*/  HADD2.F32 R8, -RZ, R7.H0_H0 ;  /* 0x20000007ff087230 */ /* 0x002fe40000004100 */
        /* <DEDUP_REMOVED lines=27> */
.L_x_1921:
[----:B------:R-:W-:Y:S05]  /*1890*/  BSYNC B0 ;  /* 0x0000000000007941 */ /* 0x000fea0003800000 */
.L_x_1920:
        /* <DEDUP_REMOVED lines=19> */
.L_x_1923:
[----:B------:R-:W-:Y:S05]  /*19d0*/  BSYNC B0 ;  /* 0x0000000000007941 */ /* 0x000fea0003800000 */
.L_x_1922:
[----:B------:R-:W-:Y:S01]  /*19e0*/  FMNMX R3, R3, |R6|, !PT ;  /* 0x4000000603037209 */ /* 0x000fe20007800000 */
[----:B-----5:R-:W-:Y:S01]  /*19f0*/  HADD2.F32 R60, -RZ, R7.H0_H0 ;  /* 0x20000007ff3c7230 */ /* 0x020fe20000004100 */
[----:B------:R-:W-:Y:S01]  /*1a00*/  BSSY B0, `(.L_x_1924) ;  /* 0x0000023000007945 */ /* 0x000fe20003800000 */
[----:B------:R-:W-:Y:S01]  /*1a10*/  HADD2.F32 R9, -RZ, R9.H0_H0 ;  /* 0x20000009ff097230 */ /* 0x000fe20000004100 */
[----:B------:R-:W-:Y:S01]  /*1a20*/  FMNMX R3, R3, |R14|, !PT ;  /* 0x4000000e03037209 */ /* 0x000fe20007800000 */
[----:B------:R-:W-:Y:S02]  /*1a30*/  HADD2.F32 R11, -RZ, R11.H0_H0 ;  /* 0x2000000bff0b7230 */ /* 0x000fe40000004100 */
[-C--:B------:R-:W-:Y:S01]  /*1a40*/  FMUL R39, R60, R45.reuse ;  /* 0x0000002d3c277220 */ /* 0x080fe20000400000 */
[----:B------:R-:W-:Y:S01]  /*1a50*/  HADD2.F32 R13, -RZ, R13.H0_H0 ;  /* 0x2000000dff0d7230 */ /* 0x000fe20000004100 */
[----:B------:R-:W-:Y:S01]  /*1a60*/  FMNMX R3, R3, |R16|, !PT ;  /* 0x4000001003037209 */ /* 0x000fe20007800000 */
[-C--:B------:R-:W-:Y:S01]  /*1a70*/  FMUL R23, R9, R45.reuse ;  /* 0x0000002d09177220 */ /* 0x080fe20000400000 */
[-C--:B------:R-:W-:Y:S01]  /*1a80*/  FMUL R25, R11, R45.reuse ;  /* 0x0000002d0b197220 */ /* 0x080fe20000400000 */
[----:B------:R-:W-:Y:S01]  /*1a90*/  VIADD R6, R51, 0x13 ;  /* 0x0000001333067836 */ /* 0x000fe20000000000 */
[----:B------:R-:W-:Y:S01]  /*1aa0*/  FMNMX R3, R3, |R12|, !PT ;  /* 0x4000000c03037209 */ /* 0x000fe20007800000 */
[----:B-1----:R-:W-:Y:S01]  /*1ab0*/  FMUL R4, R13, R45 ;  /* 0x0000002d0d047220 */ /* 0x002fe20000400000 */
[----:B------:R-:W1:Y:S02]  /*1ac0*/  F2F.BF16.F32 R39, R39 ;  /* 0x0000002700277304 */ /* 0x000e640000202000 */
[----:B------:R-:W-:-:S02]  /*1ad0*/  FMNMX R3, R3, |R10|, !PT ;  /* 0x4000000a03037209 */ /* 0x000fc40007800000 */
[----:B------:R-:W-:Y:S02]  /*1ae0*/  ISETP.GE.AND P0, PT, R6, R47, PT ;  /* 0x0000002f0600720c */ /* 0x000fe40003f06270 */
[----:B------:R-:W-:Y:S02]  /*1af0*/  FMNMX R3, R3, |R54|, !PT ;  /* 0x4000003603037209 */ /* 0x000fe40007800000 */
[----:B------:R-:W0:Y:S02]  /*1b00*/  F2F.BF16.F32 R23, R23 ;  /* 0x0000001700177304 */ /* 0x000e240000202000 */
[----:B------:R-:W-:-:S04]  /*1b10*/  FMNMX R3, R3, |R58|, !PT ;  /* 0x4000003a03037209 */ /* 0x000fc80007800000 */
[----:B------:R-:W-:Y:S02]  /*1b20*/  FMNMX R7, R3, |R52|, !PT ;  /* 0x4000003403077209 */ /* 0x000fe40007800000 */
[----:B------:R-:W0:Y:S08]  /*1b30*/  F2F.BF16.F32 R25, R25 ;  /* 0x0000001900197304 */ /* 0x000e300000202000 */
[----:B------:R0:W0:Y:S01]  /*1b40*/  F2F.BF16.F32 R3, R4 ;  /* 0x0000000400037304 */ /* 0x0000220000202000 */
[----:B-1----:R-:W-:Y:S05]  /*1b50*/  @P1 BRA `(.L_x_1925) ;  /* 0x0000000000341947 */ /* 0x002fea0003800000 */
        /* <DEDUP_REMOVED lines=13> */
.L_x_1925:
[----:B------:R-:W-:Y:S05]  /*1c30*/  BSYNC B0 ;  /* 0x0000000000007941 */ /* 0x000fea0003800000 */
.L_x_1924:
        /* <DEDUP_REMOVED lines=14> */
[----:B0-----:R-:W-:-:S05]  /*1d20*/  IMAD.WIDE R4, R5, 0x2, R36 ;  /* 0x0000000205047825 */ /* 0x001fca00078e0224 */
[----:B------:R0:W5:Y:S04]  /*1d30*/  @!P1 LDG.E.U16 R10, desc[UR6][R4.64] ;  /* 0x00000006040a9981 */ /* 0x000168000c1e1500 */
[----:B------:R0:W5:Y:S04]  /*1d40*/  @!P2 LDG.E.U16 R12, desc[UR6][R4.64+0x2] ;  /* 0x00000206040ca981 */ /* 0x000168000c1e1500 */
[----:B------:R0:W5:Y:S04]  /*1d50*/  @!P3 LDG.E.U16 R14, desc[UR6][R4.64+0x4] ;  /* 0x00000406040eb981 */ /* 0x000168000c1e1500 */
[----:B------:R0:W5:Y:S02]  /*1d60*/  @!P4 LDG.E.U16 R15, desc[UR6][R4.64+0x6] ;  /* 0x00000606040fc981 */ /* 0x000164000c1e1500 */
.L_x_1927:
[----:B------:R-:W-:Y:S05]  /*1d70*/  BSYNC B0 ;  /* 0x0000000000007941 */ /* 0x000fea0003800000 */
.L_x_1926:
[----:B------:R-:W-:Y:S01]  /*1d80*/  FMNMX R7, R7, |R8|, !PT ;  /* 0x4000000807077209 */ /* 0x000fe20007800000 */
[----:B-----5:R-:W-:Y:S01]  /*1d90*/  HADD2.F32 R10, -RZ, R10.H0_H0 ;  /* 0x2000000aff0a7230 */ /* 0x020fe20000004100 */
[----:B------:R-:W-:Y:S01]  /*1da0*/  BSSY B0, `(.L_x_1928) ;  /* 0x0000023000007945 */ /* 0x000fe20003800000 */
[----:B------:R-:W-:Y:S01]  /*1db0*/  HADD2.F32 R12, -RZ, R12.H0_H0 ;  /* 0x2000000cff0c7230 */ /* 0x000fe20000004100 */
[----:B------:R-:W-:Y:S01]  /*1dc0*/  FMNMX R60, R7, |R60|, !PT ;  /* 0x4000003c073c7209 */ /* 0x000fe20007800000 */
[----:B------:R-:W-:Y:S02]  /*1dd0*/  HADD2.F32 R14, -RZ, R14.H0_H0 ;  /* 0x2000000eff0e7230 */ /* 0x000fe40000004100 */
[----:B------:R-:W-:Y:S01]  /*1de0*/  FMUL R21, R10, R45 ;  /* 0x0000002d0a157220 */ /* 0x000fe20000400000 */
[----:B------:R-:W-:Y:S01]  /*1df0*/  HADD2.F32 R15, -RZ, R15.H0_H0 ;  /* 0x2000000fff0f7230 */ /* 0x000fe20000004100 */
[----:B------:R-:W-:Y:S01]  /*1e00*/  FMNMX R60, R60, |R9|, !PT ;  /* 0x400000093c3c7209 */ /* 0x000fe20007800000 */
[-C--:B------:R-:W-:Y:S01]  /*1e10*/  FMUL R9, R12, R45.reuse ;  /* 0x0000002d0c097220 */ /* 0x080fe20000400000 */
[----:B01----:R-:W-:Y:S01]  /*1e20*/  FMUL R5, R14, R45 ;  /* 0x0000002d0e057220 */ /* 0x003fe20000400000 */
[----:B------:R-:W-:-:S02]  /*1e30*/  VIADD R48, R51, 0x20 ;  /* 0x0000002033307836 */ /* 0x000fc40000000000 */
[----:B------:R-:W-:Y:S01]  /*1e40*/  FMUL R19, R15, R45 ;  /* 0x0000002d0f137220 */ /* 0x000fe20000400000 */
[----:B------:R-:W-:Y:S01]  /*1e50*/  FMNMX R60, R60, |R11|, !PT ;  /* 0x4000000b3c3c7209 */ /* 0x000fe20007800000 */
[----:B------:R-:W0:Y:S01]  /*1e60*/  F2F.BF16.F32 R21, R21 ;  /* 0x0000001500157304 */ /* 0x000e220000202000 */
[----:B------:R-:W-:Y:S02]  /*1e70*/  ISETP.GE.AND P1, PT, R48, R47, PT ;  /* 0x0000002f3000720c */ /* 0x000fe40003f26270 */
[----:B------:R-:W-:-:S05]  /*1e80*/  FMNMX R13, R60, |R13|, !PT ;  /* 0x4000000d3c0d7209 */ /* 0x000fca0007800000 */
        /* <DEDUP_REMOVED lines=20> */
.L_x_1929:
[----:B------:R-:W-:Y:S05]  /*1fd0*/  BSYNC B0 ;  /* 0x0000000000007941 */ /* 0x000fea0003800000 */
.L_x_1928:
        /* <DEDUP_REMOVED lines=19> */
.L_x_1931:
[----:B------:R-:W-:Y:S05]  /*2110*/  BSYNC B0 ;  /* 0x0000000000007941 */ /* 0x000fea0003800000 */
.L_x_1930:
[----:B-1---5:R-:W-:Y:S01]  /*2120*/  HADD2.F32 R6, -RZ, R4.H0_H0 ;  /* 0x20000004ff067230 */ /* 0x022fe20000004100 */
[----:B------:R-:W-:Y:S01]  /*2130*/  FMNMX R15, R10, |R15|, !PT ;  /* 0x4000000f0a0f7209 */ /* 0x000fe20007800000 */
[----:B------:R-:W-:Y:S01]  /*2140*/  HADD2.F32 R54, -RZ, R8.H0_H0 ;  /* 0x20000008ff367230 */ /* 0x000fe20000004100 */
[----:B------:R-:W-:Y:S01]  /*2150*/  BSSY B0, `(.L_x_1932) ;  /* 0x0000020000007945 */ /* 0x000fe20003800000 */
[----:B------:R-:W-:Y:S01]  /*2160*/  HADD2.F32 R4, -RZ, R11.H0_H0 ;  /* 0x2000000bff047230 */ /* 0x000fe20000004100 */
[----:B------:R-:W-:Y:S01]  /*2170*/  FMNMX R11, R15, |R6|, !PT ;  /* 0x400000060f0b7209 */ /* 0x000fe20007800000 */
[----:B------:R-:W-:Y:S02]  /*2180*/  HADD2.F32 R8, -RZ, R12.H0_H0 ;  /* 0x2000000cff087230 */ /* 0x000fe40000004100 */
[-C--:B------:R-:W-:Y:S01]  /*2190*/  FMUL R6, R6, R45.reuse ;  /* 0x0000002d06067220 */ /* 0x080fe20000400000 */
        /* <DEDUP_REMOVED lines=27> */
.L_x_1933:
[----:B------:R-:W-:Y:S05]  /*2350*/  BSYNC B0 ;  /* 0x0000000000007941 */ /* 0x000fea0003800000 */
.L_x_1932:
        /* <DEDUP_REMOVED lines=19> */
.L_x_1935:
[----:B------:R-:W-:Y:S05]  /*2490*/  BSYNC B0 ;  /* 0x0000000000007941 */ /* 0x000fea0003800000 */
.L_x_1934:
[----:B-----5:R-:W-:Y:S01]  /*24a0*/  HADD2.F32 R48, -RZ, R48.H0_H0 ;  /* 0x20000030ff307230 */ /* 0x020fe20000004100 */
[----:B------:R-:W-:Y:S01]  /*24b0*/  BSSY B0, `(.L_x_1936) ;  /* 0x0000021000007945 */ /* 0x000fe20003800000 */
[----:B------:R-:W-:Y:S01]  /*24c0*/  HADD2.F32 R76, -RZ, R76.H0_H0 ;  /* 0x2000004cff4c7230 */ /* 0x000fe20000004100 */
[----:B------:R-:W-:Y:S01]  /*24d0*/  FMNMX R11, R11, |R54|, !PT ;  /* 0x400000360b0b7209 */ /* 0x000fe20007800000 */
[----:B------:R-:W-:Y:S02]  /*24e0*/  HADD2.F32 R74, -RZ, R74.H0_H0 ;  /* 0x2000004aff4a7230 */ /* 0x000fe40000004100 */
[-C--:B-1----:R-:W-:Y:S01]  /*24f0*/  FMUL R6, R48, R45.reuse ;  /* 0x0000002d30067220 */ /* 0x082fe20000400000 */
        /* <DEDUP_REMOVED lines=28> */
.L_x_1937:
[----:B------:R-:W-:Y:S05]  /*26c0*/  BSYNC B0 ;  /* 0x0000000000007941 */ /* 0x000fea0003800000 */
.L_x_1936:
        /* <DEDUP_REMOVED lines=19> */
.L_x_1939:
[----:B------:R-:W-:Y:S05]  /*2800*/  BSYNC B0 ;  /* 0x0000000000007941 */ /* 0x000fea0003800000 */
.L_x_1938:
[----:B------:R-:W-:Y:S01]  /*2810*/  FMNMX R11, R11, |R4|, !PT ;  /* 0x400000040b0b7209 */ /* 0x000fe20007800000 */
[----:B-1---5:R-:W-:Y:S01]  /*2820*/  HADD2.F32 R6, -RZ, R13.H0_H0 ;  /* 0x2000000dff067230 */ /* 0x022fe20000004100 */
        /* <DEDUP_REMOVED lines=8> */
[----:B------:R-:W-:Y:S01]  /*28b0*/  FMUL R11, R17, R45 ;  /* 0x0000002d110b7220 */ /* 0x000fe20000400000 */
[----:B------:R-:W-:Y:S01]  /*28c0*/  VIADD R4, R51, 0x23 ;  /* 0x0000002333047836 */ /* 0x000fe20000000000 */
[----:B------:R-:W-:Y:S01]  /*28d0*/  FMNMX R7, R7, |R76|, !PT ;  /* 0x4000004c07077209 */ /* 0x000fe20007800000 */
[----:B------:R-:W1:Y:S03]  /*28e0*/  F2F.BF16.F32 R52, R52 ;  /* 0x0000003400347304 */ /* 0x000e660000202000 */
[----:B------:R-:W-:-:S02]  /*28f0*/  FMNMX R7, R7, |R74|, !PT ;  /* 0x4000004a07077209 */ /* 0x000fc40007800000 */
[----:B------:R-:W-:Y:S02]  /*2900*/  ISETP.GE.AND P0, PT, R4, R47, PT ;  /* 0x0000002f0400720c */ /* 0x000fe40003f06270 */
[----:B------:R-:W-:Y:S01]  /*2910*/  FMNMX R7, R7, |R58|, !PT ;  /* 0x4000003a07077209 */ /* 0x000fe20007800000 */
[----:B------:R-:W0:Y:S03]  /*2920*/  F2F.BF16.F32 R48, R48 ;  /* 0x0000003000307304 */ /* 0x000e260000202000 */
[----:B------:R-:W-:Y:S01]  /*2930*/  FMNMX R6, R7, |R6|, !PT ;  /* 0x4000000607067209 */ /* 0x000fe20007800000 */
[----:B------:R-:W-:-:S03]  /*2940*/  FMUL R7, R41, R45 ;  /* 0x0000002d29077220 */ /* 0x000fc60000400000 */
[----:B------:R-:W-:Y:S01]  /*2950*/  FMNMX R8, R6, |R15|, !PT ;  /* 0x4000000f06087209 */ /* 0x000fe20007800000 */
[----:B------:R0:W0:Y:S08]  /*2960*/  F2F.BF16.F32 R58, R11 ;  /* 0x0000000b003a7304 */ /* 0x0000300000202000 */
[----:B------:R0:W0:Y:S01]  /*2970*/  F2F.BF16.F32 R15, R7 ;  /* 0x00000007000f7304 */ /* 0x0000220000202000 */
        /* <DEDUP_REMOVED lines=14> */
.L_x_1941:
[----:B------:R-:W-:Y:S05]  /*2a60*/  BSYNC B0 ;  /* 0x0000000000007941 */ /* 0x000fea0003800000 */
.L_x_1940:
[----:B------:R-:W-:Y:S01]  /*2a70*/  BSSY B0, `(.L_x_1942) ;  /* 0x0000013000007945 */ /* 0x000fe20003800000 */
[----:B0-----:R-:W-:Y:S02]  /*2a80*/  PRMT R11, RZ, 0x7610, R11 ;  /* 0x00007610ff0b7816 */ /* 0x001fe4000000000b */
        /* <DEDUP_REMOVED lines=17> */
.L_x_1943:
[----:B------:R-:W-:Y:S05]  /*2ba0*/  BSYNC B0 ;  /* 0x0000000000007941 */ /* 0x000fea0003800000 */
.L_x_1942:
[----:B------:R-:W-:Y:S01]  /*2bb0*/  FMNMX R8, R8, |R17|, !PT ;  /* 0x4000001108087209 */ /* 0x000fe20007800000 */
[----:B01---5:R-:W-:Y:S01]  /*2bc0*/  HADD2.F32 R6, -RZ, R11.H0_H0 ;  /* 0x2000000bff067230 */ /* 0x023fe20000004100 */
[----:B------:R-:W-:Y:S01]  /*2bd0*/  BSSY B0, `(.L_x_1944) ;  /* 0x0000024000007945 */ /* 0x000fe20003800000 */
[----:B------:R-:W-:Y:S01]  /*2be0*/  HADD2.F32 R13, -RZ, R13.H0_H0 ;  /* 0x2000000dff0d7230 */ /* 0x000fe20000004100 */
[----:B------:R-:W-:Y:S01]  /*2bf0*/  FMNMX R7, R8, |R41|, !PT ;  /* 0x4000002908077209 */ /* 0x000fe20007800000 */
[----:B------:R-:W-:Y:S02]  /*2c00*/  HADD2.F32 R57, -RZ, R57.H0_H0 ;  /* 0x20000039ff397230 */ /* 0x000fe40000004100 */
[-C--:B------:R-:W-:Y:S01]  /*2c10*/  FMUL R17, R6, R45.reuse ;  /* 0x0000002d06117220 */ /* 0x080fe20000400000 */
[----:B------:R-:W-:Y:S01]  /*2c20*/  VIADD R68, R51, 0x30 ;  /* 0x0000003033447836 */ /* 0x000fe20000000000 */
[----:B------:R-:W-:Y:S01]  /*2c30*/  FMNMX R6, R7, |R6|, !PT ;  /* 0x4000000607067209 */ /* 0x000fe20007800000 */
[----:B------:R-:W-:Y:S01]  /*2c40*/  FMUL R41, R13, R45 ;  /* 0x0000002d0d297220 */ /* 0x000fe20000400000 */
[----:B------:R-:W-:Y:S01]  /*2c50*/  LOP3.LUT R7, R2, 0xffff, RZ, 0xc0, !PT ;  /* 0x0000ffff02077812 */ /* 0x000fe200078ec0ff */
[----:B------:R-:W-:Y:S01]  /*2c60*/  HADD2.F32 R2, -RZ, R61.H0_H0 ;  /* 0x2000003dff027230 */ /* 0x000fe20000004100 */
[----:B------:R-:W-:Y:S01]  /*2c70*/  FMNMX R6, R6, |R13|, !PT ;  /* 0x4000000d06067209 */ /* 0x000fe20007800000 */
[-C--:B------:R-:W-:Y:S01]  /*2c80*/  FMUL R11, R57, R45.reuse ;  /* 0x0000002d390b7220 */ /* 0x080fe20000400000 */
[----:B------:R-:W0:Y:S01]  /*2c90*/  F2F.BF16.F32 R17, R17 ;  /* 0x0000001100117304 */ /* 0x000e220000202000 */
[----:B------:R-:W-:Y:S01]  /*2ca0*/  SHF.L.U64.HI R61, R7, 0x10, RZ ;  /* 0x00000010073d7819 */ /* 0x000fe200000102ff */
[----:B------:R-:W-:Y:S01]  /*2cb0*/  FMUL R13, R2, R45 ;  /* 0x0000002d020d7220 */ /* 0x000fe20000400000 */
[----:B------:R-:W-:-:S02]  /*2cc0*/  ISETP.GE.AND P1, PT, R68, R47, PT ;  /* 0x0000002f4400720c */ /* 0x000fc40003f26270 */
[----:B------:R-:W-:Y:S02]  /*2cd0*/  LOP3.LUT R72, R61, R72, RZ, 0xfc, !PT ;  /* 0x000000483d487212 */ /* 0x000fe400078efcff */
[----:B------:R-:W-:Y:S01]  /*2ce0*/  PRMT R32, R32, 0x5410, R7 ;  /* 0x0000541020207816 */ /* 0x000fe20000000007 */
[----:B------:R-:W1:Y:S01]  /*2cf0*/  F2F.BF16.F32 R41, R41 ;  /* 0x0000002900297304 */ /* 0x000e620000202000 */
[----:B------:R-:W-:-:S07]  /*2d00*/  FMNMX R61, R6, |R57|, !PT ;  /* 0x40000039063d7209 */ /* 0x000fce0007800000 */
[----:B------:R-:W0:Y:S08]  /*2d10*/  F2F.BF16.F32 R11, R11 ;  /* 0x0000000b000b7304 */ /* 0x000e300000202000 */
        /* <DEDUP_REMOVED lines=15> */
.L_x_1945:
[----:B------:R-:W-:Y:S05]  /*2e10*/  BSYNC B0 ;  /* 0x0000000000007941 */ /* 0x000fea0003800000 */
.L_x_1944:
        /* <DEDUP_REMOVED lines=19> */
.L_x_1947:
[----:B------:R-:W-:Y:S05]  /*2f50*/  BSYNC B0 ;  /* 0x0000000000007941 */ /* 0x000fea0003800000 */
.L_x_1946:
[----:B-----5:R-:W-:Y:S01]  /*2f60*/  HADD2.F32 R88, -RZ, R88.H0_H0 ;  /* 0x20000058ff587230 */ /* 0x020fe20000004100 */
[----:B------:R-:W-:Y:S01]  /*2f70*/  FMNMX R61, R61, |R2|, !PT ;  /* 0x400000023d3d7209 */ /* 0x000fe20007800000 */
[----:B------:R-:W-:Y:S01]  /*2f80*/  HADD2.F32 R90, -RZ, R90.H0_H0 ;  /* 0x2000005aff5a7230 */ /* 0x000fe20000004100 */
[----:B------:R-:W-:Y:S01]  /*2f90*/  BSSY B0, `(.L_x_1948) ;  /* 0x000001f000007945 */ /* 0x000fe20003800000 */
[----:B------:R-:W-:Y:S02]  /*2fa0*/  HADD2.F32 R82, -RZ, R82.H0_H0 ;  /* 0x20000052ff527230 */ /* 0x000fe40000004100 */
[-C--:B------:R-:W-:Y:S01]  /*2fb0*/  FMUL R2, R88, R45.reuse ;  /* 0x0000002d58027220 */ /* 0x080fe20000400000 */
[----:B------:R-:W-:Y:S02]  /*2fc0*/  HADD2.F32 R74, -RZ, R74.H0_H0 ;  /* 0x2000004aff4a7230 */ /* 0x000fe40000004100 */
[----:B------:R-:W-:Y:S01]  /*2fd0*/  FMUL R4, R90, R45 ;  /* 0x0000002d5a047220 */ /* 0x000fe20000400000 */
[----:B------:R-:W-:-:S02]  /*2fe0*/  VIADD R78, R51, 0x31 ;  /* 0x00000031334e7836 */ /* 0x000fc40000000000 */
[-C--:B-1----:R-:W-:Y:S01]  /*2ff0*/  FMUL R6, R82, R45.reuse ;  /* 0x0000002d52067220 */ /* 0x082fe20000400000 */
        /* <DEDUP_REMOVED lines=24> */
.L_x_1949:
[----:B------:R-:W-:Y:S05]  /*3180*/  BSYNC B0 ;  /* 0x0000000000007941 */ /* 0x000fea0003800000 */
.L_x_1948:
        /* <DEDUP_REMOVED lines=19> */
.L_x_1951:
[----:B------:R-:W-:Y:S05]  /*32c0*/  BSYNC B0 ;  /* 0x0000000000007941 */ /* 0x000fea0003800000 */
.L_x_1950:
[----:B-----5:R-:W-:Y:S01]  /*32d0*/  HADD2.F32 R86, -RZ, R86.H0_H0 ;  /* 0x20000056ff567230 */ /* 0x020fe20000004100 */
[----:B------:R-:W-:Y:S01]  /*32e0*/  FMNMX R61, R61, |R88|, !PT ;  /* 0x400000583d3d7209 */ /* 0x000fe20007800000 */
[----:B------:R-:W-:Y:S01]  /*32f0*/  HADD2.F32 R84, -RZ, R84.H0_H0 ;  /* 0x20000054ff547230 */ /* 0x000fe20000004100 */
[----:B------:R-:W-:Y:S01]  /*3300*/  BSSY B0, `(.L_x_1952) ;  /* 0x000001c000007945 */ /* 0x000fe20003800000 */
[----:B------:R-:W-:Y:S02]  /*3310*/  HADD2.F32 R80, -RZ, R80.H0_H0 ;  /* 0x20000050ff507230 */ /* 0x000fe40000004100 */
[-C--:B-1----:R-:W-:Y:S01]  /*3320*/  FMUL R6, R86, R45.reuse ;  /* 0x0000002d56067220 */ /* 0x082fe20000400000 */
[----:B------:R-:W-:Y:S02]  /*3330*/  HADD2.F32 R76, -RZ, R76.H0_H0 ;  /* 0x2000004cff4c7230 */ /* 0x000fe40000004100 */
[-C--:B------:R-:W-:Y:S01]  /*3340*/  FMUL R7, R84, R45.reuse ;  /* 0x0000002d54077220 */ /* 0x080fe20000400000 */
[----:B------:R-:W-:Y:S01]  /*3350*/  FMNMX R73, R61, |R90|, !PT ;  /* 0x4000005a3d497209 */ /* 0x000fe20007800000 */
[-C--:B------:R-:W-:Y:S01]  /*3360*/  FMUL R63, R80, R45.reuse ;  /* 0x0000002d503f7220 */ /* 0x080fe20000400000 */
[----:B------:R-:W-:Y:S01]  /*3370*/  F2FP.BF16.F32.PACK_AB R6, RZ, R6 ;  /* 0x00000006ff06723e */ /* 0x000fe200000010ff */
[----:B------:R-:W-:Y:S01]  /*3380*/  FMUL R68, R76, R45 ;  /* 0x0000002d4c447220 */ /* 0x000fe20000400000 */
[----:B------:R-:W-:-:S02]  /*3390*/  F2FP.BF16.F32.PACK_AB R7, RZ, R7 ;  /* 0x00000007ff07723e */ /* 0x000fc400000010ff */
        /* <DEDUP_REMOVED lines=18> */
.L_x_1953:
[----:B------:R-:W-:Y:S05]  /*34c0*/  BSYNC B0 ;  /* 0x0000000000007941 */ /* 0x000fea0003800000 */
.L_x_1952:
[----:B------:R-:W-:Y:S01]  /*34d0*/  VIADD R78, R51, 0x32 ;  /* 0x00000032334e7836 */ /* 0x000fe20000000000 */
[----:B------:R-:W-:Y:S01]  /*34e0*/  LOP3.LUT R65, R65, 0xffff, RZ, 0xc0, !PT ;  /* 0x0000ffff41417812 */ /* 0x000fe200078ec0ff */
[----:B------:R-:W-:Y:S01]  /*34f0*/  BSSY B0, `(.L_x_1954) ;  /* 0x000001c000007945 */ /* 0x000fe20003800000 */
[----:B------:R-:W-:Y:S02]  /*3500*/  LOP3.LUT R66, R66, 0xffff, RZ, 0xc0, !PT ;  /* 0x0000ffff42427812 */ /* 0x000fe400078ec0ff */
[----:B------:R-:W-:Y:S02]  /*3510*/  ISETP.GE.AND P0, PT, R78, R47, PT ;  /* 0x0000002f4e00720c */ /* 0x000fe40003f06270 */
[----:B-1----:R-:W-:Y:S02]  /*3520*/  LOP3.LUT R7, R30, 0xffff, RZ, 0xc0, !PT ;  /* 0x0000ffff1e077812 */ /* 0x002fe400078ec0ff */
        /* <DEDUP_REMOVED lines=24> */
.L_x_1955:
[----:B------:R-:W-:Y:S05]  /*36b0*/  BSYNC B0 ;  /* 0x0000000000007941 */ /* 0x000fea0003800000 */
.L_x_1954:
[----:B-1----:R-:W-:Y:S01]  /*36c0*/  IMAD.U32 R7, R59, 0x10000, RZ ;  /* 0x000100003b077824 */ /* 0x002fe200078e00ff */
[----:B------:R-:W-:Y:S01]  /*36d0*/  LOP3.LUT R88, R88, R27, RZ, 0xfc, !PT ;  /* 0x0000001b58587212 */ /* 0x000fe200078efcff */
[----:B-----5:R-:W-:Y:S01]  /*36e0*/  HADD2.F32 R66, -RZ, R79.H0_H0 ;  /* 0x2000004fff427230 */ /* 0x020fe20000004100 */
[----:B------:R-:W-:Y:S01]  /*36f0*/  FMNMX R73, R73, |R82|, !PT ;  /* 0x4000005249497209 */ /* 0x000fe20007800000 */
[----:B------:R-:W-:Y:S01]  /*3700*/  IMAD.U32 R33, R33, 0x10000, RZ ;  /* 0x0001000021217824 */ /* 0x000fe200078e00ff */
[----:B----4-:R-:W-:Y:S01]  /*3710*/  LOP3.LUT R6, R92, R31, RZ, 0xfc, !PT ;  /* 0x0000001f5c067212 */ /* 0x010fe200078efcff */
[----:B------:R-:W-:Y:S01]  /*3720*/  HADD2.F32 R82, -RZ, R77.H0_H0 ;  /* 0x2000004dff527230 */ /* 0x000fe20000004100 */
[----:B------:R-:W-:Y:S01]  /*3730*/  LOP3.LUT R31, R88, R7, RZ, 0xfc, !PT ;  /* 0x00000007581f7212 */ /* 0x000fe200078efcff */
[----:B------:R-:W-:Y:S01]  /*3740*/  FMUL R27, R66, R45 ;  /* 0x0000002d421b7220 */ /* 0x000fe20000400000 */
[----:B------:R-:W-:Y:S01]  /*3750*/  FMNMX R7, R73, |R74|, !PT ;  /* 0x4000004a49077209 */ /* 0x000fe20007800000 */
[----:B------:R-:W-:Y:S01]  /*3760*/  IMAD.U32 R73, R64, 0x10000, RZ ;  /* 0x0001000040497824 */ /* 0x000fe200078e00ff */
[----:B------:R-:W-:Y:S01]  /*3770*/  LOP3.LUT R33, R72, R33, RZ, 0xfc, !PT ;  /* 0x0000002148217212 */ /* 0x000fe200078efcff */
[----:B------:R1:W4:Y:S01]  /*3780*/  F2F.BF16.F32 R59, R27 ;  /* 0x0000001b003b7304 */ /* 0x0003220000202000 */
[----:B------:R-:W-:Y:S01]  /*3790*/  IMAD.U32 R72, R62, 0x10000, RZ ;  /* 0x000100003e487824 */ /* 0x000fe200078e00ff */
[----:B---3--:R-:W-:Y:S01]  /*37a0*/  LOP3.LUT R29, R90, R29, RZ, 0xfc, !PT ;  /* 0x0000001d5a1d7212 */ /* 0x008fe200078efcff */
[----:B------:R-:W-:-:S02]  /*37b0*/  HADD2.F32 R62, -RZ, R75.H0_H0 ;  /* 0x2000004bff3e7230 */ /* 0x000fc40000004100 */
[----:B------:R-:W-:Y:S01]  /*37c0*/  FMUL R67, R82, R45 ;  /* 0x0000002d52437220 */ /* 0x000fe20000400000 */
[----:B------:R-:W-:Y:S01]  /*37d0*/  HADD2.F32 R64, -RZ, R65.H0_H0 ;  /* 0x20000041ff407230 */ /* 0x000fe20000004100 */
[----:B------:R-:W-:Y:S01]  /*37e0*/  LOP3.LUT R29, R29, R72, RZ, 0xfc, !PT ;  /* 0x000000481d1d7212 */ /* 0x000fe200078efcff */
[----:B------:R-:W-:Y:S01]  /*37f0*/  BSSY B0, `(.L_x_1956) ;  /* 0x000001e000007945 */ /* 0x000fe20003800000 */
[----:B------:R-:W-:Y:S02]  /*3800*/  FMNMX R7, R7, |R86|, !PT ;  /* 0x4000005607077209 */ /* 0x000fe40007800000 */
[----:B-1----:R-:W-:Y:S01]  /*3810*/  LOP3.LUT R27, R6, R73, RZ, 0xfc, !PT ;  /* 0x00000049061b7212 */ /* 0x002fe200078efcff */
[----:B------:R-:W-:Y:S01]  /*3820*/  FMUL R6, R62, R45 ;  /* 0x0000002d3e067220 */ /* 0x000fe20000400000 */
[----:B------:R-:W-:Y:S01]  /*3830*/  LOP3.LUT R73, R38, 0xffff, RZ, 0xc0, !PT ;  /* 0x0000ffff26497812 */ /* 0x000fe200078ec0ff */
[----:B------:R-:W1:Y:S01]  /*3840*/  F2F.BF16.F32 R67, R67 ;  /* 0x0000004300437304 */ /* 0x000e620000202000 */
[----:B------:R-:W-:-:S02]  /*3850*/  FMNMX R7, R7, |R84|, !PT ;  /* 0x4000005407077209 */ /* 0x000fc40007800000 */
[----:B------:R-:W-:Y:S02]  /*3860*/  SHF.L.U64.HI R72, R73, 0x10, RZ ;  /* 0x0000001049487819 */ /* 0x000fe400000102ff */
[----:B------:R-:W-:Y:S01]  /*3870*/  PRMT R24, R24, 0x5410, R73 ;  /* 0x0000541018187816 */ /* 0x000fe20000000049 */
[----:B------:R-:W-:Y:S01]  /*3880*/  FMUL R73, R64, R45 ;  /* 0x0000002d40497220 */ /* 0x000fe20000400000 */
[----:B------:R-:W-:Y:S01]  /*3890*/  LOP3.LUT R65, R72, R39, RZ, 0xfc, !PT ;  /* 0x0000002748417212 */ /* 0x000fe200078efcff */
[----:B------:R3:W0:Y:S01]  /*38a0*/  F2F.BF16.F32 R38, R6 ;  /* 0x0000000600267304 */ /* 0x0006220000202000 */
[----:B------:R-:W-:Y:S01]  /*38b0*/  FMNMX R7, R7, |R80|, !PT ;  /* 0x4000005007077209 */ /* 0x000fe20007800000 */
[----:B------:R-:W-:-:S03]  /*38c0*/  VIADD R72, R51, 0x33 ;  /* 0x0000003333487836 */ /* 0x000fc60000000000 */
[----:B------:R-:W-:-:S03]  /*38d0*/  FMNMX R75, R7, |R76|, !PT ;  /* 0x4000004c074b7209 */ /* 0x000fc60007800000 */
[----:B------:R3:W0:Y:S01]  /*38e0*/  F2F.BF16.F32 R39, R73 ;  /* 0x0000004900277304 */ /* 0x0006220000202000 */
[----:B-1--4-:R-:W-:Y:S05]  /*38f0*/  @P0 BRA `(.L_x_1957) ;  /* 0x0000000000340947 */ /* 0x012fea0003800000 */
[C---:B------:R-:W-:Y:S01]  /*3900*/  VIADD R7, R55.reuse, 0x1 ;  /* 0x0000000137077836 */ /* 0x040fe20000000000 */
[CC--:B------:R-:W-:Y:S01]  /*3910*/  ISETP.GE.AND P0, PT, R55.reuse, R46.reuse, PT ;  /* 0x0000002e3700720c */ /* 0x0c0fe20003f06270 */
[C---:B---3--:R-:W-:Y:S02]  /*3920*/  VIADD R73, R55.reuse, 0x2 ;  /* 0x0000000237497836 */ /* 0x048fe40000000000 */
        /* <DEDUP_REMOVED lines=10> */
.L_x_1957:
[----:B------:R-:W-:Y:S05]  /*39d0*/  BSYNC B0 ;  /* 0x0000000000007941 */ /* 0x000fea0003800000 */
.L_x_1956:
[----:B------:R-:W-:Y:S01]  /*39e0*/  ISETP.GE.AND P1, PT, R72, R47, PT ;  /* 0x0000002f4800720c */ /* 0x000fe20003f26270 */
[----:B------:R-:W-:Y:S01]  /*39f0*/  BSSY B0, `(.L_x_1958) ;  /* 0x000001a000007945 */ /* 0x000fe20003800000 */
[----:B------:R-:W-:Y:S02]  /*3a00*/  LOP3.LUT R79, R40, 0xffff, RZ, 0xc0, !PT ;  /* 0x0000ffff284f7812 */ /* 0x000fe400078ec0ff */
[----:B-1----:R-:W-:Y:S02]  /*3a10*/  LOP3.LUT R7, R50, 0xffff, RZ, 0xc0, !PT ;  /* 0x0000ffff32077812 */ /* 0x002fe400078ec0ff */
[----:B------:R-:W-:Y:S02]  /*3a20*/  PRMT R74, RZ, 0x7610, R74 ;  /* 0x00007610ff4a7816 */ /* 0x000fe4000000004a */
[----:B---3--:R-:W-:Y:S02]  /*3a30*/  PRMT R73, RZ, 0x7610, R73 ;  /* 0x00007610ff497816 */ /* 0x008fe40000000049 */
        /* <DEDUP_REMOVED lines=21> */
.L_x_1959:
[----:B------:R-:W-:Y:S05]  /*3b90*/  BSYNC B0 ;  /* 0x0000000000007941 */ /* 0x000fea0003800000 */
.L_x_1958:
[----:B------:R-:W-:Y:S01]  /*3ba0*/  LOP3.LUT R23, R76, R23, RZ, 0xfc, !PT ;  /* 0x000000174c177212 */ /* 0x000fe200078efcff */
[----:B------:R-:W-:Y:S01]  /*3bb0*/  IMAD.U32 R76, R21, 0x10000, RZ ;  /* 0x00010000154c7824 */ /* 0x000fe200078e00ff */
[----:B-1----:R-:W-:Y:S01]  /*3bc0*/  LOP3.LUT R6, R78, R25, RZ, 0xfc, !PT ;  /* 0x000000194e067212 */ /* 0x002fe200078efcff */
[----:B-----5:R-:W-:Y:S01]  /*3bd0*/  HADD2.F32 R56, -RZ, R74.H0_H0 ;  /* 0x2000004aff387230 */ /* 0x020fe20000004100 */
[----:B------:R-:W-:Y:S01]  /*3be0*/  FMNMX R75, R75, |R66|, !PT ;  /* 0x400000424b4b7209 */ /* 0x000fe20007800000 */
[----:B------:R-:W-:Y:S01]  /*3bf0*/  HADD2.F32 R40, -RZ, R40.H0_H0 ;  /* 0x20000028ff287230 */ /* 0x000fe20000004100 */
[----:B------:R-:W-:Y:S01]  /*3c00*/  SHF.L.U64.HI R78, R77, 0x10, RZ ;  /* 0x000000104d4e7819 */ /* 0x000fe200000102ff */
[----:B------:R-:W-:Y:S01]  /*3c10*/  HADD2.F32 R50, -RZ, R50.H0_H0 ;  /* 0x20000032ff327230 */ /* 0x000fe20000004100 */
[----:B------:R-:W-:Y:S01]  /*3c20*/  FMNMX R75, R75, |R82|, !PT ;  /* 0x400000524b4b7209 */ /* 0x000fe20007800000 */
[----:B------:R-:W-:Y:S01]  /*3c30*/  FMUL R66, R56, R45 ;  /* 0x0000002d38427220 */ /* 0x000fe20000400000 */
[----:B------:R-:W-:Y:S01]  /*3c40*/  LOP3.LUT R25, R65, R76, RZ, 0xfc, !PT ;  /* 0x0000004c41197212 */ /* 0x000fe200078efcff */
[----:B------:R-:W-:Y:S01]  /*3c50*/  IMAD.U32 R65, R5, 0x10000, RZ ;  /* 0x0001000005417824 */ /* 0x000fe200078e00ff */
[----:B------:R-:W-:Y:S01]  /*3c60*/  LOP3.LUT R78, R78, R3, RZ, 0xfc, !PT ;  /* 0x000000034e4e7212 */ /* 0x000fe200078efcff */
[-C--:B------:R-:W-:Y:S01]  /*3c70*/  FMUL R3, R40, R45.reuse ;  /* 0x0000002d28037220 */ /* 0x080fe20000400000 */
[-C--:B------:R-:W-:Y:S01]  /*3c80*/  FMUL R5, R50, R45.reuse ;  /* 0x0000002d32057220 */ /* 0x080fe20000400000 */
[----:B------:R-:W-:Y:S01]  /*3c90*/  FMNMX R75, R75, |R62|, !PT ;  /* 0x4000003e4b4b7209 */ /* 0x000fe20007800000 */
[----:B------:R-:W1:Y:S01]  /*3ca0*/  F2F.BF16.F32 R66, R66 ;  /* 0x0000004200427304 */ /* 0x000e620000202000 */
[----:B------:R-:W-:Y:S01]  /*3cb0*/  HADD2.F32 R74, -RZ, R73.H0_H0 ;  /* 0x20000049ff4a7230 */ /* 0x000fe20000004100 */
[----:B------:R-:W-:Y:S01]  /*3cc0*/  BSSY B0, `(.L_x_1960) ;  /* 0x000001f000007945 */ /* 0x000fe20003800000 */
[----:B------:R-:W-:Y:S01]  /*3cd0*/  FMNMX R7, R75, |R64|, !PT ;  /* 0x400000404b077209 */ /* 0x000fe20007800000 */
[----:B------:R-:W-:Y:S01]  /*3ce0*/  IMAD.U32 R62, R9, 0x10000, RZ ;  /* 0x00010000093e7824 */ /* 0x000fe200078e00ff */
[----:B------:R-:W-:Y:S01]  /*3cf0*/  PRMT R18, R18, 0x5410, R77 ;  /* 0x0000541012127816 */ /* 0x000fe2000000004d */
[----:B------:R-:W-:Y:S01]  /*3d00*/  FMUL R21, R74, R45 ;  /* 0x0000002d4a157220 */ /* 0x000fe20000400000 */
[----:B------:R-:W-:Y:S01]  /*3d10*/  FMNMX R7, R7, |R56|, !PT ;  /* 0x4000003807077209 */ /* 0x000fe20007800000 */
[----:B------:R-:W3:Y:S01]  /*3d20*/  F2F.BF16.F32 R3, R3 ;  /* 0x0000000300037304 */ /* 0x000ee20000202000 */
[----:B------:R-:W-:Y:S01]  /*3d30*/  VIADD R64, R51, 0x40 ;  /* 0x0000004033407836 */ /* 0x000fe20000000000 */
[----:B------:R-:W-:Y:S01]  /*3d40*/  LOP3.LUT R23, R23, R62, RZ, 0xfc, !PT ;  /* 0x0000003e17177212 */ /* 0x000fe200078efcff */
[----:B------:R-:W-:Y:S01]  /*3d50*/  IMAD.U32 R19, R19, 0x10000, RZ ;  /* 0x0001000013137824 */ /* 0x000fe200078e00ff */
[----:B------:R-:W-:-:S02]  /*3d60*/  FMNMX R7, R7, |R74|, !PT ;  /* 0x4000004a07077209 */ /* 0x000fc40007800000 */
[----:B------:R-:W-:Y:S02]  /*3d70*/  ISETP.GE.AND P0, PT, R64, R47, PT ;  /* 0x0000002f4000720c */ /* 0x000fe40003f06270 */
[----:B------:R-:W4:Y:S01]  /*3d80*/  F2F.BF16.F32 R5, R5 ;  /* 0x0000000500057304 */ /* 0x000f220000202000 */
[----:B------:R-:W-:-:S07]  /*3d90*/  LOP3.LUT R19, R78, R19, RZ, 0xfc, !PT ;  /* 0x000000134e137212 */ /* 0x000fce00078efcff */
[----:B------:R0:W1:Y:S02]  /*3da0*/  F2F.BF16.F32 R9, R21 ;  /* 0x0000001500097304 */ /* 0x0000640000202000 */
[----:B0-----:R-:W-:Y:S02]  /*3db0*/  LOP3.LUT R21, R6, R65, RZ, 0xfc, !PT ;  /* 0x0000004106157212 */ /* 0x001fe400078efcff */
[----:B------:R-:W-:Y:S01]  /*3dc0*/  FMNMX R65, R7, |R40|, !PT ;  /* 0x4000002807417209 */ /* 0x000fe20007800000 */
[----:B---34-:R-:W-:Y:S06]  /*3dd0*/  @P1 BRA `(.L_x_1961) ;  /* 0x0000000000341947 */ /* 0x018fec0003800000 */
        /* <DEDUP_REMOVED lines=13> */
.L_x_1961:
[----:B------:R-:W-:Y:S05]  /*3eb0*/  BSYNC B0 ;  /* 0x0000000000007941 */ /* 0x000fea0003800000 */
.L_x_1960:
        /* <DEDUP_REMOVED lines=19> */
.L_x_1963:
[----:B------:R-:W-:Y:S05]  /*3ff0*/  BSYNC B0 ;  /* 0x0000000000007941 */ /* 0x000fea0003800000 */
.L_x_1962:
[----:B-----5:R-:W-:Y:S01]  /*4000*/  HADD2.F32 R76, -RZ, R76.H0_H0 ;  /* 0x2000004cff4c7230 */ /* 0x020fe20000004100 */
[----:B------:R-:W-:Y:S01]  /*4010*/  FMNMX R65, R65, |R50|, !PT ;  /* 0x4000003241417209 */ /* 0x000fe20007800000 */
[----:B------:R-:W-:Y:S01]  /*4020*/  HADD2.F32 R86, -RZ, R86.H0_H0 ;  /* 0x20000056ff567230 */ /* 0x000fe20000004100 */
[----:B------:R-:W-:Y:S01]  /*4030*/  BSSY B0, `(.L_x_1964) ;  /* 0x000001d000007945 */ /* 0x000fe20003800000 */
[----:B------:R-:W-:Y:S02]  /*4040*/  HADD2.F32 R74, -RZ, R74.H0_H0 ;  /* 0x2000004aff4a7230 */ /* 0x000fe40000004100 */
[-C--:B0--3--:R-:W-:Y:S01]  /*4050*/  FMUL R6, R76, R45.reuse ;  /* 0x0000002d4c067220 */ /* 0x089fe20000400000 */
        /* <DEDUP_REMOVED lines=8> */
[----:B------:R-:W-:Y:S02]  /*40e0*/  ISETP.GE.AND P1, PT, R84, R47, PT ;  /* 0x0000002f5400720c */ /* 0x000fe40003f26270 */
[----:B------:R-:W-:Y:S02]  /*40f0*/  F2FP.BF16.F32.PACK_AB R50, RZ, R50 ;  /* 0x00000032ff32723e */ /* 0x000fe400000010ff */
[----:B------:R-:W-:-:S02]  /*4100*/  PRMT R62, R6, 0x7610, R62 ;  /* 0x00007610063e7816 */ /* 0x000fc4000000003e */
        /* <DEDUP_REMOVED lines=15> */
.L_x_1965:
[----:B------:R-:W-:Y:S05]  /*4200*/  BSYNC B0 ;  /* 0x0000000000007941 */ /* 0x000fea0003800000 */
.L_x_1964:
        /* <DEDUP_REMOVED lines=22> */
.L_x_1967:
[----:B------:R-:W-:Y:S05]  /*4370*/  BSYNC B0 ;  /* 0x0000000000007941 */ /* 0x000fea0003800000 */
.L_x_1966:
[----:B-----5:R-:W-:Y:S01]  /*4380*/  HADD2.F32 R80, -RZ, R80.H0_H0 ;  /* 0x20000050ff507230 */ /* 0x020fe20000004100 */
[----:B------:R-:W-:Y:S01]  /*4390*/  FMNMX R65, R65, |R76|, !PT ;  /* 0x4000004c41417209 */ /* 0x000fe20007800000 */
[----:B------:R-:W-:Y:S01]  /*43a0*/  HADD2.F32 R78, -RZ, R78.H0_H0 ;  /* 0x2000004eff4e7230 */ /* 0x000fe20000004100 */
[----:B------:R-:W-:Y:S01]  /*43b0*/  LOP3.LUT R73, R73, R52, RZ, 0xfc, !PT ;  /* 0x0000003449497212 */ /* 0x000fe200078efcff */
[----:B------:R-:W-:Y:S02]  /*43c0*/  HADD2.F32 R82, -RZ, R82.H0_H0 ;  /* 0x20000052ff527230 */ /* 0x000fe40000004100 */
[-C--:B0-----:R-:W-:Y:S01]  /*43d0*/  FMUL R6, R80, R45.reuse ;  /* 0x0000002d50067220 */ /* 0x081fe20000400000 */
[----:B------:R-:W-:Y:S02]  /*43e0*/  HADD2.F32 R76, -RZ, R54.H0_H0 ;  /* 0x20000036ff4c7230 */ /* 0x000fe40000004100 */
[-C--:B------:R-:W-:Y:S01]  /*43f0*/  FMUL R52, R78, R45.reuse ;  /* 0x0000002d4e347220 */ /* 0x080fe20000400000 */
        /* <DEDUP_REMOVED lines=27> */
.L_x_1969:
[----:B------:R-:W-:Y:S05]  /*45b0*/  BSYNC B0 ;  /* 0x0000000000007941 */ /* 0x000fea0003800000 */
.L_x_1968:
[----:B------:R-:W-:Y:S01]  /*45c0*/  ISETP.GE.AND P1, PT, R74, R47, PT ;  /* 0x0000002f4a00720c */ /* 0x000fe20003f26270 */
[----:B------:R-:W-:Y:S01]  /*45d0*/  BSSY B0, `(.L_x_1970) ;  /* 0x000001a000007945 */ /* 0x000fe20003800000 */
[----:B------:R-:W-:Y:S02]  /*45e0*/  LOP3.LUT R81, R60, 0xffff, RZ, 0xc0, !PT ;  /* 0x0000ffff3c517812 */ /* 0x000fe400078ec0ff */
[----:B0-----:R-:W-:Y:S02]  /*45f0*/  LOP3.LUT R7, R70, 0xffff, RZ, 0xc0, !PT ;  /* 0x0000ffff46077812 */ /* 0x001fe400078ec0ff */
[----:B------:R-:W-:Y:S02]  /*4600*/  PRMT R14, R14, 0x5410, R81 ;  /* 0x000054100e0e7816 */ /* 0x000fe40000000051 */
[----:B------:R-:W-:Y:S02]  /*4610*/  PRMT R79, RZ, 0x7610, R79 ;  /* 0x00007610ff4f7816 */ /* 0x000fe4000000004f */
[----:B------:R-:W-:-:S02]  /*4620*/  PRMT R77, RZ, 0x7610, R77 ;  /* 0x00007610ff4d7816 */ /* 0x000fc4000000004d */
[----:B------:R-:W-:Y:S02]  /*4630*/  PRMT R60, RZ, 0x7610, R60 ;  /* 0x00007610ff3c7816 */ /* 0x000fe4000000003c */
[----:B------:R-:W-:Y:S02]  /*4640*/  LOP3.LUT R71, R71, 0xffff, RZ, 0xc0, !PT ;  /* 0x0000ffff47477812 */ /* 0x000fe400078ec0ff */
        /* <DEDUP_REMOVED lines=18> */
.L_x_1971:
[----:B------:R-:W-:Y:S05]  /*4770*/  BSYNC B0 ;  /* 0x0000000000007941 */ /* 0x000fea0003800000 */
.L_x_1970:
[----:B------:R-:W-:Y:S01]  /*4780*/  FMNMX R75, R75, |R72|, !PT ;  /* 0x400000484b4b7209 */ /* 0x000fe20007800000 */
[----:B------:R-:W-:Y:S01]  /*4790*/  IMAD.U32 R41, R41, 0x10000, RZ ;  /* 0x0001000029297824 */ /* 0x000fe200078e00ff */
[----:B------:R-:W-:Y:S01]  /*47a0*/  SHF.L.U64.HI R86, R71, 0x10, RZ ;  /* 0x0000001047567819 */ /* 0x000fe200000102ff */
[----:B0----5:R-:W-:Y:S01]  /*47b0*/  HADD2.F32 R6, -RZ, R79.H0_H0 ;  /* 0x2000004fff067230 */ /* 0x021fe20000004100 */
[----:B------:R-:W-:Y:S01]  /*47c0*/  FMNMX R75, R75, |R80|, !PT ;  /* 0x400000504b4b7209 */ /* 0x000fe20007800000 */
[----:B------:R-:W-:Y:S01]  /*47d0*/  HADD2.F32 R80, -RZ, R60.H0_H0 ;  /* 0x2000003cff507230 */ /* 0x000fe20000004100 */
[----:B------:R-:W-:Y:S01]  /*47e0*/  LOP3.LUT R48, R81, R48, RZ, 0xfc, !PT ;  /* 0x0000003051307212 */ /* 0x000fe200078efcff */
[----:B------:R-:W-:Y:S01]  /*47f0*/  HADD2.F32 R70, -RZ, R70.H0_H0 ;  /* 0x20000046ff467230 */ /* 0x000fe20000004100 */
[----:B------:R-:W-:Y:S01]  /*4800*/  PRMT R10, R10, 0x5410, R71 ;  /* 0x000054100a0a7816 */ /* 0x000fe20000000047 */
[----:B------:R-:W-:Y:S01]  /*4810*/  IMAD.U32 R72, R17, 0x10000, RZ ;  /* 0x0001000011487824 */ /* 0x000fe200078e00ff */
[----:B------:R-:W-:Y:S01]  /*4820*/  LOP3.LUT R71, R86, R15, RZ, 0xfc, !PT ;  /* 0x0000000f56477212 */ /* 0x000fe200078efcff */
[----:B------:R-:W-:Y:S01]  /*4830*/  HADD2.F32 R84, -RZ, R77.H0_H0 ;  /* 0x2000004dff547230 */ /* 0x000fe20000004100 */
[----:B------:R-:W-:Y:S01]  /*4840*/  LOP3.LUT R7, R83, R58, RZ, 0xfc, !PT ;  /* 0x0000003a53077212 */ /* 0x000fe200078efcff */
[----:B------:R-:W-:Y:S01]  /*4850*/  FMUL R58, R6, R45 ;  /* 0x0000002d063a7220 */ /* 0x000fe20000400000 */
[----:B------:R-:W-:Y:S01]  /*4860*/  LOP3.LUT R15, R48, R41, RZ, 0xfc, !PT ;  /* 0x00000029300f7212 */ /* 0x000fe200078efcff */
[-C--:B------:R-:W-:Y:S01]  /*4870*/  FMUL R41, R80, R45.reuse ;  /* 0x0000002d50297220 */ /* 0x080fe20000400000 */
[-C--:B------:R-:W-:Y:S01]  /*4880*/  FMUL R48, R70, R45.reuse ;  /* 0x0000002d46307220 */ /* 0x080fe20000400000 */
[----:B------:R-:W-:Y:S01]  /*4890*/  FMNMX R75, R75, |R82|, !PT ;  /* 0x400000524b4b7209 */ /* 0x000fe20007800000 */
[----:B------:R-:W-:Y:S01]  /*48a0*/  BSSY B0, `(.L_x_1972) ;  /* 0x000001f000007945 */ /* 0x000fe20003800000 */
[----:B------:R-:W0:Y:S01]  /*48b0*/  F2F.BF16.F32 R58, R58 ;  /* 0x0000003a003a7304 */ /* 0x000e220000202000 */
[----:B------:R-:W-:Y:S01]  /*48c0*/  LOP3.LUT R17, R73, R72, RZ, 0xfc, !PT ;  /* 0x0000004849117212 */ /* 0x000fe200078efcff */
[----:B------:R-:W-:Y:S01]  /*48d0*/  FMUL R73, R84, R45 ;  /* 0x0000002d54497220 */ /* 0x000fe20000400000 */
[----:B------:R-:W-:Y:S01]  /*48e0*/  FMNMX R75, R75, |R78|, !PT ;  /* 0x4000004e4b4b7209 */ /* 0x000fe20007800000 */
[----:B------:R-:W-:-:S02]  /*48f0*/  IMAD.U32 R78, R13, 0x10000, RZ ;  /* 0x000100000d4e7824 */ /* 0x000fc400078e00ff */
[----:B------:R-:W-:Y:S01]  /*4900*/  VIADD R72, R51, 0x43 ;  /* 0x0000004333487836 */ /* 0x000fe20000000000 */
[----:B------:R-:W-:Y:S01]  /*4910*/  FMNMX R75, R75, |R76|, !PT ;  /* 0x4000004c4b4b7209 */ /* 0x000fe20007800000 */
[----:B------:R-:W3:Y:S01]  /*4920*/  F2F.BF16.F32 R41, R41 ;  /* 0x0000002900297304 */ /* 0x000ee20000202000 */
[----:B------:R-:W-:Y:S01]  /*4930*/  IMAD.U32 R76, R11, 0x10000, RZ ;  /* 0x000100000b4c7824 */ /* 0x000fe200078e00ff */
[----:B------:R-:W-:Y:S02]  /*4940*/  LOP3.LUT R11, R71, R78, RZ, 0xfc, !PT ;  /* 0x0000004e470b7212 */ /* 0x000fe400078efcff */
[----:B------:R-:W-:Y:S02]  /*4950*/  ISETP.GE.AND P0, PT, R72, R47, PT ;  /* 0x0000002f4800720c */ /* 0x000fe40003f06270 */
[----:B------:R-:W-:Y:S02]  /*4960*/  LOP3.LUT R13, R7, R76, RZ, 0xfc, !PT ;  /* 0x0000004c070d7212 */ /* 0x000fe400078efcff */
[----:B------:R-:W4:Y:S08]  /*4970*/  F2F.BF16.F32 R48, R48 ;  /* 0x0000003000307304 */ /* 0x000f300000202000 */
[----:B------:R1:W0:Y:S02]  /*4980*/  F2F.BF16.F32 R60, R73 ;  /* 0x00000049003c7304 */ /* 0x0002240000202000 */
[----:B-1----:R-:W-:-:S04]  /*4990*/  FMNMX R73, R75, |R6|, !PT ;  /* 0x400000064b497209 */ /* 0x002fc80007800000 */
        /* <DEDUP_REMOVED lines=15> */
.L_x_1973:
[----:B------:R-:W-:Y:S05]  /*4a90*/  BSYNC B0 ;  /* 0x0000000000007941 */ /* 0x000fea0003800000 */
.L_x_1972:
        /* <DEDUP_REMOVED lines=20> */
.L_x_1975:
[----:B------:R-:W-:Y:S05]  /*4be0*/  BSYNC B0 ;  /* 0x0000000000007941 */ /* 0x000fea0003800000 */
.L_x_1974:
[----:B------:R-:W-:Y:S01]  /*4bf0*/  LOP3.LUT R68, R68, 0xffff, RZ, 0xc0, !PT ;  /* 0x0000ffff44447812 */ /* 0x000fe200078ec0ff */
[----:B-----5:R-:W-:Y:S01]  /*4c00*/  HADD2.F32 R74, -RZ, R74.H0_H0 ;  /* 0x2000004aff4a7230 */ /* 0x020fe20000004100 */
[----:B------:R-:W-:Y:S01]  /*4c10*/  FMNMX R71, R71, |R80|, !PT ;  /* 0x4000005047477209 */ /* 0x000fe20007800000 */
[----:B------:R-:W-:Y:S01]  /*4c20*/  BSSY B0, `(.L_x_1976) ;  /* 0x000002e000007945 */ /* 0x000fe20003800000 */
[----:B------:R-:W-:Y:S02]  /*4c30*/  SHF.L.U64.HI R76, R77, 0x10, RZ ;  /* 0x000000104d4c7819 */ /* 0x000fe400000102ff */
[----:B------:R-:W-:Y:S01]  /*4c40*/  SHF.L.U64.HI R78, R68, 0x10, RZ ;  /* 0x00000010444e7819 */ /* 0x000fe200000102ff */
[----:B-1-3--:R-:W-:Y:S01]  /*4c50*/  FMUL R7, R74, R45 ;  /* 0x0000002d4a077220 */ /* 0x00afe20000400000 */
[----:B------:R-:W-:Y:S01]  /*4c60*/  PRMT R6, R57, 0x5410, R68 ;  /* 0x0000541039067816 */ /* 0x000fe20000000044 */
[----:B------:R-:W-:Y:S01]  /*4c70*/  HADD2.F32 R68, -RZ, R75.H0_H0 ;  /* 0x2000004bff447230 */ /* 0x000fe20000004100 */
[----:B------:R-:W-:Y:S01]  /*4c80*/  FMNMX R75, R71, |R70|, !PT ;  /* 0x40000046474b7209 */ /* 0x000fe20007800000 */
[----:B------:R1:W3:Y:S01]  /*4c90*/  F2F.BF16.F32 R57, R7 ;  /* 0x0000000700397304 */ /* 0x0002e20000202000 */
[----:B------:R-:W-:Y:S01]  /*4ca0*/  LOP3.LUT R71, R76, R59, RZ, 0xfc, !PT ;  /* 0x0000003b4c477212 */ /* 0x000fe200078efcff */
[----:B------:R-:W-:Y:S01]  /*4cb0*/  HADD2.F32 R76, -RZ, R69.H0_H0 ;  /* 0x20000045ff4c7230 */ /* 0x000fe20000004100 */
[----:B------:R-:W-:Y:S01]  /*4cc0*/  LOP3.LUT R67, R78, R67, RZ, 0xfc, !PT ;  /* 0x000000434e437212 */ /* 0x000fe200078efcff */
[----:B------:R-:W-:Y:S01]  /*4cd0*/  HADD2.F32 R78, -RZ, R73.H0_H0 ;  /* 0x20000049ff4e7230 */ /* 0x000fe20000004100 */
[----:B------:R-:W-:Y:S01]  /*4ce0*/  LOP3.LUT R63, R63, 0xffff, RZ, 0xc0, !PT ;  /* 0x0000ffff3f3f7812 */ /* 0x000fe200078ec0ff */
[----:B------:R-:W-:Y:S01]  /*4cf0*/  FMUL R59, R68, R45 ;  /* 0x0000002d443b7220 */ /* 0x000fe20000400000 */
[----:B------:R-:W-:-:S02]  /*4d00*/  LOP3.LUT R73, R61, 0xffff, RZ, 0xc0, !PT ;  /* 0x0000ffff3d497812 */ /* 0x000fc400078ec0ff */
[----:B------:R-:W-:Y:S01]  /*4d10*/  PRMT R2, R2, 0x5410, R63 ;  /* 0x0000541002027816 */ /* 0x000fe2000000003f */
[-C--:B------:R-:W-:Y:S01]  /*4d20*/  FMUL R61, R78, R45.reuse ;  /* 0x0000002d4e3d7220 */ /* 0x080fe20000400000 */
[----:B------:R-:W-:Y:S01]  /*4d30*/  SHF.L.U64.HI R70, R63, 0x10, RZ ;  /* 0x000000103f467819 */ /* 0x000fe200000102ff */
[----:B------:R-:W-:Y:S01]  /*4d40*/  FMUL R63, R76, R45 ;  /* 0x0000002d4c3f7220 */ /* 0x000fe20000400000 */
[----:B------:R-:W4:Y:S01]  /*4d50*/  F2F.BF16.F32 R59, R59 ;  /* 0x0000003b003b7304 */ /* 0x000f220000202000 */
[----:B------:R-:W-:Y:S01]  /*4d60*/  FMNMX R75, R75, |R74|, !PT ;  /* 0x4000004a4b4b7209 */ /* 0x000fe20007800000 */
[----:B------:R-:W-:Y:S01]  /*4d70*/  VIADD R74, R51, 0x50 ;  /* 0x00000050334a7836 */ /* 0x000fe20000000000 */
[----:B------:R-:W-:Y:S02]  /*4d80*/  PRMT R4, R4, 0x5410, R73 ;  /* 0x0000541004047816 */ /* 0x000fe40000000049 */
[----:B------:R-:W-:Y:S02]  /*4d90*/  SHF.L.U64.HI R73, R73, 0x10, RZ ;  /* 0x0000001049497819 */ /* 0x000fe400000102ff */
[----:B------:R-:W-:Y:S01]  /*4da0*/  FMNMX R69, R75, |R68|, !PT ;  /* 0x400000444b457209 */ /* 0x000fe20007800000 */
[----:B------:R-:W0:Y:S01]  /*4db0*/  F2F.BF16.F32 R61, R61 ;  /* 0x0000003d003d7304 */ /* 0x000e220000202000 */
[----:B------:R-:W-:-:S02]  /*4dc0*/  PRMT R8, R8, 0x5410, R77 ;  /* 0x0000541008087816 */ /* 0x000fc4000000004d */
[----:B------:R-:W-:Y:S02]  /*4dd0*/  ISETP.GE.AND P1, PT, R74, R47, PT ;  /* 0x0000002f4a00720c */ /* 0x000fe40003f26270 */
[----:B------:R-:W-:Y:S02]  /*4de0*/  LOP3.LUT R68, R73, R38, RZ, 0xfc, !PT ;  /* 0x0000002649447212 */ /* 0x000fe400078efcff */
[----:B------:R-:W-:Y:S01]  /*4df0*/  LOP3.LUT R70, R70, R39, RZ, 0xfc, !PT ;  /* 0x0000002746467212 */ /* 0x000fe200078efcff */
[----:B------:R-:W0:Y:S01]  /*4e00*/  F2F.BF16.F32 R63, R63 ;  /* 0x0000003f003f7304 */ /* 0x000e220000202000 */
[----:B------:R-:W-:Y:S01]  /*4e10*/  FMNMX R69, R69, |R78|, !PT ;  /* 0x4000004e45457209 */ /* 0x000fe20007800000 */
[----:B-1-34-:R-:W-:Y:S06]  /*4e20*/  @P0 BRA `(.L_x_1977) ;  /* 0x0000000000340947 */ /* 0x01afec0003800000 */
        /* <DEDUP_REMOVED lines=13> */
.L_x_1977:
[----:B------:R-:W-:Y:S05]  /*4f00*/  BSYNC B0 ;  /* 0x0000000000007941 */ /* 0x000fea0003800000 */
.L_x_1976:
        /* <DEDUP_REMOVED lines=20> */
.L_x_1979:
[----:B------:R-:W-:Y:S05]  /*5050*/  BSYNC B0 ;  /* 0x0000000000007941 */ /* 0x000fea0003800000 */
.L_x_1978:
[----:B-1-3-5:R-:W-:Y:S01]  /*5060*/  HADD2.F32 R38, -RZ, R72.H0_H0 ;  /* 0x20000048ff267230 */ /* 0x02afe20000004100 */
[----:B------:R-:W-:Y:S01]  /*5070*/  FMNMX R39, R69, |R76|, !PT ;  /* 0x4000004c45277209 */ /* 0x000fe20007800000 */
[----:B------:R-:W-:Y:S01]  /*5080*/  IMAD.U32 R72, R9, 0x10000, RZ ;  /* 0x0001000009487824 */ /* 0x000fe200078e00ff */
[----:B------:R-:W-:Y:S01]  /*5090*/  LOP3.LUT R9, R71, R66, RZ, 0xfc, !PT ;  /* 0x0000004247097212 */ /* 0x000fe200078efcff */
[----:B------:R-:W-:Y:S01]  /*50a0*/  HADD2.F32 R76, -RZ, R73.H0_H0 ;  /* 0x20000049ff4c7230 */ /* 0x000fe20000004100 */
[----:B------:R-:W-:Y:S01]  /*50b0*/  FMNMX R39, R39, |R38|, !PT ;  /* 0x4000002627277209 */ /* 0x000fe20007800000 */
[----:B------:R-:W-:Y:S01]  /*50c0*/  HADD2.F32 R78, -RZ, R75.H0_H0 ;  /* 0x2000004bff4e7230 */ /* 0x000fe20000004100 */
[----:B------:R-:W-:Y:S01]  /*50d0*/  LOP3.LUT R7, R67, R72, RZ, 0xfc, !PT ;  /* 0x0000004843077212 */ /* 0x000fe200078efcff */
[----:B------:R-:W-:Y:S01]  /*50e0*/  HADD2.F32 R72, -RZ, R77.H0_H0 ;  /* 0x2000004dff487230 */ /* 0x000fe20000004100 */
[----:B------:R-:W-:Y:S01]  /*50f0*/  FMNMX R39, R39, |R76|, !PT ;  /* 0x4000004c27277209 */ /* 0x000fe20007800000 */
[----:B------:R-:W-:Y:S01]  /*5100*/  FMUL R38, R38, R45 ;  /* 0x0000002d26267220 */ /* 0x000fe20000400000 */
[----:B------:R-:W-:-:S02]  /*5110*/  VIADD R66, R51, 0x51 ;  /* 0x0000005133427836 */ /* 0x000fc40000000000 */
[-C--:B------:R-:W-:Y:S01]  /*5120*/  FMUL R76, R76, R45.reuse ;  /* 0x0000002d4c4c7220 */ /* 0x080fe20000400000 */
[----:B------:R-:W-:Y:S01]  /*5130*/  FMNMX R83, R39, |R78|, !PT ;  /* 0x4000004e27537209 */ /* 0x000fe20007800000 */
[-C--:B------:R-:W-:Y:S01]  /*5140*/  FMUL R39, R72, R45.reuse ;  /* 0x0000002d48277220 */ /* 0x080fe20000400000 */
[----:B------:R-:W-:Y:S01]  /*5150*/  FMUL R78, R78, R45 ;  /* 0x0000002d4e4e7220 */ /* 0x000fe20000400000 */
[----:B------:R-:W-:Y:S01]  /*5160*/  F2FP.BF16.F32.PACK_AB R38, RZ, R38 ;  /* 0x00000026ff26723e */ /* 0x000fe200000010ff */
[----:B------:R-:W-:Y:S01]  /*5170*/  BSSY B0, `(.L_x_1980) ;  /* 0x0000015000007945 */ /* 0x000fe20003800000 */
[----:B------:R-:W-:Y:S02]  /*5180*/  ISETP.GE.AND P0, PT, R66, R47, PT ;  /* 0x0000002f4200720c */ /* 0x000fe40003f06270 */
[----:B------:R-:W-:Y:S02]  /*5190*/  F2FP.BF16.F32.PACK_AB R39, RZ, R39 ;  /* 0x00000027ff27723e */ /* 0x000fe400000010ff */
        /* <DEDUP_REMOVED lines=18> */
.L_x_1981:
[----:B------:R-:W-:Y:S05]  /*52c0*/  BSYNC B0 ;  /* 0x0000000000007941 */ /* 0x000fea0003800000 */
.L_x_1980:
        /* <DEDUP_REMOVED lines=19> */
.L_x_1983:
[----:B------:R-:W-:Y:S05]  /*5400*/  BSYNC B0 ;  /* 0x0000000000007941 */ /* 0x000fea0003800000 */
.L_x_1982:
[----:B-----5:R-:W-:Y:S01]  /*5410*/  HADD2.F32 R82, -RZ, R82.H0_H0 ;  /* 0x20000052ff527230 */ /* 0x020fe20000004100 */
[----:B------:R-:W-:Y:S01]  /*5420*/  FMNMX R83, R83, |R72|, !PT ;  /* 0x4000004853537209 */ /* 0x000fe20007800000 */
[----:B------:R-:W-:Y:S01]  /*5430*/  HADD2.F32 R84, -RZ, R84.H0_H0 ;  /* 0x20000054ff547230 */ /* 0x000fe20000004100 */
[----:B------:R-:W-:Y:S01]  /*5440*/  BSSY B0, `(.L_x_1984) ;  /* 0x000001e000007945 */ /* 0x000fe20003800000 */
[----:B------:R-:W-:Y:S02]  /*5450*/  HADD2.F32 R78, -RZ, R78.H0_H0 ;  /* 0x2000004eff4e7230 */ /* 0x000fe40000004100 */
[-C--:B-1-3--:R-:W-:Y:S01]  /*5460*/  FMUL R38, R82, R45.reuse ;  /* 0x0000002d52267220 */ /* 0x08afe20000400000 */
        /* <DEDUP_REMOVED lines=27> */
.L_x_1985:
[----:B------:R-:W-:Y:S05]  /*5620*/  BSYNC B0 ;  /* 0x0000000000007941 */ /* 0x000fea0003800000 */
.L_x_1984:
        /* <DEDUP_REMOVED lines=19> */
.L_x_1987:
[----:B------:R-:W-:Y:S05]  /*5760*/  BSYNC B0 ;  /* 0x0000000000007941 */ /* 0x000fea0003800000 */
.L_x_1986:
[----:B------:R-:W-:Y:S01]  /*5770*/  IMAD.U32 R3, R3, 0x10000, RZ ;  /* 0x0001000003037824 */ /* 0x000fe200078e00ff */
[----:B------:R-:W-:Y:S01]  /*5780*/  LOP3.LUT R89, R64, 0xffff, RZ, 0xc0, !PT ;  /* 0x0000ffff40597812 */ /* 0x000fe200078ec0ff */
[----:B------:R-:W-:Y:S01]  /*5790*/  IMAD.U32 R87, R5, 0x10000, RZ ;  /* 0x0001000005577824 */ /* 0x000fe200078e00ff */
[----:B-1-3--:R-:W-:Y:S01]  /*57a0*/  FMNMX R39, R83, |R82|, !PT ;  /* 0x4000005253277209 */ /* 0x00afe20007800000 */
[----:B-----5:R-:W-:Y:S01]  /*57b0*/  HADD2.F32 R74, -RZ, R74.H0_H0 ;  /* 0x2000004aff4a7230 */ /* 0x020fe20000004100 */
[----:B------:R-:W-:Y:S01]  /*57c0*/  LOP3.LUT R5, R68, R3, RZ, 0xfc, !PT ;  /* 0x0000000344057212 */ /* 0x000fe200078efcff */
[----:B------:R-:W-:Y:S01]  /*57d0*/  HADD2.F32 R66, -RZ, R66.H0_H0 ;  /* 0x20000042ff427230 */ /* 0x000fe20000004100 */
[----:B------:R-:W-:Y:S01]  /*57e0*/  LOP3.LUT R3, R70, R87, RZ, 0xfc, !PT ;  /* 0x0000005746037212 */ /* 0x000fe200078efcff */
[----:B------:R-:W-:Y:S01]  /*57f0*/  HADD2.F32 R70, -RZ, R85.H0_H0 ;  /* 0x20000055ff467230 */ /* 0x000fe20000004100 */
[----:B------:R-:W-:Y:S01]  /*5800*/  PRMT R38, R62, 0x5410, R89 ;  /* 0x000054103e267816 */ /* 0x000fe20000000059 */
[----:B------:R-:W-:Y:S01]  /*5810*/  HADD2.F32 R62, -RZ, R80.H0_H0 ;  /* 0x20000050ff3e7230 */ /* 0x000fe20000004100 */
[----:B------:R-:W-:Y:S01]  /*5820*/  SHF.L.U64.HI R93, R89, 0x10, RZ ;  /* 0x00000010595d7819 */ /* 0x000fe200000102ff */
[-C--:B------:R-:W-:Y:S01]  /*5830*/  FMUL R83, R74, R45.reuse ;  /* 0x0000002d4a537220 */ /* 0x080fe20000400000 */
[-C--:B------:R-:W-:Y:S01]  /*5840*/  FMUL R87, R70, R45.reuse ;  /* 0x0000002d46577220 */ /* 0x080fe20000400000 */
[-C--:B------:R-:W-:Y:S01]  /*5850*/  FMUL R82, R66, R45.reuse ;  /* 0x0000002d42527220 */ /* 0x080fe20000400000 */
[----:B------:R-:W-:Y:S01]  /*5860*/  FMUL R89, R62, R45 ;  /* 0x0000002d3e597220 */ /* 0x000fe20000400000 */
[----:B------:R-:W-:Y:S01]  /*5870*/  LOP3.LUT R65, R65, 0xffff, RZ, 0xc0, !PT ;  /* 0x0000ffff41417812 */ /* 0x000fe200078ec0ff */
[----:B------:R-:W-:Y:S01]  /*5880*/  VIADD R68, R51, 0x53 ;  /* 0x0000005333447836 */ /* 0x000fe20000000000 */
[----:B------:R-:W1:Y:S01]  /*5890*/  F2F.BF16.F32 R83, R83 ;  /* 0x0000005300537304 */ /* 0x000e620000202000 */
[----:B------:R-:W-:Y:S01]  /*58a0*/  FMNMX R39, R39, |R84|, !PT ;  /* 0x4000005427277209 */ /* 0x000fe20007800000 */
[----:B------:R-:W-:Y:S01]  /*58b0*/  BSSY B0, `(.L_x_1988) ;  /* 0x0000019000007945 */ /* 0x000fe20003800000 */
[----:B------:R-:W-:-:S02]  /*58c0*/  PRMT R40, R40, 0x5410, R65 ;  /* 0x0000541028287816 */ /* 0x000fc40000000041 */
[----:B------:R-:W-:Y:S02]  /*58d0*/  SHF.L.U64.HI R65, R65, 0x10, RZ ;  /* 0x0000001041417819 */ /* 0x000fe400000102ff */
[----:B------:R-:W-:Y:S01]  /*58e0*/  FMNMX R91, R39, |R78|, !PT ;  /* 0x4000004e275b7209 */ /* 0x000fe20007800000 */
[----:B------:R3:W4:Y:S01]  /*58f0*/  F2F.BF16.F32 R85, R82 ;  /* 0x0000005200557304 */ /* 0x0007220000202000 */
[----:B------:R-:W-:Y:S02]  /*5900*/  ISETP.GE.AND P0, PT, R68, R47, PT ;  /* 0x0000002f4400720c */ /* 0x000fe40003f06270 */
[----:B0-----:R-:W-:Y:S02]  /*5910*/  LOP3.LUT R78, R93, R58, RZ, 0xfc, !PT ;  /* 0x0000003a5d4e7212 */ /* 0x001fe400078efcff */
[----:B------:R-:W-:Y:S02]  /*5920*/  LOP3.LUT R60, R65, R60, RZ, 0xfc, !PT ;  /* 0x0000003c413c7212 */ /* 0x000fe400078efcff */
[----:B------:R-:W-:Y:S01]  /*5930*/  FMNMX R91, R91, |R76|, !PT ;  /* 0x4000004c5b5b7209 */ /* 0x000fe20007800000 */
[----:B------:R-:W0:Y:S08]  /*5940*/  F2F.BF16.F32 R87, R87 ;  /* 0x0000005700577304 */ /* 0x000e300000202000 */
[----:B------:R-:W0:Y:S01]  /*5950*/  F2F.BF16.F32 R89, R89 ;  /* 0x0000005900597304 */ /* 0x000e220000202000 */
[----:B-1-34-:R-:W-:Y:S05]  /*5960*/  @P1 BRA `(.L_x_1989) ;  /* 0x0000000000341947 */ /* 0x01afea0003800000 */
        /* <DEDUP_REMOVED lines=13> */
.L_x_1989:
[----:B------:R-:W-:Y:S05]  /*5a40*/  BSYNC B0 ;  /* 0x0000000000007941 */ /* 0x000fea0003800000 */
.L_x_1988:
        /* <DEDUP_REMOVED lines=20> */
.L_x_1991:
[----:B------:R-:W-:Y:S05]  /*5b90*/  BSYNC B0 ;  /* 0x0000000000007941 */ /* 0x000fea0003800000 */
.L_x_1990:
[----:B------:R-:W-:Y:S01]  /*5ba0*/  LOP3.LUT R39, R52, 0xffff, RZ, 0xc0, !PT ;  /* 0x0000ffff34277812 */ /* 0x000fe200078ec0ff */
[----:B-1-3-5:R-:W-:Y:S01]  /*5bb0*/  HADD2.F32 R64, -RZ, R58.H0_H0 ;  /* 0x2000003aff407230 */ /* 0x02afe20000004100 */
[----:B------:R-:W-:Y:S01]  /*5bc0*/  FMNMX R91, R91, |R74|, !PT ;  /* 0x4000004a5b5b7209 */ /* 0x000fe20007800000 */
[----:B------:R-:W-:Y:S01]  /*5bd0*/  HADD2.F32 R74, -RZ, R76.H0_H0 ;  /* 0x2000004cff4a7230 */ /* 0x000fe20000004100 */
[----:B------:R-:W-:Y:S01]  /*5be0*/  PRMT R58, R50, 0x5410, R39 ;  /* 0x00005410323a7816 */ /* 0x000fe20000000027 */
[----:B------:R-:W-:Y:S01]  /*5bf0*/  HADD2.F32 R72, -RZ, R72.H0_H0 ;  /* 0x20000048ff487230 */ /* 0x000fe20000004100 */
[----:B------:R-:W-:Y:S01]  /*5c00*/  SHF.L.U64.HI R39, R39, 0x10, RZ ;  /* 0x0000001027277819 */ /* 0x000fe200000102ff */
[----:B------:R-:W-:Y:S01]  /*5c10*/  HADD2.F32 R54, -RZ, R54.H0_H0 ;  /* 0x20000036ff367230 */ /* 0x000fe20000004100 */
[----:B------:R-:W-:Y:S01]  /*5c20*/  FMNMX R91, R91, |R66|, !PT ;  /* 0x400000425b5b7209 */ /* 0x000fe20007800000 */
[-C--:B------:R-:W-:Y:S01]  /*5c30*/  FMUL R65, R64, R45.reuse ;  /* 0x0000002d40417220 */ /* 0x080fe20000400000 */
[----:B------:R-:W-:Y:S01]  /*5c40*/  LOP3.LUT R50, R39, R48, RZ, 0xfc, !PT ;  /* 0x0000003027327212 */ /* 0x000fe200078efcff */
[-C--:B------:R-:W-:Y:S01]  /*5c50*/  FMUL R48, R74, R45.reuse ;  /* 0x0000002d4a307220 */ /* 0x080fe20000400000 */
[----:B------:R-:W-:Y:S01]  /*5c60*/  FMNMX R39, R91, |R70|, !PT ;  /* 0x400000465b277209 */ /* 0x000fe20007800000 */
[----:B------:R-:W-:Y:S01]  /*5c70*/  IMAD.U32 R57, R57, 0x10000, RZ ;  /* 0x0001000039397824 */ /* 0x000fe200078e00ff */
[----:B------:R-:W-:Y:S01]  /*5c80*/  PRMT R56, R56, 0x5410, R93 ;  /* 0x0000541038387816 */ /* 0x000fe2000000005d */
[----:B------:R1:W3:Y:S01]  /*5c90*/  F2F.BF16.F32 R91, R48 ;  /* 0x00000030005b7304 */ /* 0x0002e20000202000 */
[----:B------:R-:W-:Y:S01]  /*5ca0*/  SHF.L.U64.HI R52, R93, 0x10, RZ ;  /* 0x000000105d347819 */ /* 0x000fe200000102ff */
[----:B------:R-:W-:Y:S01]  /*5cb0*/  FMUL R93, R72, R45 ;  /* 0x0000002d485d7220 */ /* 0x000fe20000400000 */
[----:B------:R-:W-:Y:S02]  /*5cc0*/  BSSY B0, `(.L_x_1992) ;  /* 0x000001f000007945 */ /* 0x000fe40003800000 */
[----:B------:R-:W-:Y:S01]  /*5cd0*/  LOP3.LUT R66, R52, R41, RZ, 0xfc, !PT ;  /* 0x0000002934427212 */ /* 0x000fe200078efcff */
[----:B------:R-:W-:Y:S01]  /*5ce0*/  VIADD R52, R51, 0x60 ;  /* 0x0000006033347836 */ /* 0x000fe20000000000 */
[----:B------:R-:W-:Y:S01]  /*5cf0*/  FMNMX R41, R39, |R62|, !PT ;  /* 0x4000003e27297209 */ /* 0x000fe20007800000 */
[----:B------:R-:W4:Y:S01]  /*5d00*/  F2F.BF16.F32 R65, R65 ;  /* 0x0000004100417304 */ /* 0x000f220000202000 */
[----:B-1----:R-:W-:Y:S01]  /*5d10*/  FMUL R48, R54, R45 ;  /* 0x0000002d36307220 */ /* 0x002fe20000400000 */
[----:B------:R-:W-:Y:S01]  /*5d20*/  LOP3.LUT R39, R78, R57, RZ, 0xfc, !PT ;  /* 0x000000394e277212 */ /* 0x000fe200078efcff */
[----:B------:R-:W-:Y:S01]  /*5d30*/  IMAD.U32 R57, R59, 0x10000, RZ ;  /* 0x000100003b397824 */ /* 0x000fe200078e00ff */
[----:B------:R-:W-:Y:S01]  /*5d40*/  FMNMX R41, R41, |R64|, !PT ;  /* 0x4000004029297209 */ /* 0x000fe20007800000 */
[----:B------:R-:W-:Y:S01]  /*5d50*/  IMAD.U32 R62, R61, 0x10000, RZ ;  /* 0x000100003d3e7824 */ /* 0x000fe200078e00ff */
[----:B------:R-:W-:-:S02]  /*5d60*/  ISETP.GE.AND P1, PT, R52, R47, PT ;  /* 0x0000002f3400720c */ /* 0x000fc40003f26270 */
[----:B------:R-:W1:Y:S01]  /*5d70*/  F2F.BF16.F32 R93, R93 ;  /* 0x0000005d005d7304 */ /* 0x000e620000202000 */
[----:B------:R-:W-:Y:S02]  /*5d80*/  FMNMX R61, R41, |R74|, !PT ;  /* 0x4000004a293d7209 */ /* 0x000fe40007800000 */
[----:B------:R-:W-:Y:S02]  /*5d90*/  LOP3.LUT R41, R60, R57, RZ, 0xfc, !PT ;  /* 0x000000393c297212 */ /* 0x000fe400078efcff */
[----:B------:R-:W-:Y:S02]  /*5da0*/  LOP3.LUT R57, R66, R62, RZ, 0xfc, !PT ;  /* 0x0000003e42397212 */ /* 0x000fe400078efcff */
[----:B------:R-:W-:Y:S01]  /*5db0*/  FMNMX R72, R61, |R72|, !PT ;  /* 0x400000483d487209 */ /* 0x000fe20007800000 */
[----:B------:R-:W0:Y:S01]  /*5dc0*/  F2F.BF16.F32 R48, R48 ;  /* 0x0000003000307304 */ /* 0x000e220000202000 */
[----:B---34-:R-:W-:Y:S05]  /*5dd0*/  @P0 BRA `(.L_x_1993) ;  /* 0x0000000000340947 */ /* 0x018fea0003800000 */
        /* <DEDUP_REMOVED lines=11> */
[----:B-1----:R3:W-:Y:S04]  /*5e90*/  @!P3 STG.E.U16 desc[UR6][R60.64+0x4], R93 ;  /* 0x0000045d3c00b986 */ /* 0x0027e8000c101506 */
[----:B0-----:R3:W-:Y:S02]  /*5ea0*/  @!P4 STG.E.U16 desc[UR6][R60.64+0x6], R48 ;  /* 0x000006303c00c986 */ /* 0x0017e4000c101506 */
.L_x_1993:
[----:B------:R-:W-:Y:S05]  /*5eb0*/  BSYNC B0 ;  /* 0x0000000000007941 */ /* 0x000fea0003800000 */
.L_x_1992:
        /* <DEDUP_REMOVED lines=21> */
.L_x_1995:
[----:B------:R-:W-:Y:S05]  /*6010*/  BSYNC B0 ;  /* 0x0000000000007941 */ /* 0x000fea0003800000 */
.L_x_1994:
[----:B-----5:R-:W-:Y:S01]  /*6020*/  HADD2.F32 R66, -RZ, R66.H0_H0 ;  /* 0x20000042ff427230 */ /* 0x020fe20000004100 */
[----:B---34-:R-:W-:Y:S01]  /*6030*/  FMNMX R61, R72, |R54|, !PT ;  /* 0x40000036483d7209 */ /* 0x018fe20007800000 */
[----:B------:R-:W-:Y:S01]  /*6040*/  HADD2.F32 R68, -RZ, R68.H0_H0 ;  /* 0x20000044ff447230 */ /* 0x000fe20000004100 */
[----:B------:R-:W-:Y:S01]  /*6050*/  LOP3.LUT R59, R50, R63, RZ, 0xfc, !PT ;  /* 0x0000003f323b7212 */ /* 0x000fe200078efcff */
[----:B------:R-:W-:Y:S01]  /*6060*/  HADD2.F32 R64, -RZ, R64.H0_H0 ;  /* 0x20000040ff407230 */ /* 0x000fe20000004100 */
[----:B------:R-:W-:Y:S01]  /*6070*/  FMNMX R54, R61, |R66|, !PT ;  /* 0x400000423d367209 */ /* 0x000fe20007800000 */
[----:B------:R-:W-:Y:S02]  /*6080*/  HADD2.F32 R62, -RZ, R62.H0_H0 ;  /* 0x2000003eff3e7230 */ /* 0x000fe40000004100 */
[-C--:B------:R-:W-:Y:S01]  /*6090*/  FMUL R66, R66, R45.reuse ;  /* 0x0000002d42427220 */ /* 0x080fe20000400000 */
[----:B------:R-:W-:Y:S01]  /*60a0*/  SHF.L.U64.HI R50, R70, 0x10, RZ ;  /* 0x0000001046327819 */ /* 0x000fe200000102ff */
[----:B------:R-:W-:Y:S01]  /*60b0*/  BSSY B0, `(.L_x_1996) ;  /* 0x000001f000007945 */ /* 0x000fe20003800000 */
[----:B------:R-:W-:Y:S01]  /*60c0*/  FMNMX R54, R54, |R68|, !PT ;  /* 0x4000004436367209 */ /* 0x000fe20007800000 */
[-C--:B------:R-:W-:Y:S01]  /*60d0*/  FMUL R68, R68, R45.reuse ;  /* 0x0000002d44447220 */ /* 0x080fe20000400000 */
[----:B------:R-:W-:Y:S01]  /*60e0*/  F2FP.BF16.F32.PACK_AB R66, RZ, R66 ;  /* 0x00000042ff42723e */ /* 0x000fe200000010ff */
[----:B------:R-:W-:Y:S01]  /*60f0*/  VIADD R74, R51, 0x61 ;  /* 0x00000061334a7836 */ /* 0x000fe20000000000 */
[----:B------:R-:W-:Y:S01]  /*6100*/  FMNMX R72, R54, |R64|, !PT ;  /* 0x4000004036487209 */ /* 0x000fe20007800000 */
[-C--:B------:R-:W-:Y:S01]  /*6110*/  FMUL R64, R64, R45.reuse ;  /* 0x0000002d40407220 */ /* 0x080fe20000400000 */
[----:B------:R-:W-:Y:S01]  /*6120*/  FMUL R54, R62, R45 ;  /* 0x0000002d3e367220 */ /* 0x000fe20000400000 */
[----:B------:R-:W-:-:S02]  /*6130*/  PRMT R60, R67, 0x5410, R70 ;  /* 0x00005410433c7816 */ /* 0x000fc40000000046 */
        /* <DEDUP_REMOVED lines=22> */
.L_x_1997:
[----:B------:R-:W-:Y:S05]  /*62a0*/  BSYNC B0 ;  /* 0x0000000000007941 */ /* 0x000fea0003800000 */
.L_x_1996:
[----:B------:R-:W-:Y:S01]  /*62b0*/  ISETP.GE.AND P1, PT, R74, R47, PT ;  /* 0x0000002f4a00720c */ /* 0x000fe20003f26270 */
[----:B------:R-:W-:Y:S01]  /*62c0*/  BSSY B0, `(.L_x_1998) ;  /* 0x0000017000007945 */ /* 0x000fe20003800000 */
[----:B------:R-:W-:Y:S02]  /*62d0*/  LOP3.LUT R64, R77, 0xffff, RZ, 0xc0, !PT ;  /* 0x0000ffff4d407812 */ /* 0x000fe400078ec0ff */
[----:B------:R-:W-:Y:S02]  /*62e0*/  PRMT R54, RZ, 0x7610, R54 ;  /* 0x00007610ff367816 */ /* 0x000fe40000000036 */
[----:B---3--:R-:W-:Y:S02]  /*62f0*/  PRMT R62, R69, 0x5410, R64 ;  /* 0x00005410453e7816 */ /* 0x008fe40000000040 */
[----:B------:R-:W-:Y:S02]  /*6300*/  PRMT R52, RZ, 0x7610, R52 ;  /* 0x00007610ff347816 */ /* 0x000fe40000000034 */
[----:B------:R-:W-:-:S02]  /*6310*/  PRMT R76, RZ, 0x7610, R76 ;  /* 0x00007610ff4c7816 */ /* 0x000fc4000000004c */
[----:B------:R-:W-:Y:S02]  /*6320*/  LOP3.LUT R78, R79, 0xffff, RZ, 0xc0, !PT ;  /* 0x0000ffff4f4e7812 */ /* 0x000fe400078ec0ff */
        /* <DEDUP_REMOVED lines=16> */
.L_x_1999:
[----:B------:R-:W-:Y:S05]  /*6430*/  BSYNC B0 ;  /* 0x0000000000007941 */ /* 0x000fea0003800000 */
.L_x_1998:
[----:B---3-5:R-:W-:Y:S01]  /*6440*/  HADD2.F32 R66, -RZ, R54.H0_H0 ;  /* 0x20000036ff427230 */ /* 0x028fe20000004100 */
[----:B------:R-:W-:Y:S01]  /*6450*/  PRMT R64, R71, 0x5410, R78 ;  /* 0x0000541047407816 */ /* 0x000fe2000000004e */
[----:B------:R-:W-:Y:S01]  /*6460*/  BSSY B0, `(.L_x_2000) ;  /* 0x0000024000007945 */ /* 0x000fe20003800000 */
[----:B------:R-:W-:Y:S01]  /*6470*/  SHF.L.U64.HI R82, R78, 0x10, RZ ;  /* 0x000000104e527819 */ /* 0x000fe200000102ff */
[----:B------:R-:W-:Y:S01]  /*6480*/  HADD2.F32 R78, -RZ, R52.H0_H0 ;  /* 0x20000034ff4e7230 */ /* 0x000fe20000004100 */
[----:B------:R-:W-:Y:S01]  /*6490*/  FMNMX R67, R72, |R66|, !PT ;  /* 0x4000004248437209 */ /* 0x000fe20007800000 */
[----:B------:R-:W-:Y:S01]  /*64a0*/  FMUL R66, R66, R45 ;  /* 0x0000002d42427220 */ /* 0x000fe20000400000 */
[----:B------:R-:W-:Y:S01]  /*64b0*/  LOP3.LUT R54, R80, R85, RZ, 0xfc, !PT ;  /* 0x0000005550367212 */ /* 0x000fe200078efcff */
[----:B------:R-:W-:Y:S01]  /*64c0*/  HADD2.F32 R80, -RZ, R76.H0_H0 ;  /* 0x2000004cff507230 */ /* 0x000fe20000004100 */
[----:B------:R-:W-:Y:S01]  /*64d0*/  FMNMX R67, R67, |R78|, !PT ;  /* 0x4000004e43437209 */ /* 0x000fe20007800000 */
[----:B------:R-:W-:-:S02]  /*64e0*/  HADD2.F32 R76, -RZ, R69.H0_H0 ;  /* 0x20000045ff4c7230 */ /* 0x000fc40000004100 */
[-C--:B------:R-:W-:Y:S01]  /*64f0*/  FMUL R78, R78, R45.reuse ;  /* 0x0000002d4e4e7220 */ /* 0x080fe20000400000 */
[----:B------:R-:W-:Y:S01]  /*6500*/  VIADD R52, R51, 0x62 ;  /* 0x0000006233347836 */ /* 0x000fe20000000000 */
[----:B------:R-:W-:Y:S01]  /*6510*/  FMNMX R79, R67, |R80|, !PT ;  /* 0x40000050434f7209 */ /* 0x000fe20007800000 */
[-C--:B------:R-:W-:Y:S01]  /*6520*/  FMUL R80, R80, R45.reuse ;  /* 0x0000002d50507220 */ /* 0x080fe20000400000 */
[----:B------:R-:W-:Y:S01]  /*6530*/  FMUL R67, R76, R45 ;  /* 0x0000002d4c437220 */ /* 0x000fe20000400000 */
[----:B------:R-:W-:Y:S02]  /*6540*/  F2FP.BF16.F32.PACK_AB R66, RZ, R66 ;  /* 0x00000042ff42723e */ /* 0x000fe400000010ff */
[----:B0-----:R-:W-:Y:S02]  /*6550*/  LOP3.LUT R72, R82, R87, RZ, 0xfc, !PT ;  /* 0x0000005752487212 */ /* 0x001fe400078efcff */
[----:B------:R-:W-:Y:S02]  /*6560*/  F2FP.BF16.F32.PACK_AB R67, RZ, R67 ;  /* 0x00000043ff43723e */ /* 0x000fe400000010ff */
[----:B------:R-:W-:-:S02]  /*6570*/  ISETP.GE.AND P0, PT, R52, R47, PT ;  /* 0x0000002f3400720c */ /* 0x000fc40003f06270 */
        /* <DEDUP_REMOVED lines=18> */
.L_x_2001:
[----:B------:R-:W-:Y:S05]  /*66a0*/  BSYNC B0 ;  /* 0x0000000000007941 */ /* 0x000fea0003800000 */
.L_x_2000:
[----:B------:R-:W-:Y:S01]  /*66b0*/  BSSY B0, `(.L_x_2002) ;  /* 0x0000014000007945 */ /* 0x000fe20003800000 */
[----:B------:R-:W-:Y:S02]  /*66c0*/  PRMT R82, RZ, 0x7610, R82 ;  /* 0x00007610ff527816 */ /* 0x000fe40000000052 */
[----:B------:R-:W-:Y:S02]  /*66d0*/  PRMT R74, RZ, 0x7610, R74 ;  /* 0x00007610ff4a7816 */ /* 0x000fe4000000004a */
[----:B------:R-:W-:Y:S02]  /*66e0*/  PRMT R80, RZ, 0x7610, R80 ;  /* 0x00007610ff507816 */ /* 0x000fe40000000050 */
[----:B------:R-:W-:Y:S02]  /*66f0*/  LOP3.LUT R84, R81, 0xffff, RZ, 0xc0, !PT ;  /* 0x0000ffff51547812 */ /* 0x000fe400078ec0ff */
        /* <DEDUP_REMOVED lines=15> */
.L_x_2003:
[----:B------:R-:W-:Y:S05]  /*67f0*/  BSYNC B0 ;  /* 0x0000000000007941 */ /* 0x000fea0003800000 */
.L_x_2002:
[----:B------:R-:W-:Y:S01]  /*6800*/  IMAD.U32 R65, R65, 0x10000, RZ ;  /* 0x0001000041417824 */ /* 0x000fe200078e00ff */
[----:B0--3--:R-:W-:Y:S01]  /*6810*/  PRMT R66, R73, 0x5410, R84 ;  /* 0x0000541049427816 */ /* 0x009fe20000000054 */
[----:B-----5:R-:W-:Y:S01]  /*6820*/  HADD2.F32 R82, -RZ, R82.H0_H0 ;  /* 0x20000052ff527230 */ /* 0x020fe20000004100 */
[----:B------:R-:W-:Y:S01]  /*6830*/  SHF.L.U64.HI R86, R84, 0x10, RZ ;  /* 0x0000001054567819 */ /* 0x000fe200000102ff */
[----:B------:R-:W-:Y:S01]  /*6840*/  HADD2.F32 R84, -RZ, R74.H0_H0 ;  /* 0x2000004aff547230 */ /* 0x000fe20000004100 */
[----:B------:R-:W-:Y:S01]  /*6850*/  FMNMX R79, R79, |R76|, !PT ;  /* 0x4000004c4f4f7209 */ /* 0x000fe20007800000 */
[----:B------:R-:W-:Y:S01]  /*6860*/  HADD2.F32 R80, -RZ, R80.H0_H0 ;  /* 0x20000050ff507230 */ /* 0x000fe20000004100 */
[----:B------:R-:W-:Y:S01]  /*6870*/  LOP3.LUT R61, R50, R65, RZ, 0xfc, !PT ;  /* 0x00000041323d7212 */ /* 0x000fe200078efcff */
[----:B------:R-:W-:Y:S01]  /*6880*/  HADD2.F32 R78, -RZ, R78.H0_H0 ;  /* 0x2000004eff4e7230 */ /* 0x000fe20000004100 */
        /* <DEDUP_REMOVED lines=8> */
[----:B-1----:R-:W-:Y:S01]  /*6910*/  IMAD.U32 R93, R93, 0x10000, RZ ;  /* 0x000100005d5d7824 */ /* 0x002fe200078e00ff */
[----:B------:R-:W-:-:S02]  /*6920*/  LOP3.LUT R89, R86, R89, RZ, 0xfc, !PT ;  /* 0x0000005956597212 */ /* 0x000fc400078efcff */
[----:B------:R-:W-:-:S04]  /*6930*/  ISETP.GE.AND P1, PT, R50, R47, PT ;  /* 0x0000002f3200720c */ /* 0x000fc80003f26270 */
[----:B------:R-:W1:Y:S08]  /*6940*/  F2F.BF16.F32 R87, R87 ;  /* 0x0000005700577304 */ /* 0x000e700000202000 */
[----:B------:R-:W3:Y:S08]  /*6950*/  F2F.BF16.F32 R79, R79 ;  /* 0x0000004f004f7304 */ /* 0x000ef00000202000 */
[----:B------:R4:W0:Y:S02]  /*6960*/  F2F.BF16.F32 R74, R63 ;  /* 0x0000003f004a7304 */ /* 0x0008240000202000 */
[----:B----4-:R-:W-:Y:S01]  /*6970*/  IMAD.U32 R63, R91, 0x10000, RZ ;  /* 0x000100005b3f7824 */ /* 0x010fe200078e00ff */
[----:B------:R-:W-:-:S02]  /*6980*/  FMNMX R91, R65, |R84|, !PT ;  /* 0x40000054415b7209 */ /* 0x000fc40007800000 */
[----:B------:R-:W-:Y:S02]  /*6990*/  LOP3.LUT R65, R72, R93, RZ, 0xfc, !PT ;  /* 0x0000005d48417212 */ /* 0x000fe400078efcff */
[----:B------:R-:W-:Y:S02]  /*69a0*/  LOP3.LUT R63, R54, R63, RZ, 0xfc, !PT ;  /* 0x0000003f363f7212 */ /* 0x000fe400078efcff */
[----:B------:R-:W-:Y:S01]  /*69b0*/  FMNMX R91, R91, |R80|, !PT ;  /* 0x400000505b5b7209 */ /* 0x000fe20007800000 */
[----:B01-3--:R-:W-:Y:S06]  /*69c0*/  @P0 BRA `(.L_x_2005) ;  /* 0x0000000000340947 */ /* 0x00bfec0003800000 */
        /* <DEDUP_REMOVED lines=13> */
.L_x_2005:
[----:B------:R-:W-:Y:S05]  /*6aa0*/  BSYNC B0 ;  /* 0x0000000000007941 */ /* 0x000fea0003800000 */
.L_x_2004:
        /* <DEDUP_REMOVED lines=20> */
.L_x_2007:
[----:B------:R-:W-:Y:S05]  /*6bf0*/  BSYNC B0 ;  /* 0x0000000000007941 */ /* 0x000fea0003800000 */
.L_x_2006:
[----:B01----:R-:W-:Y:S01]  /*6c00*/  LOP3.LUT R73, R85, 0xffff, RZ, 0xc0, !PT ;  /* 0x0000ffff55497812 */ /* 0x003fe200078ec0ff */
[----:B-----5:R-:W-:Y:S01]  /*6c10*/  HADD2.F32 R52, -RZ, R52.H0_H0 ;  /* 0x20000034ff347230 */ /* 0x020fe20000004100 */
[----:B------:R-:W-:Y:S01]  /*6c20*/  LOP3.LUT R67, R89, R48, RZ, 0xfc, !PT ;  /* 0x0000003059437212 */ /* 0x000fe200078efcff */
[----:B------:R-:W-:Y:S01]  /*6c30*/  HADD2.F32 R76, -RZ, R76.H0_H0 ;  /* 0x2000004cff4c7230 */ /* 0x000fe20000004100 */
[----:B------:R-:W-:Y:S01]  /*6c40*/  SHF.L.U64.HI R89, R73, 0x10, RZ ;  /* 0x0000001049597819 */ /* 0x000fe200000102ff */
[----:B------:R-:W-:Y:S01]  /*6c50*/  HADD2.F32 R54, -RZ, R54.H0_H0 ;  /* 0x20000036ff367230 */ /* 0x000fe20000004100 */
[----:B------:R-:W-:Y:S01]  /*6c60*/  FMNMX R91, R91, |R78|, !PT ;  /* 0x4000004e5b5b7209 */ /* 0x000fe20007800000 */
[----:B------:R-:W-:Y:S01]  /*6c70*/  HADD2.F32 R78, -RZ, R80.H0_H0 ;  /* 0x20000050ff4e7230 */ /* 0x000fe20000004100 */
[----:B------:R-:W-:Y:S01]  /*6c80*/  LOP3.LUT R48, R89, R74, RZ, 0xfc, !PT ;  /* 0x0000004a59307212 */ /* 0x000fe200078efcff */
[-C--:B------:R-:W-:Y:S01]  /*6c90*/  FMUL R85, R52, R45.reuse ;  /* 0x0000002d34557220 */ /* 0x080fe20000400000 */
[----:B------:R-:W-:Y:S01]  /*6ca0*/  LOP3.LUT R77, R77, 0xffff, RZ, 0xc0, !PT ;  /* 0x0000ffff4d4d7812 */ /* 0x000fe200078ec0ff */
[----:B------:R-:W-:Y:S01]  /*6cb0*/  BSSY B0, `(.L_x_2008) ;  /* 0x0000023000007945 */ /* 0x000fe20003800000 */
[----:B------:R-:W-:Y:S01]  /*6cc0*/  LOP3.LUT R74, R71, 0xffff, RZ, 0xc0, !PT ;  /* 0x0000ffff474a7812 */ /* 0x000fe200078ec0ff */
[-C--:B------:R-:W-:Y:S01]  /*6cd0*/  FMUL R89, R78, R45.reuse ;  /* 0x0000002d4e597220 */ /* 0x080fe20000400000 */
[----:B------:R-:W-:Y:S01]  /*6ce0*/  FMNMX R91, R91, |R52|, !PT ;  /* 0x400000345b5b7209 */ /* 0x000fe20007800000 */
[-C--:B------:R-:W-:Y:S01]  /*6cf0*/  FMUL R71, R76, R45.reuse ;  /* 0x0000002d4c477220 */ /* 0x080fe20000400000 */
[----:B------:R-:W-:Y:S01]  /*6d00*/  SHF.L.U64.HI R80, R77, 0x10, RZ ;  /* 0x000000104d507819 */ /* 0x000fe200000102ff */
[----:B------:R-:W0:Y:S01]  /*6d10*/  F2F.BF16.F32 R85, R85 ;  /* 0x0000005500557304 */ /* 0x000e220000202000 */
[----:B------:R-:W-:Y:S01]  /*6d20*/  PRMT R72, R83, 0x5410, R74 ;  /* 0x0000541053487816 */ /* 0x000fe2000000004a */
[----:B------:R-:W-:Y:S01]  /*6d30*/  VIADD R52, R51, 0x70 ;  /* 0x0000007033347836 */ /* 0x000fe20000000000 */
[----:B------:R-:W-:Y:S01]  /*6d40*/  SHF.L.U64.HI R82, R74, 0x10, RZ ;  /* 0x000000104a527819 */ /* 0x000fe200000102ff */
[----:B------:R-:W-:Y:S01]  /*6d50*/  FMUL R74, R54, R45 ;  /* 0x0000002d364a7220 */ /* 0x000fe20000400000 */
[----:B------:R-:W-:-:S02]  /*6d60*/  FMNMX R83, R91, |R78|, !PT ;  /* 0x4000004e5b537209 */ /* 0x000fc40007800000 */
[----:B------:R-:W-:Y:S01]  /*6d70*/  PRMT R68, R68, 0x5410, R73 ;  /* 0x0000541044447816 */ /* 0x000fe20000000049 */
[----:B------:R-:W1:Y:S01]  /*6d80*/  F2F.BF16.F32 R89, R89 ;  /* 0x0000005900597304 */ /* 0x000e620000202000 */
[----:B------:R-:W-:Y:S02]  /*6d90*/  LOP3.LUT R78, R80, R81, RZ, 0xfc, !PT ;  /* 0x00000051504e7212 */ /* 0x000fe400078efcff */
[----:B------:R-:W-:Y:S02]  /*6da0*/  ISETP.GE.AND P0, PT, R52, R47, PT ;  /* 0x0000002f3400720c */ /* 0x000fe40003f06270 */
[----:B------:R-:W-:Y:S02]  /*6db0*/  PRMT R70, R70, 0x5410, R77 ;  /* 0x0000541046467816 */ /* 0x000fe4000000004d */
[----:B------:R-:W-:Y:S01]  /*6dc0*/  LOP3.LUT R87, R82, R87, RZ, 0xfc, !PT ;  /* 0x0000005752577212 */ /* 0x000fe200078efcff */
[----:B------:R3:W4:Y:S01]  /*6dd0*/  F2F.BF16.F32 R73, R71 ;  /* 0x0000004700497304 */ /* 0x0007220000202000 */
[----:B------:R-:W-:-:S07]  /*6de0*/  FMNMX R83, R83, |R76|, !PT ;  /* 0x4000004c53537209 */ /* 0x000fce0007800000 */
        /* <DEDUP_REMOVED lines=15> */
.L_x_2009:
[----:B------:R-:W-:Y:S05]  /*6ee0*/  BSYNC B0 ;  /* 0x0000000000007941 */ /* 0x000fea0003800000 */
.L_x_2008:
[----:B------:R-:W-:Y:S01]  /*6ef0*/  LOP3.LUT R86, R69, 0xffff, RZ, 0xc0, !PT ;  /* 0x0000ffff45567812 */ /* 0x000fe200078ec0ff */
[----:B------:R-:W-:Y:S01]  /*6f00*/  BSSY B0, `(.L_x_2010) ;  /* 0x0000015000007945 */ /* 0x000fe20003800000 */
[----:B------:R-:W-:Y:S02]  /*6f10*/  PRMT R84, RZ, 0x7610, R84 ;  /* 0x00007610ff547816 */ /* 0x000fe40000000054 */
[----:B---3--:R-:W-:Y:S02]  /*6f20*/  PRMT R74, R75, 0x5410, R86 ;  /* 0x000054104b4a7816 */ /* 0x008fe40000000056 */
[----:B------:R-:W-:Y:S02]  /*6f30*/  PRMT R82, RZ, 0x7610, R82 ;  /* 0x00007610ff527816 */ /* 0x000fe40000000052 */
[----:B------:R-:W-:Y:S02]  /*6f40*/  PRMT R80, RZ, 0x7610, R80 ;  /* 0x00007610ff507816 */ /* 0x000fe40000000050 */
[----:B------:R-:W-:-:S02]  /*6f50*/  SHF.L.U64.HI R86, R86, 0x10, RZ ;  /* 0x0000001056567819 */ /* 0x000fc400000102ff */
        /* <DEDUP_REMOVED lines=15> */
.L_x_2011:
[----:B------:R-:W-:Y:S05]  /*7050*/  BSYNC B0 ;  /* 0x0000000000007941 */ /* 0x000fea0003800000 */
.L_x_2010:
[----:B-1-3-5:R-:W-:Y:S01]  /*7060*/  HADD2.F32 R76, -RZ, R84.H0_H0 ;  /* 0x20000054ff4c7230 */ /* 0x02afe20000004100 */
[----:B------:R-:W-:Y:S01]  /*7070*/  FMNMX R71, R83, |R54|, !PT ;  /* 0x4000003653477209 */ /* 0x000fe20007800000 */
[----:B0-----:R-:W-:Y:S01]  /*7080*/  IMAD.U32 R85, R85, 0x10000, RZ ;  /* 0x0001000055557824 */ /* 0x001fe200078e00ff */
[----:B------:R-:W-:Y:S01]  /*7090*/  BSSY B0, `(.L_x_2012) ;  /* 0x0000027000007945 */ /* 0x000fe20003800000 */
[----:B------:R-:W-:Y:S01]  /*70a0*/  HADD2.F32 R82, -RZ, R82.H0_H0 ;  /* 0x20000052ff527230 */ /* 0x000fe20000004100 */
[----:B------:R-:W-:Y:S01]  /*70b0*/  FMNMX R71, R71, |R76|, !PT ;  /* 0x4000004c47477209 */ /* 0x000fe20007800000 */
[----:B------:R-:W-:Y:S01]  /*70c0*/  HADD2.F32 R80, -RZ, R80.H0_H0 ;  /* 0x20000050ff507230 */ /* 0x000fe20000004100 */
[----:B------:R-:W-:Y:S01]  /*70d0*/  LOP3.LUT R69, R48, R85, RZ, 0xfc, !PT ;  /* 0x0000005530457212 */ /* 0x000fe200078efcff */
[----:B------:R-:W-:Y:S01]  /*70e0*/  HADD2.F32 R77, -RZ, R50.H0_H0 ;  /* 0x20000032ff4d7230 */ /* 0x000fe20000004100 */
[----:B------:R-:W-:Y:S01]  /*70f0*/  FMNMX R48, R71, |R82|, !PT ;  /* 0x4000005247307209 */ /* 0x000fe20007800000 */
[----:B------:R-:W-:-:S02]  /*7100*/  IMAD.U32 R89, R89, 0x10000, RZ ;  /* 0x0001000059597824 */ /* 0x000fc400078e00ff */
[-C--:B------:R-:W-:Y:S01]  /*7110*/  FMUL R76, R76, R45.reuse ;  /* 0x0000002d4c4c7220 */ /* 0x080fe20000400000 */
[-C--:B------:R-:W-:Y:S01]  /*7120*/  FMUL R82, R82, R45.reuse ;  /* 0x0000002d52527220 */ /* 0x080fe20000400000 */
[----:B------:R-:W-:Y:S01]  /*7130*/  FMNMX R50, R48, |R80|, !PT ;  /* 0x4000005030327209 */ /* 0x000fe20007800000 */
[----:B------:R-:W-:Y:S01]  /*7140*/  FMUL R48, R80, R45 ;  /* 0x0000002d50307220 */ /* 0x000fe20000400000 */
[----:B------:R-:W-:Y:S01]  /*7150*/  LOP3.LUT R71, R78, R89, RZ, 0xfc, !PT ;  /* 0x000000594e477212 */ /* 0x000fe200078efcff */
[----:B------:R-:W-:Y:S01]  /*7160*/  VIADD R78, R51, 0x71 ;  /* 0x00000071334e7836 */ /* 0x000fe20000000000 */
[----:B------:R-:W-:Y:S01]  /*7170*/  FMNMX R80, R50, |R77|, !PT ;  /* 0x4000004d32507209 */ /* 0x000fe20007800000 */
[----:B------:R-:W-:Y:S01]  /*7180*/  FMUL R50, R77, R45 ;  /* 0x0000002d4d327220 */ /* 0x000fe20000400000 */
[----:B------:R-:W-:Y:S02]  /*7190*/  F2FP.BF16.F32.PACK_AB R48, RZ, R48 ;  /* 0x00000030ff30723e */ /* 0x000fe400000010ff */
[----:B------:R-:W-:-:S02]  /*71a0*/  F2FP.BF16.F32.PACK_AB R76, RZ, R76 ;  /* 0x0000004cff4c723e */ /* 0x000fc400000010ff */
[----:B------:R-:W-:Y:S02]  /*71b0*/  F2FP.BF16.F32.PACK_AB R77, RZ, R50 ;  /* 0x00000032ff4d723e */ /* 0x000fe400000010ff */
[----:B------:R-:W-:Y:S02]  /*71c0*/  LOP3.LUT R54, R86, R79, RZ, 0xfc, !PT ;  /* 0x0000004f56367212 */ /* 0x000fe400078efcff */
[----:B------:R-:W-:Y:S02]  /*71d0*/  PRMT R50, R48, 0x7610, R50 ;  /* 0x0000761030327816 */ /* 0x000fe40000000032 */
        /* <DEDUP_REMOVED lines=18> */
.L_x_2013:
[----:B------:R-:W-:Y:S05]  /*7300*/  BSYNC B0 ;  /* 0x0000000000007941 */ /* 0x000fea0003800000 */
.L_x_2012:
        /* <DEDUP_REMOVED lines=19> */
.L_x_2015:
[----:B------:R-:W-:Y:S05]  /*7440*/  BSYNC B0 ;  /* 0x0000000000007941 */ /* 0x000fea0003800000 */
.L_x_2014:
[----:B-----5:R-:W-:Y:S01]  /*7450*/  HADD2.F32 R84, -RZ, R84.H0_H0 ;  /* 0x20000054ff547230 */ /* 0x020fe20000004100 */
[----:B------:R-:W-:Y:S01]  /*7460*/  BSSY B0, `(.L_x_2016) ;  /* 0x0000026000007945 */ /* 0x000fe20003800000 */
[----:B------:R-:W-:Y:S02]  /*7470*/  IMAD.U32 R81, R81, 0x10000, RZ ;  /* 0x0001000051517824 */ /* 0x000fe400078e00ff */
[----:B------:R-:W-:Y:S01]  /*7480*/  HADD2.F32 R85, -RZ, R85.H0_H0 ;  /* 0x20000055ff557230 */ /* 0x000fe20000004100 */
[----:B------:R-:W-:Y:S01]  /*7490*/  FMNMX R80, R80, |R84|, !PT ;  /* 0x4000005450507209 */ /* 0x000fe20007800000 */
[----:B01--4-:R-:W-:Y:S01]  /*74a0*/  IMAD.U32 R76, R73, 0x10000, RZ ;  /* 0x00010000494c7824 */ /* 0x013fe200078e00ff */
[----:B------:R-:W-:Y:S01]  /*74b0*/  LOP3.LUT R75, R54, R81, RZ, 0xfc, !PT ;  /* 0x00000051364b7212 */ /* 0x000fe200078efcff */
[----:B------:R-:W-:Y:S01]  /*74c0*/  HADD2.F32 R82, -RZ, R82.H0_H0 ;  /* 0x20000052ff527230 */ /* 0x000fe20000004100 */
[----:B------:R-:W-:Y:S01]  /*74d0*/  FMNMX R80, R80, |R85|, !PT ;  /* 0x4000005550507209 */ /* 0x000fe20007800000 */
[----:B------:R-:W-:Y:S01]  /*74e0*/  HADD2.F32 R54, -RZ, R52.H0_H0 ;  /* 0x20000034ff367230 */ /* 0x000fe20000004100 */
[----:B------:R-:W-:Y:S01]  /*74f0*/  LOP3.LUT R73, R87, R76, RZ, 0xfc, !PT ;  /* 0x0000004c57497212 */ /* 0x000fe200078efcff */
[-C--:B------:R-:W-:Y:S01]  /*7500*/  FMUL R84, R84, R45.reuse ;  /* 0x0000002d54547220 */ /* 0x080fe20000400000 */
        /* <DEDUP_REMOVED lines=8> */
[----:B------:R-:W-:Y:S02]  /*7590*/  FMNMX R52, R52, |R54|, !PT ;  /* 0x4000003634347209 */ /* 0x000fe40007800000 */
        /* <DEDUP_REMOVED lines=18> */
.L_x_2017:
[----:B------:R-:W-:Y:S05]  /*76c0*/  BSYNC B0 ;  /* 0x0000000000007941 */ /* 0x000fea0003800000 */
.L_x_2016:
[----:B------:R-:W-:Y:S01]  /*76d0*/  VIADD R78, R51, 0x72 ;  /* 0x00000072334e7836 */ /* 0x000fe20000000000 */
[----:B------:R-:W-:Y:S01]  /*76e0*/  BSSY B0, `(.L_x_2018) ;  /* 0x0000014000007945 */ /* 0x000fe20003800000 */
[----:B------:R-:W-:Y:S02]  /*76f0*/  PRMT R84, RZ, 0x7610, R84 ;  /* 0x00007610ff547816 */ /* 0x000fe40000000054 */
[----:B------:R-:W-:Y:S02]  /*7700*/  PRMT R82, RZ, 0x7610, R82 ;  /* 0x00007610ff527816 */ /* 0x000fe40000000052 */
[----:B------:R-:W-:Y:S02]  /*7710*/  ISETP.GE.AND P1, PT, R78, R47, PT ;  /* 0x0000002f4e00720c */ /* 0x000fe40003f26270 */
[----:B------:R-:W-:Y:S02]  /*7720*/  PRMT R80, RZ, 0x7610, R80 ;  /* 0x00007610ff507816 */ /* 0x000fe40000000050 */
[----:B------:R-:W-:-:S09]  /*7730*/  PRMT R54, RZ, 0x7610, R54 ;  /* 0x00007610ff367816 */ /* 0x000fd20000000036 */
[----:B------:R-:W-:Y:S05]  /*7740*/  @P1 BRA `(.L_x_2019) ;  /* 0x0000000000341947 */ /* 0x000fea0003800000 */
[C---:B0-----:R-:W-:Y:S01]  /*7750*/  VIADD R77, R55.reuse, 0x1 ;  /* 0x00000001374d7836 */ /* 0x041fe20000000000 */
        /* <DEDUP_REMOVED lines=12> */
.L_x_2019:
[----:B------:R-:W-:Y:S05]  /*7820*/  BSYNC B0 ;  /* 0x0000000000007941 */ /* 0x000fea0003800000 */
.L_x_2018:
[----:B-----5:R-:W-:Y:S01]  /*7830*/  HADD2.F32 R84, -RZ, R84.H0_H0 ;  /* 0x20000054ff547230 */ /* 0x020fe20000004100 */
[----:B0-----:R-:W-:Y:S01]  /*7840*/  LOP3.LUT R89, R89, 0xffff, RZ, 0xc0, !PT ;  /* 0x0000ffff59597812 */ /* 0x001fe200078ec0ff */
[----:B------:R-:W-:Y:S01]  /*7850*/  HADD2.F32 R82, -RZ, R82.H0_H0 ;  /* 0x20000052ff527230 */ /* 0x000fe20000004100 */
[----:B------:R-:W-:Y:S01]  /*7860*/  LOP3.LUT R81, R81, 0xffff, RZ, 0xc0, !PT ;  /* 0x0000ffff51517812 */ /* 0x000fe200078ec0ff */
[----:B------:R-:W-:Y:S01]  /*7870*/  HADD2.F32 R80, -RZ, R80.H0_H0 ;  /* 0x20000050ff507230 */ /* 0x000fe20000004100 */
[----:B------:R-:W-:Y:S01]  /*7880*/  FMNMX R52, R52, |R84|, !PT ;  /* 0x4000005434347209 */ /* 0x000fe20007800000 */
[----:B------:R-:W-:Y:S02]  /*7890*/  HADD2.F32 R54, -RZ, R54.H0_H0 ;  /* 0x20000036ff367230 */ /* 0x000fe40000004100 */
[-C--:B-1----:R-:W-:Y:S01]  /*78a0*/  FMUL R77, R84, R45.reuse ;  /* 0x0000002d544d7220 */ /* 0x082fe20000400000 */
[-C--:B------:R-:W-:Y:S01]  /*78b0*/  FMUL R85, R82, R45.reuse ;  /* 0x0000002d52557220 */ /* 0x080fe20000400000 */
[-C--:B------:R-:W-:Y:S01]  /*78c0*/  FMUL R87, R80, R45.reuse ;  /* 0x0000002d50577220 */ /* 0x080fe20000400000 */
[----:B------:R-:W-:Y:S01]  /*78d0*/  FMNMX R52, R52, |R82|, !PT ;  /* 0x4000005234347209 */ /* 0x000fe20007800000 */
[----:B------:R-:W-:Y:S01]  /*78e0*/  FMUL R86, R54, R45 ;  /* 0x0000002d36567220 */ /* 0x000fe20000400000 */
[----:B------:R-:W-:Y:S01]  /*78f0*/  VIADD R84, R51, 0x73 ;  /* 0x0000007333547836 */ /* 0x000fe20000000000 */
[----:B------:R-:W0:Y:S01]  /*7900*/  F2F.BF16.F32 R77, R77 ;  /* 0x0000004d004d7304 */ /* 0x000e220000202000 */
[----:B------:R-:W-:Y:S01]  /*7910*/  FMNMX R52, R52, |R80|, !PT ;  /* 0x4000005034347209 */ /* 0x000fe20007800000 */
[----:B------:R-:W-:Y:S01]  /*7920*/  BSSY B0, `(.L_x_2020) ;  /* 0x0000022000007945 */ /* 0x000fe20003800000 */
[----:B------:R-:W-:-:S02]  /*7930*/  LOP3.LUT R80, R91, 0xffff, RZ, 0xc0, !PT ;  /* 0x0000ffff5b507812 */ /* 0x000fc400078ec0ff */
[----:B------:R-:W-:Y:S02]  /*7940*/  FMNMX R82, R52, |R54|, !PT ;  /* 0x4000003634527209 */ /* 0x000fe40007800000 */
[----:B------:R-:W-:Y:S01]  /*7950*/  LOP3.LUT R52, R93, 0xffff, RZ, 0xc0, !PT ;  /* 0x0000ffff5d347812 */ /* 0x000fe200078ec0ff */
[----:B------:R-:W1:Y:S01]  /*7960*/  F2F.BF16.F32 R85, R85 ;  /* 0x0000005500557304 */ /* 0x000e620000202000 */
[----:B------:R-:W-:Y:S02]  /*7970*/  PRMT R54, R79, 0x5410, R80 ;  /* 0x000054104f367816 */ /* 0x000fe40000000050 */
[----:B------:R-:W-:Y:S02]  /*7980*/  PRMT R76, R83, 0x5410, R52 ;  /* 0x00005410534c7816 */ /* 0x000fe40000000034 */
[----:B------:R-:W-:Y:S02]  /*7990*/  SHF.L.U64.HI R52, R52, 0x10, RZ ;  /* 0x0000001034347819 */ /* 0x000fe400000102ff */
[----:B------:R-:W-:Y:S01]  /*79a0*/  SHF.L.U64.HI R80, R80, 0x10, RZ ;  /* 0x0000001050507819 */ /* 0x000fe200000102ff */
[----:B------:R-:W3:Y:S01]  /*79b0*/  F2F.BF16.F32 R87, R87 ;  /* 0x0000005700577304 */ /* 0x000ee20000202000 */
[----:B------:R-:W-:-:S02]  /*79c0*/  SHF.L.U64.HI R88, R89, 0x10, RZ ;  /* 0x0000001059587819 */ /* 0x000fc400000102ff */
[----:B------:R-:W-:Y:S02]  /*79d0*/  PRMT R48, R48, 0x5410, R81 ;  /* 0x0000541030307816 */ /* 0x000fe40000000051 */
[----:B0-----:R-:W-:Y:S02]  /*79e0*/  LOP3.LUT R83, R52, R77, RZ, 0xfc, !PT ;  /* 0x0000004d34537212 */ /* 0x001fe400078efcff */
[----:B------:R-:W-:Y:S01]  /*79f0*/  ISETP.GE.AND P0, PT, R84, R47, PT ;  /* 0x0000002f5400720c */ /* 0x000fe20003f06270 */
[----:B------:R0:W4:Y:S01]  /*7a00*/  F2F.BF16.F32 R51, R86 ;  /* 0x0000005600337304 */ /* 0x0001220000202000 */
[----:B------:R-:W-:Y:S02]  /*7a10*/  PRMT R50, R50, 0x5410, R89 ;  /* 0x0000541032327816 */ /* 0x000fe40000000059 */
[----:B0-----:R-:W-:Y:S02]  /*7a20*/  SHF.L.U64.HI R86, R81, 0x10, RZ ;  /* 0x0000001051567819 */ /* 0x001fe400000102ff */
[----:B-1----:R-:W-:-:S02]  /*7a30*/  LOP3.LUT R81, R80, R85, RZ, 0xfc, !PT ;  /* 0x0000005550517212 */ /* 0x002fc400078efcff */
[----:B---3--:R-:W-:Y:S02]  /*7a40*/  LOP3.LUT R80, R88, R87, RZ, 0xfc, !PT ;  /* 0x0000005758507212 */ /* 0x008fe400078efcff */
[----:B----4-:R-:W-:Y:S01]  /*7a50*/  LOP3.LUT R52, R86, R51, RZ, 0xfc, !PT ;  /* 0x0000003356347212 */ /* 0x010fe200078efcff */
        /* <DEDUP_REMOVED lines=14> */
.L_x_2021:
[----:B------:R-:W-:Y:S05]  /*7b40*/  BSYNC B0 ;  /* 0x0000000000007941 */ /* 0x000fea0003800000 */
.L_x_2020:
        /* <DEDUP_REMOVED lines=19> */
.L_x_2023:
[----:B------:R-:W-:Y:S05]  /*7c80*/  BSYNC B0 ;  /* 0x0000000000007941 */ /* 0x000fea0003800000 */
.L_x_2022:
[----:B-----5:R-:W-:Y:S01]  /*7c90*/  HADD2.F32 R85, -RZ, R85.H0_H0 ;  /* 0x20000055ff557230 */ /* 0x020fe20000004100 */
[----:B------:R-:W-:Y:S01]  /*7ca0*/  BSSY B0, `(.L_x_2024) ;  /* 0x000001c000007945 */ /* 0x000fe20003800000 */
[----:B0-----:R-:W-:Y:S02]  /*7cb0*/  HADD2.F32 R36, -RZ, R88.H0_H0 ;  /* 0x20000058ff247230 */ /* 0x001fe40000004100 */
[----:B------:R-:W-:Y:S02]  /*7cc0*/  HADD2.F32 R86, -RZ, R86.H0_H0 ;  /* 0x20000056ff567230 */ /* 0x000fe40000004100 */
[-C--:B------:R-:W-:Y:S01]  /*7cd0*/  FMUL R87, R85, R45.reuse ;  /* 0x0000002d55577220 */ /* 0x080fe20000400000 */
[----:B------:R-:W-:Y:S02]  /*7ce0*/  HADD2.F32 R78, -RZ, R78.H0_H0 ;  /* 0x2000004eff4e7230 */ /* 0x000fe40000004100 */
[----:B------:R-:W-:-:S03]  /*7cf0*/  FMUL R79, R86, R45 ;  /* 0x0000002d564f7220 */ /* 0x000fc60000400000 */
        /* <DEDUP_REMOVED lines=22> */
.L_x_2025:
[----:B------:R-:W-:Y:S05]  /*7e60*/  BSYNC B0 ;  /* 0x0000000000007941 */ /* 0x000fea0003800000 */
.L_x_2024:
[----:B-12---:R-:W1:Y:S01]  /*7e70*/  S2R R34, SR_CgaCtaId ;  /* 0x0000000000227919 */ /* 0x006e620000008800 */
[----:B------:R-:W-:Y:S01]  /*7e80*/  MOV R87, 0x400 ;  /* 0x0000040000577802 */ /* 0x000fe20000000f00 */
[----:B------:R-:W-:Y:S01]  /*7e90*/  IMAD R88, R49, 0x20, R0 ;  /* 0x0000002031587824 */ /* 0x000fe200078e0200 */
[----:B------:R-:W-:Y:S01]  /*7ea0*/  BSSY B0, `(.L_x_2026) ;  /* 0x0000033000007945 */ /* 0x000fe20003800000 */
[----:B------:R-:W2:Y:S01]  /*7eb0*/  S2R R35, SR_TID.X ;  /* 0x0000000000237919 */ /* 0x000ea20000002100 */
[----:B0-----:R-:W-:Y:S02]  /*7ec0*/  IMAD.U32 R37, R37, 0x10000, RZ ;  /* 0x0001000025257824 */ /* 0x001fe400078e00ff */
[----:B------:R-:W-:-:S05]  /*7ed0*/  VIADD R51, R87, 0x10 ;  /* 0x0000001057337836 */ /* 0x000fca0000000000 */
        /* <DEDUP_REMOVED lines=9> */
[----:B------:R0:W-:Y:S01]  /*7f70*/  STS.64 [R89+0x20], R24 ;  /* 0x0000201859007388 */ /* 0x0001e20000000a00 */
[----:B------:R-:W-:-:S02]  /*7f80*/  LOP3.LUT R51, R80, R37, RZ, 0xfc, !PT ;  /* 0x0000002550337212 */ /* 0x000fc400078efcff */
[----:B------:R-:W-:Y:S01]  /*7f90*/  IMAD.SHL.U32 R0, R0, 0x4, RZ ;  /* 0x0000000400007824 */ /* 0x000fe200078e00ff */
[----:B------:R1:W-:Y:S04]  /*7fa0*/  STS.64 [R89+0x60], R8 ;  /* 0x0000600859007388 */ /* 0x0003e80000000a00 */
[----:B------:R2:W-:Y:S01]  /*7fb0*/  STS.64 [R89], R32 ;  /* 0x0000002059007388 */ /* 0x0005e20000000a00 */
[----:B0-----:R-:W-:-:S03]  /*7fc0*/  IMAD.U32 R24, R79, 0x10000, RZ ;  /* 0x000100004f187824 */ /* 0x001fc600078e00ff */
[----:B------:R0:W-:Y:S01]  /*7fd0*/  STS.64 [R89+0x40], R16 ;  /* 0x0000401059007388 */ /* 0x0001e20000000a00 */
[----:B------:R-:W-:Y:S01]  /*7fe0*/  IMAD.IADD R79, R53, 0x1, R0 ;  /* 0x00000001354f7824 */ /* 0x000fe200078e0200 */
[----:B-1----:R0:W1:Y:S01]  /*7ff0*/  LDC.64 R8, c[0x0][R44+0x610] ;  /* 0x000184002c087b82 */ /* 0x0020620000000a00 */
[----:B------:R-:W-:Y:S01]  /*8000*/  IMAD R25, R42, 0x4, R53 ;  /* 0x000000042a197824 */ /* 0x000fe200078e0235 */
[----:B------:R0:W-:Y:S02]  /*8010*/  STS.64 [R89+0x80], R38 ;  /* 0x0000802659007388 */ /* 0x0001e40000000a00 */
[----:B------:R-:W-:Y:S01]  /*8020*/  ISETP.GE.AND P0, PT, R79, R46, PT ;  /* 0x0000002e4f00720c */ /* 0x000fe20003f06270 */
[----:B--2---:R-:W-:Y:S01]  /*8030*/  IMAD.SHL.U32 R32, R88, 0x4, RZ ;  /* 0x0000000458207824 */ /* 0x004fe200078e00ff */
[----:B------:R-:W-:Y:S01]  /*8040*/  LOP3.LUT R55, R81, R24, RZ, 0xfc, !PT ;  /* 0x0000001851377212 */ /* 0x000fe200078efcff */
[----:B------:R0:W-:Y:S01]  /*8050*/  STS.64 [R89+0xa0], R60 ;  /* 0x0000a03c59007388 */ /* 0x0001e20000000a00 */
[----:B------:R-:W-:-:S02]  /*8060*/  ISETP.GE.AND P4, PT, R25, R46, PT ;  /* 0x0000002e1900720c */ /* 0x000fc40003f86270 */
[----:B------:R-:W-:Y:S01]  /*8070*/  LEA R24, R42, 0x10, 0x2 ;  /* 0x000000102a187811 */ /* 0x000fe200078e10ff */
        /* <DEDUP_REMOVED lines=12> */
[----:B-1----:R-:W-:-:S04]  /*8140*/  IMAD.WIDE R16, R17, 0x2, R8 ;  /* 0x0000000211107825 */ /* 0x002fc800078e0208 */
        /* <DEDUP_REMOVED lines=8> */
.L_x_2027:
[----:B------:R-:W-:Y:S05]  /*81d0*/  BSYNC B0 ;  /* 0x0000000000007941 */ /* 0x000fea0003800000 */
.L_x_2026:
        /* <DEDUP_REMOVED lines=19> */
.L_x_2029:
[----:B------:R-:W-:Y:S05]  /*8310*/  BSYNC B0 ;  /* 0x0000000000007941 */ /* 0x000fea0003800000 */
.L_x_2028:
[----:B0-----:R-:W-:Y:S01]  /*8320*/  IMAD.IADD R17, R53, 0x1, R24 ;  /* 0x0000000135117824 */ /* 0x001fe200078e0218 */
[----:B------:R-:W-:Y:S01]  /*8330*/  BSSY B0, `(.L_x_2030) ;  /* 0x0000023000007945 */ /* 0x000fe20003800000 */
[C---:B------:R-:W-:Y:S02]  /*8340*/  VIADD R38, R24.reuse, 0x10 ;  /* 0x0000001018267836 */ /* 0x040fe40000000000 */
        /* <DEDUP_REMOVED lines=21> */
[----:B-1----:R-:W-:-:S06]  /*84a0*/  IMAD.WIDE R16, R17, 0x2, R8 ;  /* 0x0000000211107825 */ /* 0x002fcc00078e0208 */
        /* <DEDUP_REMOVED lines=11> */
.L_x_2031:
[----:B------:R-:W-:Y:S05]  /*8560*/  BSYNC B0 ;  /* 0x0000000000007941 */ /* 0x000fea0003800000 */
.L_x_2030:
        /* <DEDUP_REMOVED lines=8> */
[----:B-1----:R-:W-:-:S04]  /*85f0*/  IMAD.WIDE R16, R17, 0x2, R8 ;  /* 0x0000000211107825 */ /* 0x002fc800078e0208 */
        /* <DEDUP_REMOVED lines=10> */
.L_x_2033:
[----:B------:R-:W-:Y:S05]  /*86a0*/  BSYNC B0 ;  /* 0x0000000000007941 */ /* 0x000fea0003800000 */
.L_x_2032:
[----:B------:R-:W-:Y:S04]  /*86b0*/  BSSY B0, `(.L_x_2034) ;  /* 0x0000013000007945 */ /* 0x000fe80003800000 */
[----:B------:R-:W-:Y:S05]  /*86c0*/  @P0 BRA `(.L_x_2035) ;  /* 0x0000000000440947 */ /* 0x000fea0003800000 */
[C---:B0-2---:R-:W-:Y:S01]  /*86d0*/  VIADD R16, R32.reuse, 0x1 ;  /* 0x0000000120107836 */ /* 0x045fe20000000000 */
        /* <DEDUP_REMOVED lines=16> */
.L_x_2035:
[----:B------:R-:W-:Y:S05]  /*87e0*/  BSYNC B0 ;  /* 0x0000000000007941 */ /* 0x000fea0003800000 */
.L_x_2034:
        /* <DEDUP_REMOVED lines=19> */
.L_x_2037:
[----:B------:R-:W-:Y:S05]  /*8920*/  BSYNC B0 ;  /* 0x0000000000007941 */ /* 0x000fea0003800000 */
.L_x_2036:
        /* <DEDUP_REMOVED lines=19> */
.L_x_2039:
[----:B------:R-:W-:Y:S05]  /*8a60*/  BSYNC B0 ;  /* 0x0000000000007941 */ /* 0x000fea0003800000 */
.L_x_2038:
        /* <DEDUP_REMOVED lines=19> */
.L_x_2041:
[----:B------:R-:W-:Y:S05]  /*8ba0*/  BSYNC B0 ;  /* 0x0000000000007941 */ /* 0x000fea0003800000 */
.L_x_2040:
        /* <DEDUP_REMOVED lines=20> */
[----:B--2---:R-:W-:Y:S01]  /*8cf0*/  VIADD R16, R32, 0x3 ;  /* 0x0000000320107836 */ /* 0x004fe20000000000 */
        /* <DEDUP_REMOVED lines=13> */
.L_x_2043:
[----:B------:R-:W-:Y:S05]  /*8dd0*/  BSYNC B0 ;  /* 0x0000000000007941 */ /* 0x000fea0003800000 */
.L_x_2042:
[----:B------:R-:W-:Y:S04]  /*8de0*/  BSSY B0, `(.L_x_2044) ;  /* 0x0000013000007945 */ /* 0x000fe80003800000 */
        /* <DEDUP_REMOVED lines=18> */
.L_x_2045:
[----:B------:R-:W-:Y:S05]  /*8f10*/  BSYNC B0 ;  /* 0x0000000000007941 */ /* 0x000fea0003800000 */
.L_x_2044:
[--C-:B0-----:R-:W-:Y:S01]  /*8f20*/  IMAD.IADD R7, R24, 0x1, R25.reuse ;  /* 0x0000000118077824 */ /* 0x101fe200078e0219 */
[----:B------:R-:W-:Y:S01]  /*8f30*/  BSSY B0, `(.L_x_2046) ;  /* 0x000001e000007945 */ /* 0x000fe20003800000 */
[--C-:B------:R-:W-:Y:S02]  /*8f40*/  IMAD.IADD R41, R38, 0x1, R25.reuse ;  /* 0x0000000126297824 */ /* 0x100fe400078e0219 */
[--C-:B------:R-:W-:Y:S01]  /*8f50*/  IMAD.IADD R31, R60, 0x1, R25.reuse ;  /* 0x000000013c1f7824 */ /* 0x100fe200078e0219 */
[-C--:B------:R-:W-:Y:S01]  /*8f60*/  ISETP.GE.AND P5, PT, R7, R46.reuse, PT ;  /* 0x0000002e0700720c */ /* 0x080fe20003fa6270 */
[--C-:B------:R-:W-:Y:S01]  /*8f70*/  IMAD.IADD R23, R68, 0x1, R25.reuse ;  /* 0x0000000144177824 */ /* 0x100fe200078e0219 */
[-C--:B------:R-:W-:Y:S01]  /*8f80*/  ISETP.GE.AND P4, PT, R41, R46.reuse, PT ;  /* 0x0000002e2900720c */ /* 0x080fe20003f86270 */
[--C-:B--2---:R-:W-:Y:S01]  /*8f90*/  IMAD.IADD R17, R76, 0x1, R25.reuse ;  /* 0x000000014c117824 */ /* 0x104fe200078e0219 */
        /* <DEDUP_REMOVED lines=11> */
[----:B-1----:R-:W-:-:S04]  /*9050*/  IMAD.WIDE R6, R7, 0x2, R8 ;  /* 0x0000000207067825 */ /* 0x002fc800078e0208 */
        /* <DEDUP_REMOVED lines=11> */
.L_x_2047:
[----:B------:R-:W-:Y:S05]  /*9110*/  BSYNC B0 ;  /* 0x0000000000007941 */ /* 0x000fea0003800000 */
.L_x_2046:
[----:B------:R-:W-:Y:S04]  /*9120*/  BSSY B0, `(.L_x_2048) ;  /* 0x0000013000007945 */ /* 0x000fe80003800000 */
[----:B------:R-:W-:Y:S05]  /*9130*/  @P4 BRA `(.L_x_2049) ;  /* 0x0000000000444947 */ /* 0x000fea0003800000 */
[C---:B------:R-:W-:Y:S01]  /*9140*/  ISETP.GE.AND P6, PT, R32.reuse, R47, PT ;  /* 0x0000002f2000720c */ /* 0x040fe20003fc6270 */
[----:B0-----:R-:W-:Y:S02]  /*9150*/  IMAD R7, R47, R41, R32 ;  /* 0x000000292f077224 */ /* 0x001fe400078e0220 */
[----:B------:R-:W-:Y:S02]  /*9160*/  VIADD R14, R32, 0x1 ;  /* 0x00000001200e7836 */ /* 0x000fe40000000000 */
[----:B-1----:R-:W-:-:S03]  /*9170*/  IMAD.WIDE R6, R7, 0x2, R8 ;  /* 0x0000000207067825 */ /* 0x002fc600078e0208 */
        /* <DEDUP_REMOVED lines=13> */
.L_x_2049:
[----:B------:R-:W-:Y:S05]  /*9250*/  BSYNC B0 ;  /* 0x0000000000007941 */ /* 0x000fea0003800000 */
.L_x_2048:
        /* <DEDUP_REMOVED lines=19> */
.L_x_2051:
[----:B------:R-:W-:Y:S05]  /*9390*/  BSYNC B0 ;  /* 0x0000000000007941 */ /* 0x000fea0003800000 */
.L_x_2050:
        /* <DEDUP_REMOVED lines=19> */
.L_x_2053:
[----:B------:R-:W-:Y:S05]  /*94d0*/  BSYNC B0 ;  /* 0x0000000000007941 */ /* 0x000fea0003800000 */
.L_x_2052:
        /* <DEDUP_REMOVED lines=19> */
.L_x_2055:
[----:B------:R-:W-:Y:S05]  /*9610*/  BSYNC B0 ;  /* 0x0000000000007941 */ /* 0x000fea0003800000 */
.L_x_2054:
        /* <DEDUP_REMOVED lines=19> */
.L_x_2057:
[----:B------:R-:W-:Y:S05]  /*9750*/  BSYNC B0 ;  /* 0x0000000000007941 */ /* 0x000fea0003800000 */
.L_x_2056:
        /* <DEDUP_REMOVED lines=19> */
[C---:B--2---:R-:W-:Y:S02]  /*9890*/  VIADD R6, R32.reuse, 0x2 ;  /* 0x0000000220067836 */ /* 0x044fe40000000000 */
        /* <DEDUP_REMOVED lines=14> */
.L_x_2059:
[----:B------:R-:W-:Y:S05]  /*9980*/  BSYNC B0 ;  /* 0x0000000000007941 */ /* 0x000fea0003800000 */
.L_x_2058:
[----:B------:R-:W-:Y:S04]  /*9990*/  BSSY B0, `(.L_x_2060) ;  /* 0x0000013000007945 */ /* 0x000fe80003800000 */
        /* <DEDUP_REMOVED lines=18> */
.L_x_2061:
[----:B------:R-:W-:Y:S05]  /*9ac0*/  BSYNC B0 ;  /* 0x0000000000007941 */ /* 0x000fea0003800000 */
.L_x_2060:
        /* <DEDUP_REMOVED lines=10> */
[----:B--2---:R-:W-:Y:S01]  /*9b70*/  IMAD.IADD R7, R80, 0x1, R23 ;  /* 0x0000000150077824 */ /* 0x004fe200078e0217 */
        /* <DEDUP_REMOVED lines=24> */
.L_x_2063:
[----:B------:R-:W-:Y:S05]  /*9d00*/  BSYNC B0 ;  /* 0x0000000000007941 */ /* 0x000fea0003800000 */
.L_x_2062:
        /* <DEDUP_REMOVED lines=19> */
.L_x_2065:
[----:B------:R-:W-:Y:S05]  /*9e40*/  BSYNC B0 ;  /* 0x0000000000007941 */ /* 0x000fea0003800000 */
.L_x_2064:
[----:B------:R-:W-:Y:S04]  /*9e50*/  BSSY B0, `(.L_x_2066) ;  /* 0x0000013000007945 */ /* 0x000fe80003800000 */
[----:B------:R-:W-:Y:S05]  /*9e60*/  @P0 BRA `(.L_x_2067) ;  /* 0x0000000000440947 */ /* 0x000fea0003800000 */
[C---:B------:R-:W-:Y:S01]  /*9e70*/  VIADD R4, R32.reuse, 0x1 ;  /* 0x0000000120047836 */ /* 0x040fe20000000000 */
[CC--:B------:R-:W-:Y:S01]  /*9e80*/  ISETP.GE.AND P0, PT, R32.reuse, R47.reuse, PT ;  /* 0x0000002f2000720c */ /* 0x0c0fe20003f06270 */
[C---:B------:R-:W-:Y:S02]  /*9e90*/  VIADD R6, R32.reuse, 0x2 ;  /* 0x0000000220067836 */ /* 0x040fe40000000000 */
[----:B------:R-:W-:Y:S01]  /*9ea0*/  VIADD R12, R32, 0x3 ;  /* 0x00000003200c7836 */ /* 0x000fe20000000000 */
[----:B------:R-:W-:Y:S01]  /*9eb0*/  ISETP.GE.AND P4, PT, R4, R47, PT ;  /* 0x0000002f0400720c */ /* 0x000fe20003f86270 */
[----:B0-2---:R-:W-:Y:S01]  /*9ec0*/  IMAD R15, R47, R31, R32 ;  /* 0x0000001f2f0f7224 */ /* 0x005fe200078e0220 */
[-C--:B------:R-:W-:Y:S02]  /*9ed0*/  ISETP.GE.AND P5, PT, R6, R47.reuse, PT ;  /* 0x0000002f0600720c */ /* 0x080fe40003fa6270 */
[----:B------:R-:W-:Y:S01]  /*9ee0*/  ISETP.GE.AND P6, PT, R12, R47, PT ;  /* 0x0000002f0c00720c */ /* 0x000fe20003fc6270 */
[----:B-1----:R-:W-:-:S04]  /*9ef0*/  IMAD.WIDE R14, R15, 0x2, R8 ;  /* 0x000000020f0e7825 */ /* 0x002fc800078e0208 */
        /* <DEDUP_REMOVED lines=8> */
.L_x_2067:
[----:B------:R-:W-:Y:S05]  /*9f80*/  BSYNC B0 ;  /* 0x0000000000007941 */ /* 0x000fea0003800000 */
.L_x_2066:
[----:B------:R-:W-:Y:S04]  /*9f90*/  BSSY B0, `(.L_x_2068) ;  /* 0x0000013000007945 */ /* 0x000fe80003800000 */
[----:B------:R-:W-:Y:S05]  /*9fa0*/  @P1 BRA `(.L_x_2069) ;  /* 0x0000000000441947 */ /* 0x000fea0003800000 */
[C---:B------:R-:W-:Y:S01]  /*9fb0*/  VIADD R4, R32.reuse, 0x1 ;  /* 0x0000000120047836 */ /* 0x040fe20000000000 */
[CC--:B------:R-:W-:Y:S01]  /*9fc0*/  ISETP.GE.AND P0, PT, R32.reuse, R47.reuse, PT ;  /* 0x0000002f2000720c */ /* 0x0c0fe20003f06270 */
[C---:B------:R-:W-:Y:S02]  /*9fd0*/  VIADD R6, R32.reuse, 0x2 ;  /* 0x0000000220067836 */ /* 0x040fe40000000000 */
[----:B------:R-:W-:Y:S01]  /*9fe0*/  VIADD R12, R32, 0x3 ;  /* 0x00000003200c7836 */ /* 0x000fe20000000000 */
[----:B------:R-:W-:Y:S01]  /*9ff0*/  ISETP.GE.AND P1, PT, R4, R47, PT ;  /* 0x0000002f0400720c */ /* 0x000fe20003f26270 */
[----:B0-2-4-:R-:W-:Y:S01]  /*a000*/  IMAD R15, R47, R33, R32 ;  /* 0x000000212f0f7224 */ /* 0x015fe200078e0220 */
        /* <DEDUP_REMOVED lines=11> */
.L_x_2069:
[----:B------:R-:W-:Y:S05]  /*a0c0*/  BSYNC B0 ;  /* 0x0000000000007941 */ /* 0x000fea0003800000 */
.L_x_2068:
        /* <DEDUP_REMOVED lines=11> */
[----:B0-2-4-:R-:W0:Y:S04]  /*a180*/  @!P0 LDS.U16 R15, [R84+0x18c0] ;  /* 0x0018c000540f8984 */ /* 0x015e280000000400 */
[----:B------:R-:W1:Y:S04]  /*a190*/  @!P1 LDS.U16 R17, [R84+0x18c2] ;  /* 0x0018c20054119984 */ /* 0x000e680000000400 */
[----:B------:R-:W2:Y:S04]  /*a1a0*/  @!P2 LDS.U16 R21, [R84+0x18c4] ;  /* 0x0018c4005415a984 */ /* 0x000ea80000000400 */
[----:B------:R-:W3:Y:S04]  /*a1b0*/  @!P4 LDS.U16 R23, [R84+0x18c6] ;  /* 0x0018c6005417c984 */ /* 0x000ee80000000400 */
[----:B0-----:R0:W-:Y:S04]  /*a1c0*/  @!P0 STG.E.U16 desc[UR6][R12.64], R15 ;  /* 0x0000000f0c008986 */ /* 0x0011e8000c101506 */
[----:B-1----:R0:W-:Y:S04]  /*a1d0*/  @!P1 STG.E.U16 desc[UR6][R12.64+0x2], R17 ;  /* 0x000002110c009986 */ /* 0x0021e8000c101506 */
[----:B--2---:R0:W-:Y:S04]  /*a1e0*/  @!P2 STG.E.U16 desc[UR6][R12.64+0x4], R21 ;  /* 0x000004150c00a986 */ /* 0x0041e8000c101506 */
[----:B---3--:R0:W-:Y:S02]  /*a1f0*/  @!P4 STG.E.U16 desc[UR6][R12.64+0x6], R23 ;  /* 0x000006170c00c986 */ /* 0x0081e4000c101506 */
.L_x_2071:
[----:B------:R-:W-:Y:S05]  /*a200*/  BSYNC B0 ;  /* 0x0000000000007941 */ /* 0x000fea0003800000 */
.L_x_2070:
        /* <DEDUP_REMOVED lines=10> */
[----:B-1----:R-:W-:-:S04]  /*a2b0*/  IMAD.WIDE R6, R7, 0x2, R8 ;  /* 0x0000000207067825 */ /* 0x002fc800078e0208 */
[----:B------:R-:W0:Y:S04]  /*a2c0*/  @!P0 LDS.U16 R13, [R84+0x1ce0] ;  /* 0x001ce000540d8984 */ /* 0x000e280000000400 */
[----:B--2-4-:R-:W1:Y:S04]  /*a2d0*/  @!P1 LDS.U16 R15, [R84+0x1ce2] ;  /* 0x001ce200540f9984 */ /* 0x014e680000000400 */
[----:B------:R-:W2:Y:S04]  /*a2e0*/  @!P2 LDS.U16 R17, [R84+0x1ce4] ;  /* 0x001ce4005411a984 */ /* 0x000ea80000000400 */
[----:B------:R-:W3:Y:S04]  /*a2f0*/  @!P3 LDS.U16 R21, [R84+0x1ce6] ;  /* 0x001ce6005415b984 */ /* 0x000ee80000000400 */
[----:B0-----:R0:W-:Y:S04]  /*a300*/  @!P0 STG.E.U16 desc[UR6][R6.64], R13 ;  /* 0x0000000d06008986 */ /* 0x0011e8000c101506 */
[----:B-1----:R0:W-:Y:S04]  /*a310*/  @!P1 STG.E.U16 desc[UR6][R6.64+0x2], R15 ;  /* 0x0000020f06009986 */ /* 0x0021e8000c101506 */
[----:B--2---:R0:W-:Y:S04]  /*a320*/  @!P2 STG.E.U16 desc[UR6][R6.64+0x4], R17 ;  /* 0x000004110600a986 */ /* 0x0041e8000c101506 */
[----:B---3--:R0:W-:Y:S02]  /*a330*/  @!P3 STG.E.U16 desc[UR6][R6.64+0x6], R21 ;  /* 0x000006150600b986 */ /* 0x0081e4000c101506 */
.L_x_2073:
[----:B------:R-:W-:Y:S05]  /*a340*/  BSYNC B0 ;  /* 0x0000000000007941 */ /* 0x000fea0003800000 */
.L_x_2072:
[----:B------:R-:W-:Y:S01]  /*a350*/  BAR.SYNC.DEFER_BLOCKING 0x0 ;  /* 0x0000000000007b1d */ /* 0x000fe20000010000 */
[----:B------:R-:W-:-:S04]  /*a360*/  VIADD R53, R53, 0x3 ;  /* 0x0000000335357836 */ /* 0x000fc80000000000 */
[--C-:B0-2-4-:R-:W-:Y:S01]  /*a370*/  IMAD R23, R42, 0x4, R53.reuse ;  /* 0x000000042a177824 */ /* 0x115fe200078e0235 */
        /* <DEDUP_REMOVED lines=37> */
.L_x_2075:
[----:B------:R-:W-:Y:S05]  /*a5d0*/  BSYNC B0 ;  /* 0x0000000000007941 */ /* 0x000fea0003800000 */
.L_x_2074:
[----:B------:R-:W-:Y:S04]  /*a5e0*/  BSSY B0, `(.L_x_2076) ;  /* 0x0000013000007945 */ /* 0x000fe80003800000 */
[----:B------:R-:W-:Y:S05]  /*a5f0*/  @P1 BRA `(.L_x_2077) ;  /* 0x0000000000441947 */ /* 0x000fea0003800000 */
[C---:B0---4-:R-:W-:Y:S01]  /*a600*/  VIADD R2, R32.reuse, 0x1 ;  /* 0x0000000120027836 */ /* 0x051fe20000000000 */
        /* <DEDUP_REMOVED lines=16> */
.L_x_2077:
[----:B------:R-:W-:Y:S05]  /*a710*/  BSYNC B0 ;  /* 0x0000000000007941 */ /* 0x000fea0003800000 */
.L_x_2076:
        /* <DEDUP_REMOVED lines=8> */
[----:B0---4-:R-:W-:Y:S01]  /*a7a0*/  FMNMX R21, R5, |R36|, !PT ;  /* 0x4000002405157209 */ /* 0x011fe20007800000 */
        /* <DEDUP_REMOVED lines=18> */
.L_x_2079:
[----:B------:R-:W-:Y:S05]  /*a8d0*/  BSYNC B0 ;  /* 0x0000000000007941 */ /* 0x000fea0003800000 */
.L_x_2078:
        /* <DEDUP_REMOVED lines=19> */
.L_x_2081:
[----:B------:R-:W-:Y:S05]  /*aa10*/  BSYNC B0 ;  /* 0x0000000000007941 */ /* 0x000fea0003800000 */
.L_x_2080:
        /* <DEDUP_REMOVED lines=19> */
.L_x_2083:
[----:B------:R-:W-:Y:S05]  /*ab50*/  BSYNC B0 ;  /* 0x0000000000007941 */ /* 0x000fea0003800000 */
.L_x_2082:
[----:B------:R-:W-:Y:S04]  /*ab60*/  BSSY B0, `(.L_x_2084) ;  /* 0x0000013000007945 */ /* 0x000fe80003800000 */
[----:B------:R-:W-:Y:S05]  /*ab70*/  @P1 BRA `(.L_x_2085) ;  /* 0x0000000000441947 */ /* 0x000fea0003800000 */
[C---:B0-2-4-:R-:W-:Y:S01]  /*ab80*/  VIADD R2, R32.reuse, 0x1 ;  /* 0x0000000120027836 */ /* 0x055fe20000000000 */
        /* <DEDUP_REMOVED lines=16> */
.L_x_2085:
[----:B------:R-:W-:Y:S05]  /*ac90*/  BSYNC B0 ;  /* 0x0000000000007941 */ /* 0x000fea0003800000 */
.L_x_2084:
        /* <DEDUP_REMOVED lines=19> */
.L_x_2087:
[----:B------:R-:W-:Y:S05]  /*add0*/  BSYNC B0 ;  /* 0x0000000000007941 */ /* 0x000fea0003800000 */
.L_x_2086:
        /* <DEDUP_REMOVED lines=19> */
.L_x_2089:
[----:B------:R-:W-:Y:S05]  /*af10*/  BSYNC B0 ;  /* 0x0000000000007941 */ /* 0x000fea0003800000 */
.L_x_2088:
[----:B0-2-4-:R-:W0:Y:S01]  /*af20*/  SHFL.DOWN PT, R2, R21, 0x10, 0x1f ;  /* 0x0a001f0015027f89 */ /* 0x015e2200000e0000 */
        /* <DEDUP_REMOVED lines=11> */
[----:B------:R-:W1:Y:S02]  /*afe0*/  SHFL.DOWN PT, R4, R7, 0x2, 0x1f ;  /* 0x08401f0007047f89 */ /* 0x000e6400000e0000 */
[----:B-1----:R-:W-:Y:S02]  /*aff0*/  FMNMX R8, R7, R4, !PT ;  /* 0x0000000407087209 */ /* 0x002fe40007800000 */
        /* <DEDUP_REMOVED lines=19> */
.L_x_2099:
[----:B-1----:R-:W-:-:S07]  /*b130*/  FMNMX R6, R7, R6, !PT ;  /* 0x0000000607067209 */ /* 0x002fce0007800000 */
.L_x_2091:
[----:B------:R-:W-:Y:S05]  /*b140*/  BSYNC B0 ;  /* 0x0000000000007941 */ /* 0x000fea0003800000 */
.L_x_2090:
        /* <DEDUP_REMOVED lines=19> */
.L_x_2094:
[----:B------:R-:W-:Y:S05]  /*b280*/  BSYNC B0 ;  /* 0x0000000000007941 */ /* 0x000fea0003800000 */
.L_x_2093:
[----:B------:R-:W-:Y:S05]  /*b290*/  @P1 EXIT ;  /* 0x000000000000194d */ /* 0x000fea0003800000 */
[----:B------:R-:W-:-:S05]  /*b2a0*/  VIADD R0, R45, 0x1800000 ;  /* 0x018000002d007836 */ /* 0x000fca0000000000 */
[----:B------:R-:W-:-:S04]  /*b2b0*/  LOP3.LUT R0, R0, 0x7f800000, RZ, 0xc0, !PT ;  /* 0x7f80000000007812 */ /* 0x000fc800078ec0ff */
[----:B------:R-:W-:-:S13]  /*b2c0*/  ISETP.GT.U32.AND P0, PT, R0, 0x1ffffff, PT ;  /* 0x01ffffff0000780c */ /* 0x000fda0003f04070 */
[----:B------:R-:W-:Y:S05]  /*b2d0*/  @P0 BRA `(.L_x_2095) ;  /* 0x0000000000140947 */ /* 0x000fea0003800000 */
[----:B------:R-:W-:Y:S01]  /*b2e0*/  IMAD.MOV.U32 R0, RZ, RZ, R45 ;  /* 0x000000ffff007224 */ /* 0x000fe200078e002d */
[----:B------:R-:W-:-:S07]  /*b2f0*/  MOV R9, 0xb310 ;  /* 0x0000b31000097802 */ /* 0x000fce0000000f00 */
[----:B01----:R-:W-:Y:S05]  /*b300*/  CALL.REL.NOINC `($__internal_7_$__cuda_sm20_rcp_rn_f32_slowpath) ;  /* 0x0000000000587944 */ /* 0x003fea0003c00000 */
[----:B------:R-:W-:Y:S01]  /*b310*/  IMAD.MOV.U32 R5, RZ, RZ, R0 ;  /* 0x000000ffff057224 */ /* 0x000fe200078e0000 */
[----:B------:R-:W-:Y:S06]  /*b320*/  BRA `(.L_x_2096) ;  /* 0x0000000000107947 */ /* 0x000fec0003800000 */
.L_x_2095:
[----:B------:R-:W1:Y:S02]  /*b330*/  MUFU.RCP R0, R45 ;  /* 0x0000002d00007308 */ /* 0x000e640000001000 */
[----:B-1----:R-:W-:-:S04]  /*b340*/  FFMA R4, R0, R45, -1 ;  /* 0xbf80000000047423 */ /* 0x002fc8000000002d */
[----:B------:R-:W-:-:S04]  /*b350*/  FADD.FTZ R5, -R4, -RZ ;  /* 0x800000ff04057221 */ /* 0x000fc80000010100 */
[----:B------:R-:W-:-:S07]  /*b360*/  FFMA R5, R0, R5, R0 ;  /* 0x0000000500057223 */ /* 0x000fce0000000000 */
.L_x_2096:
[----:B------:R-:W-:Y:S01]  /*b370*/  STG.E desc[UR6][R2.64], R5 ;  /* 0x0000000502007986 */ /* 0x000fe2000c101906 */
[----:B------:R-:W-:Y:S05]  /*b380*/  EXIT ;  /* 0x000000000000794d */ /* 0x000fea0003800000 */
.L_x_2092:
[----:B------:R-:W-:Y:S02]  /*b390*/  IMAD.MOV.U32 R9, RZ, RZ, 0x2 ;  /* 0x00000002ff097424 */ /* 0x000fe400078e00ff */
[----:B------:R-:W-:Y:S02]  /*b3a0*/  IMAD.MOV.U32 R11, RZ, RZ, 0x1f ;  /* 0x0000001fff0b7424 */ /* 0x000fe400078e00ff */
[----:B------:R-:W-:-:S07]  /*b3b0*/  IMAD.MOV.U32 R8, RZ, RZ, -0x1 ;  /* 0xffffffffff087424 */ /* 0x000fce00078e00ff */
[----:B012---:R-:W-:Y:S05]  /*b3c0*/  WARPSYNC.COLLECTIVE R8, `(.L_x_2097) ;  /* 0x0000000008087348 */ /* 0x007fea0003c00000 */
[----:B01----:R0:W1:Y:S02]  /*b3d0*/  SHFL.DOWN P0, R6, R0, R9, R11 ;  /* 0x0800000900067389 */ /* 0x003064000000000b */
[----:B012---:R-:W-:Y:S01]  /*b3e0*/  ENDCOLLECTIVE ;  /* 0x000000000000791b */ /* 0x007fe20003800000 */
.L_x_2097:
[----:B------:R-:W-:Y:S02]  /*b3f0*/  IMAD.MOV.U32 R9, RZ, RZ, 0x1 ;  /* 0x00000001ff097424 */ /* 0x000fe400078e00ff */
[----:B------:R-:W-:-:S05]  /*b400*/  IMAD.MOV.U32 R7, RZ, RZ, R6 ;  /* 0x000000ffff077224 */ /* 0x000fca00078e0006 */
[----:B------:R-:W-:-:S05]  /*b410*/  FMNMX R7, R7, R0, !PT ;  /* 0x0000000007077209 */ /* 0x000fca0007800000 */
[----:B------:R-:W-:-:S07]  /*b420*/  IMAD.MOV.U32 R0, RZ, RZ, R7 ;  /* 0x000000ffff007224 */ /* 0x000fce00078e0007 */
[----:B------:R-:W-:Y:S05]  /*b430*/  WARPSYNC.COLLECTIVE R8, `(.L_x_2098) ;  /* 0x0000000008087348 */ /* 0x000fea0003c00000 */
[----:B------:R0:W1:Y:S02]  /*b440*/  SHFL.DOWN P0, R6, R0, R9, R11 ;  /* 0x0800000900067389 */ /* 0x000064000000000b */
[----:B01----:R-:W-:Y:S01]  /*b450*/  ENDCOLLECTIVE ;  /* 0x000000000000791b */ /* 0x003fe20003800000 */
.L_x_2098:
[----:B------:R-:W-:Y:S05]  /*b460*/  BRA `(.L_x_2099) ;  /* 0xfffffffc00307947 */ /* 0x000fea000383ffff */
        .weak           $__internal_7_$__cuda_sm20_rcp_rn_f32_slowpath
        .type           $__internal_7_$__cuda_sm20_rcp_rn_f32_slowpath,@function
        .size           $__internal_7_$__cuda_sm20_rcp_rn_f32_slowpath,(.L_x_3760 - $__internal_7_$__cuda_sm20_rcp_rn_f32_slowpath)
$__internal_7_$__cuda_sm20_rcp_rn_f32_slowpath:
        /* <DEDUP_REMOVED lines=15> */
.L_x_2100:
        /* <DEDUP_REMOVED lines=33> */
.L_x_2102:
[----:B------:R0:W1:Y:S02]  /*b770*/  MUFU.RCP R4, R0 ;  /* 0x0000000000047308 */ /* 0x0000640000001000 */
.L_x_2101:
[----:B0123--:R-:W-:Y:S02]  /*b780*/  IMAD.MOV.U32 R0, RZ, RZ, R4 ;  /* 0x000000ffff007224 */ /* 0x00ffe400078e0004 */
[----:B------:R-:W-:Y:S02]  /*b790*/  IMAD.MOV.U32 R4, RZ, RZ, R9 ;  /* 0x000000ffff047224 */ /* 0x000fe400078e0009 */
[----:B------:R-:W-:-:S04]  /*b7a0*/  IMAD.MOV.U32 R5, RZ, RZ, 0x0 ;  /* 0x00000000ff057424 */ /* 0x000fc800078e00ff */
[----:B------:R-:W-:Y:S05]  /*b7b0*/  RET.REL.NODEC R4 `(_ZN18transformer_engine56_GLOBAL__N__9a404817_23_multi_cast_transpose_cu_26a11c4627multi_cast_transpose_kernelILi4ELi4ELb0Ef6__half13__nv_bfloat16EEvNS0_22MultiCastTransposeArgsE) ;  /* 0xffffff4804107950 */ /* 0x000fea0003c3ffff */
.L_x_2103:
        /* <DEDUP_REMOVED lines=12> */
.L_x_3760:


//--------------------- .text._ZN18transformer_engine56_GLOBAL__N__9a404817_23_multi_cast_transpose_cu_26a11c4627multi_cast_transpose_kernelILi4ELi4ELb0Ef6__halfS2_EEvNS0_22MultiCastTransposeArgsE --------------------------
	.section	.text._ZN18transformer_engine56_GLOBAL__N__9a404817_23_multi_cast_transpose_cu_26a11c4627multi_cast_transpose_kernelILi4ELi4ELb0Ef6__halfS2_EEvNS0_22MultiCastTransposeArgsE,"ax",@progbits
	.align	128
.text._ZN18transformer_engine56_GLOBAL__N__9a404817_23_multi_cast_transpose_cu_26a11c4627multi_cast_transpose_kernelILi4ELi4ELb0Ef6__halfS2_EEvNS0_22MultiCastTransposeArgsE:
        .type           _ZN18transformer_engine56_GLOBAL__N__9a404817_23_multi_cast_transpose_cu_26a11c4627multi_cast_transpose_kernelILi4ELi4ELb0Ef6__halfS2_EEvNS0_22MultiCastTransposeArgsE,@function
        .size           _ZN18transformer_engine56_GLOBAL__N__9a404817_23_multi_cast_transpose_cu_26a11c4627multi_cast_transpose_kernelILi4ELi4ELb0Ef6__halfS2_EEvNS0_22MultiCastTransposeArgsE,(.L_x_3762 - _ZN18transformer_engine56_GLOBAL__N__9a404817_23_multi_cast_transpose_cu_26a11c4627multi_cast_transpose_kernelILi4ELi4ELb0Ef6__halfS2_EEvNS0_22MultiCastTransposeArgsE)
        .other          _ZN18transformer_engine56_GLOBAL__N__9a404817_23_multi_cast_transpose_cu_26a11c4627multi_cast_transpose_kernelILi4ELi4ELb0Ef6__halfS2_EEvNS0_22MultiCastTransposeArgsE,@"STO_CUDA_ENTRY STV_DEFAULT"
_ZN18transformer_engine56_GLOBAL__N__9a404817_23_multi_cast_transpose_cu_26a11c4627multi_cast_transpose_kernelILi4ELi4ELb0Ef6__halfS2_EEvNS0_22MultiCastTransposeArgsE:
        /* <DEDUP_REMOVED lines=9> */
.L_x_2104:
        /* <DEDUP_REMOVED lines=74> */
.L_x_2106:
[----:B------:R-:W-:Y:S05]  /*0530*/  BSYNC B0 ;  /* 0x0000000000007941 */ /* 0x000fea0003800000 */
.L_x_2105:
        /* <DEDUP_REMOVED lines=10> */
[----:B------:R-:W-:Y:S01]  /*05e0*/  F2FP.F16.F32.PACK_AB R32, RZ, R2 ;  /* 0x00000002ff20723e */ /* 0x000fe200000000ff */
[----:B------:R-:W-:Y:S01]  /*05f0*/  FMUL R2, R5, R45 ;  /* 0x0000002d05027220 */ /* 0x000fe20000400000 */
[----:B------:R-:W-:Y:S02]  /*0600*/  F2FP.F16.F32.PACK_AB R3, RZ, R3 ;  /* 0x00000003ff03723e */ /* 0x000fe400000000ff */
[----:B------:R-:W-:Y:S02]  /*0610*/  F2FP.F16.F32.PACK_AB R4, RZ, R4 ;  /* 0x00000004ff04723e */ /* 0x000fe400000000ff */
[----:B------:R-:W-:Y:S02]  /*0620*/  F2FP.F16.F32.PACK_AB R2, RZ, R2 ;  /* 0x00000002ff02723e */ /* 0x000fe400000000ff */
        /* <DEDUP_REMOVED lines=22> */
.L_x_2108:
[----:B------:R-:W-:Y:S05]  /*0790*/  BSYNC B0 ;  /* 0x0000000000007941 */ /* 0x000fea0003800000 */
.L_x_2107:
        /* <DEDUP_REMOVED lines=15> */
.L_x_2110:
[----:B------:R-:W-:Y:S05]  /*0890*/  BSYNC B0 ;  /* 0x0000000000007941 */ /* 0x000fea0003800000 */
.L_x_2109:
        /* <DEDUP_REMOVED lines=33> */
.L_x_2112:
[----:B------:R-:W-:Y:S05]  /*0ab0*/  BSYNC B0 ;  /* 0x0000000000007941 */ /* 0x000fea0003800000 */
.L_x_2111:
        /* <DEDUP_REMOVED lines=18> */
.L_x_2114:
[----:B------:R-:W-:Y:S05]  /*0be0*/  BSYNC B0 ;  /* 0x0000000000007941 */ /* 0x000fea0003800000 */
.L_x_2113:
        /* <DEDUP_REMOVED lines=12> */
[----:B------:R-:W0:Y:S01]  /*0cb0*/  F2F.F16.F32 R72, R72 ;  /* 0x0000004800487304 */ /* 0x000e220000200800 */
[----:B------:R-:W-:Y:S02]  /*0cc0*/  FMNMX R9, R14, |R9|, !PT ;  /* 0x400000090e097209 */ /* 0x000fe40007800000 */
[----:B------:R-:W-:Y:S02]  /*0cd0*/  ISETP.GE.AND P0, PT, R20, R47, PT ;  /* 0x0000002f1400720c */ /* 0x000fe40003f06270 */
[----:B------:R-:W-:-:S03]  /*0ce0*/  FMNMX R3, R9, |R6|, !PT ;  /* 0x4000000609037209 */ /* 0x000fc60007800000 */
[----:B------:R-:W1:Y:S01]  /*0cf0*/  F2F.F16.F32 R27, R27 ;  /* 0x0000001b001b7304 */ /* 0x000e620000200800 */
[----:B------:R-:W-:-:S07]  /*0d00*/  FMNMX R3, R3, |R16|, !PT ;  /* 0x4000001003037209 */ /* 0x000fce0007800000 */
[----:B------:R-:W3:Y:S08]  /*0d10*/  F2F.F16.F32 R29, R29 ;  /* 0x0000001d001d7304 */ /* 0x000ef00000200800 */
[----:B------:R-:W4:Y:S01]  /*0d20*/  F2F.F16.F32 R31, R31 ;  /* 0x0000001f001f7304 */ /* 0x000f220000200800 */
        /* <DEDUP_REMOVED lines=14> */
.L_x_2116:
[----:B------:R-:W-:Y:S05]  /*0e10*/  BSYNC B0 ;  /* 0x0000000000007941 */ /* 0x000fea0003800000 */
.L_x_2115:
        /* <DEDUP_REMOVED lines=19> */
.L_x_2118:
[----:B------:R-:W-:Y:S05]  /*0f50*/  BSYNC B0 ;  /* 0x0000000000007941 */ /* 0x000fea0003800000 */
.L_x_2117:
        /* <DEDUP_REMOVED lines=13> */
[----:B------:R-:W0:Y:S01]  /*1030*/  F2F.F16.F32 R33, R33 ;  /* 0x0000002100217304 */ /* 0x000e220000200800 */
[----:B------:R-:W-:Y:S01]  /*1040*/  FMUL R62, R4, R45 ;  /* 0x0000002d043e7220 */ /* 0x000fe20000400000 */
[----:B------:R-:W-:Y:S02]  /*1050*/  ISETP.GE.AND P1, PT, R38, R47, PT ;  /* 0x0000002f2600720c */ /* 0x000fe40003f26270 */
[----:B------:R-:W-:-:S04]  /*1060*/  FMNMX R12, R12, |R13|, !PT ;  /* 0x4000000d0c0c7209 */ /* 0x000fc80007800000 */
[----:B------:R-:W1:Y:S01]  /*1070*/  F2F.F16.F32 R59, R59 ;  /* 0x0000003b003b7304 */ /* 0x000e620000200800 */
[----:B------:R-:W-:-:S04]  /*1080*/  FMNMX R12, R12, |R11|, !PT ;  /* 0x4000000b0c0c7209 */ /* 0x000fc80007800000 */
[----:B------:R-:W-:-:S03]  /*1090*/  FMNMX R15, R12, |R15|, !PT ;  /* 0x4000000f0c0f7209 */ /* 0x000fc60007800000 */
[----:B------:R-:W0:Y:S01]  /*10a0*/  F2F.F16.F32 R62, R62 ;  /* 0x0000003e003e7304 */ /* 0x000e220000200800 */
[----:B------:R-:W-:-:S07]  /*10b0*/  FMNMX R18, R15, |R18|, !PT ;  /* 0x400000120f127209 */ /* 0x000fce0007800000 */
[----:B------:R-:W0:Y:S01]  /*10c0*/  F2F.F16.F32 R64, R64 ;  /* 0x0000004000407304 */ /* 0x000e220000200800 */
        /* <DEDUP_REMOVED lines=14> */
.L_x_2120:
[----:B------:R-:W-:Y:S05]  /*11b0*/  BSYNC B0 ;  /* 0x0000000000007941 */ /* 0x000fea0003800000 */
.L_x_2119:
        /* <DEDUP_REMOVED lines=19> */
.L_x_2122:
[----:B------:R-:W-:Y:S05]  /*12f0*/  BSYNC B0 ;  /* 0x0000000000007941 */ /* 0x000fea0003800000 */
.L_x_2121:
        /* <DEDUP_REMOVED lines=10> */
[----:B------:R-:W-:Y:S01]  /*13a0*/  F2FP.F16.F32.PACK_AB R3, RZ, R3 ;  /* 0x00000003ff03723e */ /* 0x000fe200000000ff */
[----:B------:R-:W-:Y:S01]  /*13b0*/  FMUL R9, R10, R45 ;  /* 0x0000002d0a097220 */ /* 0x000fe20000400000 */
        /* <DEDUP_REMOVED lines=22> */
.L_x_2124:
[----:B------:R-:W-:Y:S05]  /*1520*/  BSYNC B0 ;  /* 0x0000000000007941 */ /* 0x000fea0003800000 */
.L_x_2123:
        /* <DEDUP_REMOVED lines=19> */
.L_x_2126:
[----:B------:R-:W-:Y:S05]  /*1660*/  BSYNC B0 ;  /* 0x0000000000007941 */ /* 0x000fea0003800000 */
.L_x_2125:
        /* <DEDUP_REMOVED lines=34> */
.L_x_2128:
[----:B------:R-:W-:Y:S05]  /*1890*/  BSYNC B0 ;  /* 0x0000000000007941 */ /* 0x000fea0003800000 */
.L_x_2127:
        /* <DEDUP_REMOVED lines=19> */
.L_x_2130:
[----:B------:R-:W-:Y:S05]  /*19d0*/  BSYNC B0 ;  /* 0x0000000000007941 */ /* 0x000fea0003800000 */
.L_x_2129:
        /* <DEDUP_REMOVED lines=14> */
[----:B------:R-:W1:Y:S02]  /*1ac0*/  F2F.F16.F32 R39, R39 ;  /* 0x0000002700277304 */ /* 0x000e640000200800 */
[----:B------:R-:W-:-:S02]  /*1ad0*/  FMNMX R3, R3, |R10|, !PT ;  /* 0x4000000a03037209 */ /* 0x000fc40007800000 */
[----:B------:R-:W-:Y:S02]  /*1ae0*/  ISETP.GE.AND P0, PT, R6, R47, PT ;  /* 0x0000002f0600720c */ /* 0x000fe40003f06270 */
[----:B------:R-:W-:Y:S02]  /*1af0*/  FMNMX R3, R3, |R54|, !PT ;  /* 0x4000003603037209 */ /* 0x000fe40007800000 */
[----:B------:R-:W0:Y:S02]  /*1b00*/  F2F.F16.F32 R23, R23 ;  /* 0x0000001700177304 */ /* 0x000e240000200800 */
[----:B------:R-:W-:-:S04]  /*1b10*/  FMNMX R3, R3, |R58|, !PT ;  /* 0x4000003a03037209 */ /* 0x000fc80007800000 */
[----:B------:R-:W-:Y:S02]  /*1b20*/  FMNMX R7, R3, |R52|, !PT ;  /* 0x4000003403077209 */ /* 0x000fe40007800000 */
[----:B------:R-:W0:Y:S08]  /*1b30*/  F2F.F16.F32 R25, R25 ;  /* 0x0000001900197304 */ /* 0x000e300000200800 */
[----:B------:R0:W0:Y:S01]  /*1b40*/  F2F.F16.F32 R3, R4 ;  /* 0x0000000400037304 */ /* 0x0000220000200800 */
        /* <DEDUP_REMOVED lines=14> */
.L_x_2132:
[----:B------:R-:W-:Y:S05]  /*1c30*/  BSYNC B0 ;  /* 0x0000000000007941 */ /* 0x000fea0003800000 */
.L_x_2131:
        /* <DEDUP_REMOVED lines=19> */
.L_x_2134:
[----:B------:R-:W-:Y:S05]  /*1d70*/  BSYNC B0 ;  /* 0x0000000000007941 */ /* 0x000fea0003800000 */
.L_x_2133:
        /* <DEDUP_REMOVED lines=14> */
[----:B------:R-:W0:Y:S01]  /*1e60*/  F2F.F16.F32 R21, R21 ;  /* 0x0000001500157304 */ /* 0x000e220000200800 */
[----:B------:R-:W-:Y:S02]  /*1e70*/  ISETP.GE.AND P1, PT, R48, R47, PT ;  /* 0x0000002f3000720c */ /* 0x000fe40003f26270 */
[----:B------:R-:W-:-:S05]  /*1e80*/  FMNMX R13, R60, |R13|, !PT ;  /* 0x4000000d3c0d7209 */ /* 0x000fca0007800000 */
        /* <DEDUP_REMOVED lines=20> */
.L_x_2136:
[----:B------:R-:W-:Y:S05]  /*1fd0*/  BSYNC B0 ;  /* 0x0000000000007941 */ /* 0x000fea0003800000 */
.L_x_2135:
        /* <DEDUP_REMOVED lines=19> */
.L_x_2138:
[----:B------:R-:W-:Y:S05]  /*2110*/  BSYNC B0 ;  /* 0x0000000000007941 */ /* 0x000fea0003800000 */
.L_x_2137:
        /* <DEDUP_REMOVED lines=35> */
.L_x_2140:
[----:B------:R-:W-:Y:S05]  /*2350*/  BSYNC B0 ;  /* 0x0000000000007941 */ /* 0x000fea0003800000 */
.L_x_2139:
        /* <DEDUP_REMOVED lines=19> */
.L_x_2142:
[----:B------:R-:W-:Y:S05]  /*2490*/  BSYNC B0 ;  /* 0x0000000000007941 */ /* 0x000fea0003800000 */
.L_x_2141:
        /* <DEDUP_REMOVED lines=34> */
.L_x_2144:
[----:B------:R-:W-:Y:S05]  /*26c0*/  BSYNC B0 ;  /* 0x0000000000007941 */ /* 0x000fea0003800000 */
.L_x_2143:
        /* <DEDUP_REMOVED lines=19> */
.L_x_2146:
[----:B------:R-:W-:Y:S05]  /*2800*/  BSYNC B0 ;  /* 0x0000000000007941 */ /* 0x000fea0003800000 */
.L_x_2145:
        /* <DEDUP_REMOVED lines=13> */
[----:B------:R-:W1:Y:S03]  /*28e0*/  F2F.F16.F32 R52, R52 ;  /* 0x0000003400347304 */ /* 0x000e660000200800 */
[----:B------:R-:W-:-:S02]  /*28f0*/  FMNMX R7, R7, |R74|, !PT ;  /* 0x4000004a07077209 */ /* 0x000fc40007800000 */
[----:B------:R-:W-:Y:S02]  /*2900*/  ISETP.GE.AND P0, PT, R4, R47, PT ;  /* 0x0000002f0400720c */ /* 0x000fe40003f06270 */
[----:B------:R-:W-:Y:S01]  /*2910*/  FMNMX R7, R7, |R58|, !PT ;  /* 0x4000003a07077209 */ /* 0x000fe20007800000 */
[----:B------:R-:W0:Y:S03]  /*2920*/  F2F.F16.F32 R48, R48 ;  /* 0x0000003000307304 */ /* 0x000e260000200800 */
[----:B------:R-:W-:Y:S01]  /*2930*/  FMNMX R6, R7, |R6|, !PT ;  /* 0x4000000607067209 */ /* 0x000fe20007800000 */
[----:B------:R-:W-:-:S03]  /*2940*/  FMUL R7, R41, R45 ;  /* 0x0000002d29077220 */ /* 0x000fc60000400000 */
[----:B------:R-:W-:Y:S01]  /*2950*/  FMNMX R8, R6, |R15|, !PT ;  /* 0x4000000f06087209 */ /* 0x000fe20007800000 */
[----:B------:R0:W0:Y:S08]  /*2960*/  F2F.F16.F32 R58, R11 ;  /* 0x0000000b003a7304 */ /* 0x0000300000200800 */
[----:B------:R0:W0:Y:S01]  /*2970*/  F2F.F16.F32 R15, R7 ;  /* 0x00000007000f7304 */ /* 0x0000220000200800 */
        /* <DEDUP_REMOVED lines=14> */
.L_x_2148:
[----:B------:R-:W-:Y:S05]  /*2a60*/  BSYNC B0 ;  /* 0x0000000000007941 */ /* 0x000fea0003800000 */
.L_x_2147:
        /* <DEDUP_REMOVED lines=19> */
.L_x_2150:
[----:B------:R-:W-:Y:S05]  /*2ba0*/  BSYNC B0 ;  /* 0x0000000000007941 */ /* 0x000fea0003800000 */
.L_x_2149:
        /* <DEDUP_REMOVED lines=14> */
[----:B------:R-:W0:Y:S01]  /*2c90*/  F2F.F16.F32 R17, R17 ;  /* 0x0000001100117304 */ /* 0x000e220000200800 */
[----:B------:R-:W-:Y:S01]  /*2ca0*/  SHF.L.U64.HI R61, R7, 0x10, RZ ;  /* 0x00000010073d7819 */ /* 0x000fe200000102ff */
[----:B------:R-:W-:Y:S01]  /*2cb0*/  FMUL R13, R2, R45 ;  /* 0x0000002d020d7220 */ /* 0x000fe20000400000 */
[----:B------:R-:W-:-:S02]  /*2cc0*/  ISETP.GE.AND P1, PT, R68, R47, PT ;  /* 0x0000002f4400720c */ /* 0x000fc40003f26270 */
[----:B------:R-:W-:Y:S02]  /*2cd0*/  LOP3.LUT R72, R61, R72, RZ, 0xfc, !PT ;  /* 0x000000483d487212 */ /* 0x000fe400078efcff */
[----:B------:R-:W-:Y:S01]  /*2ce0*/  PRMT R32, R32, 0x5410, R7 ;  /* 0x0000541020207816 */ /* 0x000fe20000000007 */
[----:B------:R-:W1:Y:S01]  /*2cf0*/  F2F.F16.F32 R41, R41 ;  /* 0x0000002900297304 */ /* 0x000e620000200800 */
[----:B------:R-:W-:-:S07]  /*2d00*/  FMNMX R61, R6, |R57|, !PT ;  /* 0x40000039063d7209 */ /* 0x000fce0007800000 */
[----:B------:R-:W0:Y:S08]  /*2d10*/  F2F.F16.F32 R11, R11 ;  /* 0x0000000b000b7304 */ /* 0x000e300000200800 */
        /* <DEDUP_REMOVED lines=15> */
.L_x_2152:
[----:B------:R-:W-:Y:S05]  /*2e10*/  BSYNC B0 ;  /* 0x0000000000007941 */ /* 0x000fea0003800000 */
.L_x_2151:
        /* <DEDUP_REMOVED lines=19> */
.L_x_2154:
[----:B------:R-:W-:Y:S05]  /*2f50*/  BSYNC B0 ;  /* 0x0000000000007941 */ /* 0x000fea0003800000 */
.L_x_2153:
        /* <DEDUP_REMOVED lines=34> */
.L_x_2156:
[----:B------:R-:W-:Y:S05]  /*3180*/  BSYNC B0 ;  /* 0x0000000000007941 */ /* 0x000fea0003800000 */
.L_x_2155:
        /* <DEDUP_REMOVED lines=19> */
.L_x_2158:
[----:B------:R-:W-:Y:S05]  /*32c0*/  BSYNC B0 ;  /* 0x0000000000007941 */ /* 0x000fea0003800000 */
.L_x_2157:
        /* <DEDUP_REMOVED lines=10> */
[----:B------:R-:W-:Y:S01]  /*3370*/  F2FP.F16.F32.PACK_AB R6, RZ, R6 ;  /* 0x00000006ff06723e */ /* 0x000fe200000000ff */
[----:B------:R-:W-:Y:S01]  /*3380*/  FMUL R68, R76, R45 ;  /* 0x0000002d4c447220 */ /* 0x000fe20000400000 */
[----:B------:R-:W-:-:S02]  /*3390*/  F2FP.F16.F32.PACK_AB R7, RZ, R7 ;  /* 0x00000007ff07723e */ /* 0x000fc400000000ff */
        /* <DEDUP_REMOVED lines=18> */
.L_x_2160:
[----:B------:R-:W-:Y:S05]  /*34c0*/  BSYNC B0 ;  /* 0x0000000000007941 */ /* 0x000fea0003800000 */
.L_x_2159:
        /* <DEDUP_REMOVED lines=30> */
.L_x_2162:
[----:B------:R-:W-:Y:S05]  /*36b0*/  BSYNC B0 ;  /* 0x0000000000007941 */ /* 0x000fea0003800000 */
.L_x_2161:
        /* <DEDUP_REMOVED lines=12> */
[----:B------:R1:W4:Y:S01]  /*3780*/  F2F.F16.F32 R59, R27 ;  /* 0x0000001b003b7304 */ /* 0x0003220000200800 */
        /* <DEDUP_REMOVED lines=11> */
[----:B------:R-:W1:Y:S01]  /*3840*/  F2F.F16.F32 R67, R67 ;  /* 0x0000004300437304 */ /* 0x000e620000200800 */
[----:B------:R-:W-:-:S02]  /*3850*/  FMNMX R7, R7, |R84|, !PT ;  /* 0x4000005407077209 */ /* 0x000fc40007800000 */
[----:B------:R-:W-:Y:S02]  /*3860*/  SHF.L.U64.HI R72, R73, 0x10, RZ ;  /* 0x0000001049487819 */ /* 0x000fe400000102ff */
[----:B------:R-:W-:Y:S01]  /*3870*/  PRMT R24, R24, 0x5410, R73 ;  /* 0x0000541018187816 */ /* 0x000fe20000000049 */
[----:B------:R-:W-:Y:S01]  /*3880*/  FMUL R73, R64, R45 ;  /* 0x0000002d40497220 */ /* 0x000fe20000400000 */
[----:B------:R-:W-:Y:S01]  /*3890*/  LOP3.LUT R65, R72, R39, RZ, 0xfc, !PT ;  /* 0x0000002748417212 */ /* 0x000fe200078efcff */
[----:B------:R3:W0:Y:S01]  /*38a0*/  F2F.F16.F32 R38, R6 ;  /* 0x0000000600267304 */ /* 0x0006220000200800 */
[----:B------:R-:W-:Y:S01]  /*38b0*/  FMNMX R7, R7, |R80|, !PT ;  /* 0x4000005007077209 */ /* 0x000fe20007800000 */
[----:B------:R-:W-:-:S03]  /*38c0*/  VIADD R72, R51, 0x33 ;  /* 0x0000003333487836 */ /* 0x000fc60000000000 */
[----:B------:R-:W-:-:S03]  /*38d0*/  FMNMX R75, R7, |R76|, !PT ;  /* 0x4000004c074b7209 */ /* 0x000fc60007800000 */
[----:B------:R3:W0:Y:S01]  /*38e0*/  F2F.F16.F32 R39, R73 ;  /* 0x0000004900277304 */ /* 0x0006220000200800 */
        /* <DEDUP_REMOVED lines=14> */
.L_x_2164:
[----:B------:R-:W-:Y:S05]  /*39d0*/  BSYNC B0 ;  /* 0x0000000000007941 */ /* 0x000fea0003800000 */
.L_x_2163:
        /* <DEDUP_REMOVED lines=27> */
.L_x_2166:
[----:B------:R-:W-:Y:S05]  /*3b90*/  BSYNC B0 ;  /* 0x0000000000007941 */ /* 0x000fea0003800000 */
.L_x_2165:
        /* <DEDUP_REMOVED lines=16> */
[----:B------:R-:W1:Y:S01]  /*3ca0*/  F2F.F16.F32 R66, R66 ;  /* 0x0000004200427304 */ /* 0x000e620000200800 */
[----:B------:R-:W-:Y:S01]  /*3cb0*/  HADD2.F32 R74, -RZ, R73.H0_H0 ;  /* 0x20000049ff4a7230 */ /* 0x000fe20000004100 */
[----:B------:R-:W-:Y:S01]  /*3cc0*/  BSSY B0, `(.L_x_2167) ;  /* 0x000001f000007945 */ /* 0x000fe20003800000 */
[----:B------:R-:W-:Y:S01]  /*3cd0*/  FMNMX R7, R75, |R64|, !PT ;  /* 0x400000404b077209 */ /* 0x000fe20007800000 */
[----:B------:R-:W-:Y:S01]  /*3ce0*/  IMAD.U32 R62, R9, 0x10000, RZ ;  /* 0x00010000093e7824 */ /* 0x000fe200078e00ff */
[----:B------:R-:W-:Y:S01]  /*3cf0*/  PRMT R18, R18, 0x5410, R77 ;  /* 0x0000541012127816 */ /* 0x000fe2000000004d */
[----:B------:R-:W-:Y:S01]  /*3d00*/  FMUL R21, R74, R45 ;  /* 0x0000002d4a157220 */ /* 0x000fe20000400000 */
[----:B------:R-:W-:Y:S01]  /*3d10*/  FMNMX R7, R7, |R56|, !PT ;  /* 0x4000003807077209 */ /* 0x000fe20007800000 */
[----:B------:R-:W3:Y:S01]  /*3d20*/  F2F.F16.F32 R3, R3 ;  /* 0x0000000300037304 */ /* 0x000ee20000200800 */
[----:B------:R-:W-:Y:S01]  /*3d30*/  VIADD R64, R51, 0x40 ;  /* 0x0000004033407836 */ /* 0x000fe20000000000 */
[----:B------:R-:W-:Y:S01]  /*3d40*/  LOP3.LUT R23, R23, R62, RZ, 0xfc, !PT ;  /* 0x0000003e17177212 */ /* 0x000fe200078efcff */
[----:B------:R-:W-:Y:S01]  /*3d50*/  IMAD.U32 R19, R19, 0x10000, RZ ;  /* 0x0001000013137824 */ /* 0x000fe200078e00ff */
[----:B------:R-:W-:-:S02]  /*3d60*/  FMNMX R7, R7, |R74|, !PT ;  /* 0x4000004a07077209 */ /* 0x000fc40007800000 */
[----:B------:R-:W-:Y:S02]  /*3d70*/  ISETP.GE.AND P0, PT, R64, R47, PT ;  /* 0x0000002f4000720c */ /* 0x000fe40003f06270 */
[----:B------:R-:W4:Y:S01]  /*3d80*/  F2F.F16.F32 R5, R5 ;  /* 0x0000000500057304 */ /* 0x000f220000200800 */
[----:B------:R-:W-:-:S07]  /*3d90*/  LOP3.LUT R19, R78, R19, RZ, 0xfc, !PT ;  /* 0x000000134e137212 */ /* 0x000fce00078efcff */
[----:B------:R0:W1:Y:S02]  /*3da0*/  F2F.F16.F32 R9, R21 ;  /* 0x0000001500097304 */ /* 0x0000640000200800 */
        /* <DEDUP_REMOVED lines=16> */
.L_x_2168:
[----:B------:R-:W-:Y:S05]  /*3eb0*/  BSYNC B0 ;  /* 0x0000000000007941 */ /* 0x000fea0003800000 */
.L_x_2167:
        /* <DEDUP_REMOVED lines=19> */
.L_x_2170:
[----:B------:R-:W-:Y:S05]  /*3ff0*/  BSYNC B0 ;  /* 0x0000000000007941 */ /* 0x000fea0003800000 */
.L_x_2169:
        /* <DEDUP_REMOVED lines=14> */
[----:B------:R-:W-:Y:S02]  /*40e0*/  ISETP.GE.AND P1, PT, R84, R47, PT ;  /* 0x0000002f5400720c */ /* 0x000fe40003f26270 */
[----:B------:R-:W-:Y:S02]  /*40f0*/  F2FP.F16.F32.PACK_AB R50, RZ, R50 ;  /* 0x00000032ff32723e */ /* 0x000fe400000000ff */
        /* <DEDUP_REMOVED lines=16> */
.L_x_2172:
[----:B------:R-:W-:Y:S05]  /*4200*/  BSYNC B0 ;  /* 0x0000000000007941 */ /* 0x000fea0003800000 */
.L_x_2171:
        /* <DEDUP_REMOVED lines=22> */
.L_x_2174:
[----:B------:R-:W-:Y:S05]  /*4370*/  BSYNC B0 ;  /* 0x0000000000007941 */ /* 0x000fea0003800000 */
.L_x_2173:
        /* <DEDUP_REMOVED lines=35> */
.L_x_2176:
[----:B------:R-:W-:Y:S05]  /*45b0*/  BSYNC B0 ;  /* 0x0000000000007941 */ /* 0x000fea0003800000 */
.L_x_2175:
        /* <DEDUP_REMOVED lines=27> */
.L_x_2178:
[----:B------:R-:W-:Y:S05]  /*4770*/  BSYNC B0 ;  /* 0x0000000000007941 */ /* 0x000fea0003800000 */
.L_x_2177:
        /* <DEDUP_REMOVED lines=19> */
[----:B------:R-:W0:Y:S01]  /*48b0*/  F2F.F16.F32 R58, R58 ;  /* 0x0000003a003a7304 */ /* 0x000e220000200800 */
[----:B------:R-:W-:Y:S01]  /*48c0*/  LOP3.LUT R17, R73, R72, RZ, 0xfc, !PT ;  /* 0x0000004849117212 */ /* 0x000fe200078efcff */
[----:B------:R-:W-:Y:S01]  /*48d0*/  FMUL R73, R84, R45 ;  /* 0x0000002d54497220 */ /* 0x000fe20000400000 */
[----:B------:R-:W-:Y:S01]  /*48e0*/  FMNMX R75, R75, |R78|, !PT ;  /* 0x4000004e4b4b7209 */ /* 0x000fe20007800000 */
[----:B------:R-:W-:-:S02]  /*48f0*/  IMAD.U32 R78, R13, 0x10000, RZ ;  /* 0x000100000d4e7824 */ /* 0x000fc400078e00ff */
[----:B------:R-:W-:Y:S01]  /*4900*/  VIADD R72, R51, 0x43 ;  /* 0x0000004333487836 */ /* 0x000fe20000000000 */
[----:B------:R-:W-:Y:S01]  /*4910*/  FMNMX R75, R75, |R76|, !PT ;  /* 0x4000004c4b4b7209 */ /* 0x000fe20007800000 */
[----:B------:R-:W3:Y:S01]  /*4920*/  F2F.F16.F32 R41, R41 ;  /* 0x0000002900297304 */ /* 0x000ee20000200800 */
[----:B------:R-:W-:Y:S01]  /*4930*/  IMAD.U32 R76, R11, 0x10000, RZ ;  /* 0x000100000b4c7824 */ /* 0x000fe200078e00ff */
[----:B------:R-:W-:Y:S02]  /*4940*/  LOP3.LUT R11, R71, R78, RZ, 0xfc, !PT ;  /* 0x0000004e470b7212 */ /* 0x000fe400078efcff */
[----:B------:R-:W-:Y:S02]  /*4950*/  ISETP.GE.AND P0, PT, R72, R47, PT ;  /* 0x0000002f4800720c */ /* 0x000fe40003f06270 */
[----:B------:R-:W-:Y:S02]  /*4960*/  LOP3.LUT R13, R7, R76, RZ, 0xfc, !PT ;  /* 0x0000004c070d7212 */ /* 0x000fe400078efcff */
[----:B------:R-:W4:Y:S08]  /*4970*/  F2F.F16.F32 R48, R48 ;  /* 0x0000003000307304 */ /* 0x000f300000200800 */
[----:B------:R1:W0:Y:S02]  /*4980*/  F2F.F16.F32 R60, R73 ;  /* 0x00000049003c7304 */ /* 0x0002240000200800 */
        /* <DEDUP_REMOVED lines=16> */
.L_x_2180:
[----:B------:R-:W-:Y:S05]  /*4a90*/  BSYNC B0 ;  /* 0x0000000000007941 */ /* 0x000fea0003800000 */
.L_x_2179:
        /* <DEDUP_REMOVED lines=20> */
.L_x_2182:
[----:B------:R-:W-:Y:S05]  /*4be0*/  BSYNC B0 ;  /* 0x0000000000007941 */ /* 0x000fea0003800000 */
.L_x_2181:
        /* <DEDUP_REMOVED lines=10> */
[----:B------:R1:W3:Y:S01]  /*4c90*/  F2F.F16.F32 R57, R7 ;  /* 0x0000000700397304 */ /* 0x0002e20000200800 */
        /* <DEDUP_REMOVED lines=11> */
[----:B------:R-:W4:Y:S01]  /*4d50*/  F2F.F16.F32 R59, R59 ;  /* 0x0000003b003b7304 */ /* 0x000f220000200800 */
[----:B------:R-:W-:Y:S01]  /*4d60*/  FMNMX R75, R75, |R74|, !PT ;  /* 0x4000004a4b4b7209 */ /* 0x000fe20007800000 */
[----:B------:R-:W-:Y:S01]  /*4d70*/  VIADD R74, R51, 0x50 ;  /* 0x00000050334a7836 */ /* 0x000fe20000000000 */
[----:B------:R-:W-:Y:S02]  /*4d80*/  PRMT R4, R4, 0x5410, R73 ;  /* 0x0000541004047816 */ /* 0x000fe40000000049 */
[----:B------:R-:W-:Y:S02]  /*4d90*/  SHF.L.U64.HI R73, R73, 0x10, RZ ;  /* 0x0000001049497819 */ /* 0x000fe400000102ff */
[----:B------:R-:W-:Y:S01]  /*4da0*/  FMNMX R69, R75, |R68|, !PT ;  /* 0x400000444b457209 */ /* 0x000fe20007800000 */
[----:B------:R-:W0:Y:S01]  /*4db0*/  F2F.F16.F32 R61, R61 ;  /* 0x0000003d003d7304 */ /* 0x000e220000200800 */
[----:B------:R-:W-:-:S02]  /*4dc0*/  PRMT R8, R8, 0x5410, R77 ;  /* 0x0000541008087816 */ /* 0x000fc4000000004d */
[----:B------:R-:W-:Y:S02]  /*4dd0*/  ISETP.GE.AND P1, PT, R74, R47, PT ;  /* 0x0000002f4a00720c */ /* 0x000fe40003f26270 */
[----:B------:R-:W-:Y:S02]  /*4de0*/  LOP3.LUT R68, R73, R38, RZ, 0xfc, !PT ;  /* 0x0000002649447212 */ /* 0x000fe400078efcff */
[----:B------:R-:W-:Y:S01]  /*4df0*/  LOP3.LUT R70, R70, R39, RZ, 0xfc, !PT ;  /* 0x0000002746467212 */ /* 0x000fe200078efcff */
[----:B------:R-:W0:Y:S01]  /*4e00*/  F2F.F16.F32 R63, R63 ;  /* 0x0000003f003f7304 */ /* 0x000e220000200800 */
        /* <DEDUP_REMOVED lines=15> */
.L_x_2184:
[----:B------:R-:W-:Y:S05]  /*4f00*/  BSYNC B0 ;  /* 0x0000000000007941 */ /* 0x000fea0003800000 */
.L_x_2183:
        /* <DEDUP_REMOVED lines=20> */
.L_x_2186:
[----:B------:R-:W-:Y:S05]  /*5050*/  BSYNC B0 ;  /* 0x0000000000007941 */ /* 0x000fea0003800000 */
.L_x_2185:
        /* <DEDUP_REMOVED lines=16> */
[----:B------:R-:W-:Y:S01]  /*5160*/  F2FP.F16.F32.PACK_AB R38, RZ, R38 ;  /* 0x00000026ff26723e */ /* 0x000fe200000000ff */
[----:B------:R-:W-:Y:S01]  /*5170*/  BSSY B0, `(.L_x_2187) ;  /* 0x0000015000007945 */ /* 0x000fe20003800000 */
[----:B------:R-:W-:Y:S02]  /*5180*/  ISETP.GE.AND P0, PT, R66, R47, PT ;  /* 0x0000002f4200720c */ /* 0x000fe40003f06270 */
[----:B------:R-:W-:Y:S02]  /*5190*/  F2FP.F16.F32.PACK_AB R39, RZ, R39 ;  /* 0x00000027ff27723e */ /* 0x000fe400000000ff */
        /* <DEDUP_REMOVED lines=18> */
.L_x_2188:
[----:B------:R-:W-:Y:S05]  /*52c0*/  BSYNC B0 ;  /* 0x0000000000007941 */ /* 0x000fea0003800000 */
.L_x_2187:
        /* <DEDUP_REMOVED lines=19> */
.L_x_2190:
[----:B------:R-:W-:Y:S05]  /*5400*/  BSYNC B0 ;  /* 0x0000000000007941 */ /* 0x000fea0003800000 */
.L_x_2189:
        /* <DEDUP_REMOVED lines=33> */
.L_x_2192:
[----:B------:R-:W-:Y:S05]  /*5620*/  BSYNC B0 ;  /* 0x0000000000007941 */ /* 0x000fea0003800000 */
.L_x_2191:
        /* <DEDUP_REMOVED lines=19> */
.L_x_2194:
[----:B------:R-:W-:Y:S05]  /*5760*/  BSYNC B0 ;  /* 0x0000000000007941 */ /* 0x000fea0003800000 */
.L_x_2193:
        /* <DEDUP_REMOVED lines=18> */
[----:B------:R-:W1:Y:S01]  /*5890*/  F2F.F16.F32 R83, R83 ;  /* 0x0000005300537304 */ /* 0x000e620000200800 */
[----:B------:R-:W-:Y:S01]  /*58a0*/  FMNMX R39, R39, |R84|, !PT ;  /* 0x4000005427277209 */ /* 0x000fe20007800000 */
[----:B------:R-:W-:Y:S01]  /*58b0*/  BSSY B0, `(.L_x_2195) ;  /* 0x0000019000007945 */ /* 0x000fe20003800000 */
[----:B------:R-:W-:-:S02]  /*58c0*/  PRMT R40, R40, 0x5410, R65 ;  /* 0x0000541028287816 */ /* 0x000fc40000000041 */
[----:B------:R-:W-:Y:S02]  /*58d0*/  SHF.L.U64.HI R65, R65, 0x10, RZ ;  /* 0x0000001041417819 */ /* 0x000fe400000102ff */
[----:B------:R-:W-:Y:S01]  /*58e0*/  FMNMX R91, R39, |R78|, !PT ;  /* 0x4000004e275b7209 */ /* 0x000fe20007800000 */
[----:B------:R3:W4:Y:S01]  /*58f0*/  F2F.F16.F32 R85, R82 ;  /* 0x0000005200557304 */ /* 0x0007220000200800 */
[----:B------:R-:W-:Y:S02]  /*5900*/  ISETP.GE.AND P0, PT, R68, R47, PT ;  /* 0x0000002f4400720c */ /* 0x000fe40003f06270 */
[----:B0-----:R-:W-:Y:S02]  /*5910*/  LOP3.LUT R78, R93, R58, RZ, 0xfc, !PT ;  /* 0x0000003a5d4e7212 */ /* 0x001fe400078efcff */
[----:B------:R-:W-:Y:S02]  /*5920*/  LOP3.LUT R60, R65, R60, RZ, 0xfc, !PT ;  /* 0x0000003c413c7212 */ /* 0x000fe400078efcff */
[----:B------:R-:W-:Y:S01]  /*5930*/  FMNMX R91, R91, |R76|, !PT ;  /* 0x4000004c5b5b7209 */ /* 0x000fe20007800000 */
[----:B------:R-:W0:Y:S08]  /*5940*/  F2F.F16.F32 R87, R87 ;  /* 0x0000005700577304 */ /* 0x000e300000200800 */
[----:B------:R-:W0:Y:S01]  /*5950*/  F2F.F16.F32 R89, R89 ;  /* 0x0000005900597304 */ /* 0x000e220000200800 */
        /* <DEDUP_REMOVED lines=14> */
.L_x_2196:
[----:B------:R-:W-:Y:S05]  /*5a40*/  BSYNC B0 ;  /* 0x0000000000007941 */ /* 0x000fea0003800000 */
.L_x_2195:
        /* <DEDUP_REMOVED lines=20> */
.L_x_2198:
[----:B------:R-:W-:Y:S05]  /*5b90*/  BSYNC B0 ;  /* 0x0000000000007941 */ /* 0x000fea0003800000 */
.L_x_2197:
        /* <DEDUP_REMOVED lines=15> */
[----:B------:R1:W3:Y:S01]  /*5c90*/  F2F.F16.F32 R91, R48 ;  /* 0x00000030005b7304 */ /* 0x0002e20000200800 */
[----:B------:R-:W-:Y:S01]  /*5ca0*/  SHF.L.U64.HI R52, R93, 0x10, RZ ;  /* 0x000000105d347819 */ /* 0x000fe200000102ff */
[----:B------:R-:W-:Y:S01]  /*5cb0*/  FMUL R93, R72, R45 ;  /* 0x0000002d485d7220 */ /* 0x000fe20000400000 */
[----:B------:R-:W-:Y:S02]  /*5cc0*/  BSSY B0, `(.L_x_2199) ;  /* 0x000001f000007945 */ /* 0x000fe40003800000 */
[----:B------:R-:W-:Y:S01]  /*5cd0*/  LOP3.LUT R66, R52, R41, RZ, 0xfc, !PT ;  /* 0x0000002934427212 */ /* 0x000fe200078efcff */
[----:B------:R-:W-:Y:S01]  /*5ce0*/  VIADD R52, R51, 0x60 ;  /* 0x0000006033347836 */ /* 0x000fe20000000000 */
[----:B------:R-:W-:Y:S01]  /*5cf0*/  FMNMX R41, R39, |R62|, !PT ;  /* 0x4000003e27297209 */ /* 0x000fe20007800000 */
[----:B------:R-:W4:Y:S01]  /*5d00*/  F2F.F16.F32 R65, R65 ;  /* 0x0000004100417304 */ /* 0x000f220000200800 */
[----:B-1----:R-:W-:Y:S01]  /*5d10*/  FMUL R48, R54, R45 ;  /* 0x0000002d36307220 */ /* 0x002fe20000400000 */
[----:B------:R-:W-:Y:S01]  /*5d20*/  LOP3.LUT R39, R78, R57, RZ, 0xfc, !PT ;  /* 0x000000394e277212 */ /* 0x000fe200078efcff */
[----:B------:R-:W-:Y:S01]  /*5d30*/  IMAD.U32 R57, R59, 0x10000, RZ ;  /* 0x000100003b397824 */ /* 0x000fe200078e00ff */
[----:B------:R-:W-:Y:S01]  /*5d40*/  FMNMX R41, R41, |R64|, !PT ;  /* 0x4000004029297209 */ /* 0x000fe20007800000 */
[----:B------:R-:W-:Y:S01]  /*5d50*/  IMAD.U32 R62, R61, 0x10000, RZ ;  /* 0x000100003d3e7824 */ /* 0x000fe200078e00ff */
[----:B------:R-:W-:-:S02]  /*5d60*/  ISETP.GE.AND P1, PT, R52, R47, PT ;  /* 0x0000002f3400720c */ /* 0x000fc40003f26270 */
[----:B------:R-:W1:Y:S01]  /*5d70*/  F2F.F16.F32 R93, R93 ;  /* 0x0000005d005d7304 */ /* 0x000e620000200800 */
[----:B------:R-:W-:Y:S02]  /*5d80*/  FMNMX R61, R41, |R74|, !PT ;  /* 0x4000004a293d7209 */ /* 0x000fe40007800000 */
[----:B------:R-:W-:Y:S02]  /*5d90*/  LOP3.LUT R41, R60, R57, RZ, 0xfc, !PT ;  /* 0x000000393c297212 */ /* 0x000fe400078efcff */
[----:B------:R-:W-:Y:S02]  /*5da0*/  LOP3.LUT R57, R66, R62, RZ, 0xfc, !PT ;  /* 0x0000003e42397212 */ /* 0x000fe400078efcff */
[----:B------:R-:W-:Y:S01]  /*5db0*/  FMNMX R72, R61, |R72|, !PT ;  /* 0x400000483d487209 */ /* 0x000fe20007800000 */
[----:B------:R-:W0:Y:S01]  /*5dc0*/  F2F.F16.F32 R48, R48 ;  /* 0x0000003000307304 */ /* 0x000e220000200800 */
        /* <DEDUP_REMOVED lines=14> */
.L_x_2200:
[----:B------:R-:W-:Y:S05]  /*5eb0*/  BSYNC B0 ;  /* 0x0000000000007941 */ /* 0x000fea0003800000 */
.L_x_2199:
        /* <DEDUP_REMOVED lines=21> */
.L_x_2202:
[----:B------:R-:W-:Y:S05]  /*6010*/  BSYNC B0 ;  /* 0x0000000000007941 */ /* 0x000fea0003800000 */
.L_x_2201:
        /* <DEDUP_REMOVED lines=12> */
[----:B------:R-:W-:Y:S01]  /*60e0*/  F2FP.F16.F32.PACK_AB R66, RZ, R66 ;  /* 0x00000042ff42723e */ /* 0x000fe200000000ff */
[----:B------:R-:W-:Y:S01]  /*60f0*/  VIADD R74, R51, 0x61 ;  /* 0x00000061334a7836 */ /* 0x000fe20000000000 */
[----:B------:R-:W-:Y:S01]  /*6100*/  FMNMX R72, R54, |R64|, !PT ;  /* 0x4000004036487209 */ /* 0x000fe20007800000 */
[-C--:B------:R-:W-:Y:S01]  /*6110*/  FMUL R64, R64, R45.reuse ;  /* 0x0000002d40407220 */ /* 0x080fe20000400000 */
[----:B------:R-:W-:Y:S01]  /*6120*/  FMUL R54, R62, R45 ;  /* 0x0000002d3e367220 */ /* 0x000fe20000400000 */
[----:B------:R-:W-:-:S02]  /*6130*/  PRMT R60, R67, 0x5410, R70 ;  /* 0x00005410433c7816 */ /* 0x000fc40000000046 */
        /* <DEDUP_REMOVED lines=22> */
.L_x_2204:
[----:B------:R-:W-:Y:S05]  /*62a0*/  BSYNC B0 ;  /* 0x0000000000007941 */ /* 0x000fea0003800000 */
.L_x_2203:
        /* <DEDUP_REMOVED lines=24> */
.L_x_2206:
[----:B------:R-:W-:Y:S05]  /*6430*/  BSYNC B0 ;  /* 0x0000000000007941 */ /* 0x000fea0003800000 */
.L_x_2205:
        /* <DEDUP_REMOVED lines=16> */
[----:B------:R-:W-:Y:S02]  /*6540*/  F2FP.F16.F32.PACK_AB R66, RZ, R66 ;  /* 0x00000042ff42723e */ /* 0x000fe400000000ff */
[----:B0-----:R-:W-:Y:S02]  /*6550*/  LOP3.LUT R72, R82, R87, RZ, 0xfc, !PT ;  /* 0x0000005752487212 */ /* 0x001fe400078efcff */
[----:B------:R-:W-:Y:S02]  /*6560*/  F2FP.F16.F32.PACK_AB R67, RZ, R67 ;  /* 0x00000043ff43723e */ /* 0x000fe400000000ff */
[----:B------:R-:W-:-:S02]  /*6570*/  ISETP.GE.AND P0, PT, R52, R47, PT ;  /* 0x0000002f3400720c */ /* 0x000fc40003f06270 */
        /* <DEDUP_REMOVED lines=18> */
.L_x_2208:
[----:B------:R-:W-:Y:S05]  /*66a0*/  BSYNC B0 ;  /* 0x0000000000007941 */ /* 0x000fea0003800000 */
.L_x_2207:
        /* <DEDUP_REMOVED lines=20> */
.L_x_2210:
[----:B------:R-:W-:Y:S05]  /*67f0*/  BSYNC B0 ;  /* 0x0000000000007941 */ /* 0x000fea0003800000 */
.L_x_2209:
        /* <DEDUP_REMOVED lines=17> */
[----:B-1----:R-:W-:Y:S01]  /*6910*/  IMAD.U32 R93, R93, 0x10000, RZ ;  /* 0x000100005d5d7824 */ /* 0x002fe200078e00ff */
[----:B------:R-:W-:-:S02]  /*6920*/  LOP3.LUT R89, R86, R89, RZ, 0xfc, !PT ;  /* 0x0000005956597212 */ /* 0x000fc400078efcff */
[----:B------:R-:W-:-:S04]  /*6930*/  ISETP.GE.AND P1, PT, R50, R47, PT ;  /* 0x0000002f3200720c */ /* 0x000fc80003f26270 */
[----:B------:R-:W1:Y:S08]  /*6940*/  F2F.F16.F32 R87, R87 ;  /* 0x0000005700577304 */ /* 0x000e700000200800 */
[----:B------:R-:W3:Y:S08]  /*6950*/  F2F.F16.F32 R79, R79 ;  /* 0x0000004f004f7304 */ /* 0x000ef00000200800 */
[----:B------:R4:W0:Y:S02]  /*6960*/  F2F.F16.F32 R74, R63 ;  /* 0x0000003f004a7304 */ /* 0x0008240000200800 */
        /* <DEDUP_REMOVED lines=19> */
.L_x_2212:
[----:B------:R-:W-:Y:S05]  /*6aa0*/  BSYNC B0 ;  /* 0x0000000000007941 */ /* 0x000fea0003800000 */
.L_x_2211:
        /* <DEDUP_REMOVED lines=20> */
.L_x_2214:
[----:B------:R-:W-:Y:S05]  /*6bf0*/  BSYNC B0 ;  /* 0x0000000000007941 */ /* 0x000fea0003800000 */
.L_x_2213:
        /* <DEDUP_REMOVED lines=17> */
[----:B------:R-:W0:Y:S01]  /*6d10*/  F2F.F16.F32 R85, R85 ;  /* 0x0000005500557304 */ /* 0x000e220000200800 */
[----:B------:R-:W-:Y:S01]  /*6d20*/  PRMT R72, R83, 0x5410, R74 ;  /* 0x0000541053487816 */ /* 0x000fe2000000004a */
[----:B------:R-:W-:Y:S01]  /*6d30*/  VIADD R52, R51, 0x70 ;  /* 0x0000007033347836 */ /* 0x000fe20000000000 */
[----:B------:R-:W-:Y:S01]  /*6d40*/  SHF.L.U64.HI R82, R74, 0x10, RZ ;  /* 0x000000104a527819 */ /* 0x000fe200000102ff */
[----:B------:R-:W-:Y:S01]  /*6d50*/  FMUL R74, R54, R45 ;  /* 0x0000002d364a7220 */ /* 0x000fe20000400000 */
[----:B------:R-:W-:-:S02]  /*6d60*/  FMNMX R83, R91, |R78|, !PT ;  /* 0x4000004e5b537209 */ /* 0x000fc40007800000 */
[----:B------:R-:W-:Y:S01]  /*6d70*/  PRMT R68, R68, 0x5410, R73 ;  /* 0x0000541044447816 */ /* 0x000fe20000000049 */
[----:B------:R-:W1:Y:S01]  /*6d80*/  F2F.F16.F32 R89, R89 ;  /* 0x0000005900597304 */ /* 0x000e620000200800 */
[----:B------:R-:W-:Y:S02]  /*6d90*/  LOP3.LUT R78, R80, R81, RZ, 0xfc, !PT ;  /* 0x00000051504e7212 */ /* 0x000fe400078efcff */
[----:B------:R-:W-:Y:S02]  /*6da0*/  ISETP.GE.AND P0, PT, R52, R47, PT ;  /* 0x0000002f3400720c */ /* 0x000fe40003f06270 */
[----:B------:R-:W-:Y:S02]  /*6db0*/  PRMT R70, R70, 0x5410, R77 ;  /* 0x0000541046467816 */ /* 0x000fe4000000004d */
[----:B------:R-:W-:Y:S01]  /*6dc0*/  LOP3.LUT R87, R82, R87, RZ, 0xfc, !PT ;  /* 0x0000005752577212 */ /* 0x000fe200078efcff */
[----:B------:R3:W4:Y:S01]  /*6dd0*/  F2F.F16.F32 R73, R71 ;  /* 0x0000004700497304 */ /* 0x0007220000200800 */
[----:B------:R-:W-:-:S07]  /*6de0*/  FMNMX R83, R83, |R76|, !PT ;  /* 0x4000004c53537209 */ /* 0x000fce0007800000 */
        /* <DEDUP_REMOVED lines=15> */
.L_x_2216:
[----:B------:R-:W-:Y:S05]  /*6ee0*/  BSYNC B0 ;  /* 0x0000000000007941 */ /* 0x000fea0003800000 */
.L_x_2215:
        /* <DEDUP_REMOVED lines=22> */
.L_x_2218:
[----:B------:R-:W-:Y:S05]  /*7050*/  BSYNC B0 ;  /* 0x0000000000007941 */ /* 0x000fea0003800000 */
.L_x_2217:
        /* <DEDUP_REMOVED lines=19> */
[----:B------:R-:W-:Y:S02]  /*7190*/  F2FP.F16.F32.PACK_AB R48, RZ, R48 ;  /* 0x00000030ff30723e */ /* 0x000fe400000000ff */
[----:B------:R-:W-:-:S02]  /*71a0*/  F2FP.F16.F32.PACK_AB R76, RZ, R76 ;  /* 0x0000004cff4c723e */ /* 0x000fc400000000ff */
[----:B------:R-:W-:Y:S02]  /*71b0*/  F2FP.F16.F32.PACK_AB R77, RZ, R50 ;  /* 0x00000032ff4d723e */ /* 0x000fe400000000ff */
[----:B------:R-:W-:Y:S02]  /*71c0*/  LOP3.LUT R54, R86, R79, RZ, 0xfc, !PT ;  /* 0x0000004f56367212 */ /* 0x000fe400078efcff */
[----:B------:R-:W-:Y:S02]  /*71d0*/  PRMT R50, R48, 0x7610, R50 ;  /* 0x0000761030327816 */ /* 0x000fe40000000032 */
        /* <DEDUP_REMOVED lines=18> */
.L_x_2220:
[----:B------:R-:W-:Y:S05]  /*7300*/  BSYNC B0 ;  /* 0x0000000000007941 */ /* 0x000fea0003800000 */
.L_x_2219:
        /* <DEDUP_REMOVED lines=19> */
.L_x_2222:
[----:B------:R-:W-:Y:S05]  /*7440*/  BSYNC B0 ;  /* 0x0000000000007941 */ /* 0x000fea0003800000 */
.L_x_2221:
        /* <DEDUP_REMOVED lines=39> */
.L_x_2224:
[----:B------:R-:W-:Y:S05]  /*76c0*/  BSYNC B0 ;  /* 0x0000000000007941 */ /* 0x000fea0003800000 */
.L_x_2223:
        /* <DEDUP_REMOVED lines=21> */
.L_x_2226:
[----:B------:R-:W-:Y:S05]  /*7820*/  BSYNC B0 ;  /* 0x0000000000007941 */ /* 0x000fea0003800000 */
.L_x_2225:
        /* <DEDUP_REMOVED lines=13> */
[----:B------:R-:W0:Y:S01]  /*7900*/  F2F.F16.F32 R77, R77 ;  /* 0x0000004d004d7304 */ /* 0x000e220000200800 */
[----:B------:R-:W-:Y:S01]  /*7910*/  FMNMX R52, R52, |R80|, !PT ;  /* 0x4000005034347209 */ /* 0x000fe20007800000 */
[----:B------:R-:W-:Y:S01]  /*7920*/  BSSY B0, `(.L_x_2227) ;  /* 0x0000022000007945 */ /* 0x000fe20003800000 */
[----:B------:R-:W-:-:S02]  /*7930*/  LOP3.LUT R80, R91, 0xffff, RZ, 0xc0, !PT ;  /* 0x0000ffff5b507812 */ /* 0x000fc400078ec0ff */
[----:B------:R-:W-:Y:S02]  /*7940*/  FMNMX R82, R52, |R54|, !PT ;  /* 0x4000003634527209 */ /* 0x000fe40007800000 */
[----:B------:R-:W-:Y:S01]  /*7950*/  LOP3.LUT R52, R93, 0xffff, RZ, 0xc0, !PT ;  /* 0x0000ffff5d347812 */ /* 0x000fe200078ec0ff */
[----:B------:R-:W1:Y:S01]  /*7960*/  F2F.F16.F32 R85, R85 ;  /* 0x0000005500557304 */ /* 0x000e620000200800 */
[----:B------:R-:W-:Y:S02]  /*7970*/  PRMT R54, R79, 0x5410, R80 ;  /* 0x000054104f367816 */ /* 0x000fe40000000050 */
[----:B------:R-:W-:Y:S02]  /*7980*/  PRMT R76, R83, 0x5410, R52 ;  /* 0x00005410534c7816 */ /* 0x000fe40000000034 */
[----:B------:R-:W-:Y:S02]  /*7990*/  SHF.L.U64.HI R52, R52, 0x10, RZ ;  /* 0x0000001034347819 */ /* 0x000fe400000102ff */
[----:B------:R-:W-:Y:S01]  /*79a0*/  SHF.L.U64.HI R80, R80, 0x10, RZ ;  /* 0x0000001050507819 */ /* 0x000fe200000102ff */
[----:B------:R-:W3:Y:S01]  /*79b0*/  F2F.F16.F32 R87, R87 ;  /* 0x0000005700577304 */ /* 0x000ee20000200800 */
[----:B------:R-:W-:-:S02]  /*79c0*/  SHF.L.U64.HI R88, R89, 0x10, RZ ;  /* 0x0000001059587819 */ /* 0x000fc400000102ff */
[----:B------:R-:W-:Y:S02]  /*79d0*/  PRMT R48, R48, 0x5410, R81 ;  /* 0x0000541030307816 */ /* 0x000fe40000000051 */
[----:B0-----:R-:W-:Y:S02]  /*79e0*/  LOP3.LUT R83, R52, R77, RZ, 0xfc, !PT ;  /* 0x0000004d34537212 */ /* 0x001fe400078efcff */
[----:B------:R-:W-:Y:S01]  /*79f0*/  ISETP.GE.AND P0, PT, R84, R47, PT ;  /* 0x0000002f5400720c */ /* 0x000fe20003f06270 */
[----:B------:R0:W4:Y:S01]  /*7a00*/  F2F.F16.F32 R51, R86 ;  /* 0x0000005600337304 */ /* 0x0001220000200800 */
        /* <DEDUP_REMOVED lines=19> */
.L_x_2228:
[----:B------:R-:W-:Y:S05]  /*7b40*/  BSYNC B0 ;  /* 0x0000000000007941 */ /* 0x000fea0003800000 */
.L_x_2227:
        /* <DEDUP_REMOVED lines=19> */
.L_x_2230:
[----:B------:R-:W-:Y:S05]  /*7c80*/  BSYNC B0 ;  /* 0x0000000000007941 */ /* 0x000fea0003800000 */
.L_x_2229:
[----:B-----5:R-:W-:Y:S01]  /*7c90*/  HADD2.F32 R85, -RZ, R85.H0_H0 ;  /* 0x20000055ff557230 */ /* 0x020fe20000004100 */
[----:B------:R-:W-:Y:S01]  /*7ca0*/  BSSY B0, `(.L_x_2231) ;  /* 0x000001c000007945 */ /* 0x000fe20003800000 */
[----:B0-----:R-:W-:Y:S02]  /*7cb0*/  HADD2.F32 R36, -RZ, R88.H0_H0 ;  /* 0x20000058ff247230 */ /* 0x001fe40000004100 */
[----:B------:R-:W-:Y:S02]  /*7cc0*/  HADD2.F32 R86, -RZ, R86.H0_H0 ;  /* 0x20000056ff567230 */ /* 0x000fe40000004100 */
[-C--:B------:R-:W-:Y:S01]  /*7cd0*/  FMUL R87, R85, R45.reuse ;  /* 0x0000002d55577220 */ /* 0x080fe20000400000 */
[----:B------:R-:W-:Y:S02]  /*7ce0*/  HADD2.F32 R78, -RZ, R78.H0_H0 ;  /* 0x2000004eff4e7230 */ /* 0x000fe40000004100 */
[----:B------:R-:W-:-:S03]  /*7cf0*/  FMUL R79, R86, R45 ;  /* 0x0000002d564f7220 */ /* 0x000fc60000400000 */
        /* <DEDUP_REMOVED lines=22> */
.L_x_2232:
[----:B------:R-:W-:Y:S05]  /*7e60*/  BSYNC B0 ;  /* 0x0000000000007941 */ /* 0x000fea0003800000 */
.L_x_2231:
        /* <DEDUP_REMOVED lines=54> */
.L_x_2234:
[----:B------:R-:W-:Y:S05]  /*81d0*/  BSYNC B0 ;  /* 0x0000000000007941 */ /* 0x000fea0003800000 */
.L_x_2233:
        /* <DEDUP_REMOVED lines=19> */
.L_x_2236:
[----:B------:R-:W-:Y:S05]  /*8310*/  BSYNC B0 ;  /* 0x0000000000007941 */ /* 0x000fea0003800000 */
.L_x_2235:
        /* <DEDUP_REMOVED lines=36> */
.L_x_2238:
[----:B------:R-:W-:Y:S05]  /*8560*/  BSYNC B0 ;  /* 0x0000000000007941 */ /* 0x000fea0003800000 */
.L_x_2237:
        /* <DEDUP_REMOVED lines=19> */
.L_x_2240:
[----:B------:R-:W-:Y:S05]  /*86a0*/  BSYNC B0 ;  /* 0x0000000000007941 */ /* 0x000fea0003800000 */
.L_x_2239:
        /* <DEDUP_REMOVED lines=19> */
.L_x_2242:
[----:B------:R-:W-:Y:S05]  /*87e0*/  BSYNC B0 ;  /* 0x0000000000007941 */ /* 0x000fea0003800000 */
.L_x_2241:
        /* <DEDUP_REMOVED lines=19> */
.L_x_2244:
[----:B------:R-:W-:Y:S05]  /*8920*/  BSYNC B0 ;  /* 0x0000000000007941 */ /* 0x000fea0003800000 */
.L_x_2243:
        /* <DEDUP_REMOVED lines=19> */
.L_x_2246:
[----:B------:R-:W-:Y:S05]  /*8a60*/  BSYNC B0 ;  /* 0x0000000000007941 */ /* 0x000fea0003800000 */
.L_x_2245:
        /* <DEDUP_REMOVED lines=19> */
.L_x_2248:
[----:B------:R-:W-:Y:S05]  /*8ba0*/  BSYNC B0 ;  /* 0x0000000000007941 */ /* 0x000fea0003800000 */
.L_x_2247:
        /* <DEDUP_REMOVED lines=34> */
.L_x_2250:
[----:B------:R-:W-:Y:S05]  /*8dd0*/  BSYNC B0 ;  /* 0x0000000000007941 */ /* 0x000fea0003800000 */
.L_x_2249:
        /* <DEDUP_REMOVED lines=19> */
.L_x_2252:
[----:B------:R-:W-:Y:S05]  /*8f10*/  BSYNC B0 ;  /* 0x0000000000007941 */ /* 0x000fea0003800000 */
.L_x_2251:
        /* <DEDUP_REMOVED lines=31> */
.L_x_2254:
[----:B------:R-:W-:Y:S05]  /*9110*/  BSYNC B0 ;  /* 0x0000000000007941 */ /* 0x000fea0003800000 */
.L_x_2253:
        /* <DEDUP_REMOVED lines=19> */
.L_x_2256:
[----:B------:R-:W-:Y:S05]  /*9250*/  BSYNC B0 ;  /* 0x0000000000007941 */ /* 0x000fea0003800000 */
.L_x_2255:
        /* <DEDUP_REMOVED lines=19> */
.L_x_2258:
[----:B------:R-:W-:Y:S05]  /*9390*/  BSYNC B0 ;  /* 0x0000000000007941 */ /* 0x000fea0003800000 */
.L_x_2257:
        /* <DEDUP_REMOVED lines=19> */
.L_x_2260:
[----:B------:R-:W-:Y:S05]  /*94d0*/  BSYNC B0 ;  /* 0x0000000000007941 */ /* 0x000fea0003800000 */
.L_x_2259:
        /* <DEDUP_REMOVED lines=19> */
.L_x_2262:
[----:B------:R-:W-:Y:S05]  /*9610*/  BSYNC B0 ;  /* 0x0000000000007941 */ /* 0x000fea0003800000 */
.L_x_2261:
        /* <DEDUP_REMOVED lines=19> */
.L_x_2264:
[----:B------:R-:W-:Y:S05]  /*9750*/  BSYNC B0 ;  /* 0x0000000000007941 */ /* 0x000fea0003800000 */
.L_x_2263:
        /* <DEDUP_REMOVED lines=34> */
.L_x_2266:
[----:B------:R-:W-:Y:S05]  /*9980*/  BSYNC B0 ;  /* 0x0000000000007941 */ /* 0x000fea0003800000 */
.L_x_2265:
        /* <DEDUP_REMOVED lines=19> */
.L_x_2268:
[----:B------:R-:W-:Y:S05]  /*9ac0*/  BSYNC B0 ;  /* 0x0000000000007941 */ /* 0x000fea0003800000 */
.L_x_2267:
        /* <DEDUP_REMOVED lines=35> */
.L_x_2270:
[----:B------:R-:W-:Y:S05]  /*9d00*/  BSYNC B0 ;  /* 0x0000000000007941 */ /* 0x000fea0003800000 */
.L_x_2269:
        /* <DEDUP_REMOVED lines=19> */
.L_x_2272:
[----:B------:R-:W-:Y:S05]  /*9e40*/  BSYNC B0 ;  /* 0x0000000000007941 */ /* 0x000fea0003800000 */
.L_x_2271:
        /* <DEDUP_REMOVED lines=19> */
.L_x_2274:
[----:B------:R-:W-:Y:S05]  /*9f80*/  BSYNC B0 ;  /* 0x0000000000007941 */ /* 0x000fea0003800000 */
.L_x_2273:
        /* <DEDUP_REMOVED lines=19> */
.L_x_2276:
[----:B------:R-:W-:Y:S05]  /*a0c0*/  BSYNC B0 ;  /* 0x0000000000007941 */ /* 0x000fea0003800000 */
.L_x_2275:
        /* <DEDUP_REMOVED lines=19> */
.L_x_2278:
[----:B------:R-:W-:Y:S05]  /*a200*/  BSYNC B0 ;  /* 0x0000000000007941 */ /* 0x000fea0003800000 */
.L_x_2277:
        /* <DEDUP_REMOVED lines=19> */
.L_x_2280:
[----:B------:R-:W-:Y:S05]  /*a340*/  BSYNC B0 ;  /* 0x0000000000007941 */ /* 0x000fea0003800000 */
.L_x_2279:
        /* <DEDUP_REMOVED lines=40> */
.L_x_2282:
[----:B------:R-:W-:Y:S05]  /*a5d0*/  BSYNC B0 ;  /* 0x0000000000007941 */ /* 0x000fea0003800000 */
.L_x_2281:
        /* <DEDUP_REMOVED lines=19> */
.L_x_2284:
[----:B------:R-:W-:Y:S05]  /*a710*/  BSYNC B0 ;  /* 0x0000000000007941 */ /* 0x000fea0003800000 */
.L_x_2283:
        /* <DEDUP_REMOVED lines=27> */
.L_x_2286:
[----:B------:R-:W-:Y:S05]  /*a8d0*/  BSYNC B0 ;  /* 0x0000000000007941 */ /* 0x000fea0003800000 */
.L_x_2285:
        /* <DEDUP_REMOVED lines=19> */
.L_x_2288:
[----:B------:R-:W-:Y:S05]  /*aa10*/  BSYNC B0 ;  /* 0x0000000000007941 */ /* 0x000fea0003800000 */
.L_x_2287:
        /* <DEDUP_REMOVED lines=19> */
.L_x_2290:
[----:B------:R-:W-:Y:S05]  /*ab50*/  BSYNC B0 ;  /* 0x0000000000007941 */ /* 0x000fea0003800000 */
.L_x_2289:
        /* <DEDUP_REMOVED lines=19> */
.L_x_2292:
[----:B------:R-:W-:Y:S05]  /*ac90*/  BSYNC B0 ;  /* 0x0000000000007941 */ /* 0x000fea0003800000 */
.L_x_2291:
        /* <DEDUP_REMOVED lines=19> */
.L_x_2294:
[----:B------:R-:W-:Y:S05]  /*add0*/  BSYNC B0 ;  /* 0x0000000000007941 */ /* 0x000fea0003800000 */
.L_x_2293:
        /* <DEDUP_REMOVED lines=19> */
.L_x_2296:
[----:B------:R-:W-:Y:S05]  /*af10*/  BSYNC B0 ;  /* 0x0000000000007941 */ /* 0x000fea0003800000 */
.L_x_2295:
        /* <DEDUP_REMOVED lines=33> */
.L_x_2306:
[----:B-1----:R-:W-:-:S07]  /*b130*/  FMNMX R6, R7, R6, !PT ;  /* 0x0000000607067209 */ /* 0x002fce0007800000 */
.L_x_2298:
[----:B------:R-:W-:Y:S05]  /*b140*/  BSYNC B0 ;  /* 0x0000000000007941 */ /* 0x000fea0003800000 */
.L_x_2297:
        /* <DEDUP_REMOVED lines=19> */
.L_x_2301:
[----:B------:R-:W-:Y:S05]  /*b280*/  BSYNC B0 ;  /* 0x0000000000007941 */ /* 0x000fea0003800000 */
.L_x_2300:
[----:B------:R-:W-:Y:S05]  /*b290*/  @P1 EXIT ;  /* 0x000000000000194d */ /* 0x000fea0003800000 */
[----:B------:R-:W-:-:S05]  /*b2a0*/  VIADD R0, R45, 0x1800000 ;  /* 0x018000002d007836 */ /* 0x000fca0000000000 */
[----:B------:R-:W-:-:S04]  /*b2b0*/  LOP3.LUT R0, R0, 0x7f800000, RZ, 0xc0, !PT ;  /* 0x7f80000000007812 */ /* 0x000fc800078ec0ff */
[----:B------:R-:W-:-:S13]  /*b2c0*/  ISETP.GT.U32.AND P0, PT, R0, 0x1ffffff, PT ;  /* 0x01ffffff0000780c */ /* 0x000fda0003f04070 */
[----:B------:R-:W-:Y:S05]  /*b2d0*/  @P0 BRA `(.L_x_2302) ;  /* 0x0000000000140947 */ /* 0x000fea0003800000 */
[----:B------:R-:W-:Y:S01]  /*b2e0*/  IMAD.MOV.U32 R0, RZ, RZ, R45 ;  /* 0x000000ffff007224 */ /* 0x000fe200078e002d */
[----:B------:R-:W-:-:S07]  /*b2f0*/  MOV R9, 0xb310 ;  /* 0x0000b31000097802 */ /* 0x000fce0000000f00 */
[----:B01----:R-:W-:Y:S05]  /*b300*/  CALL.REL.NOINC `($__internal_8_$__cuda_sm20_rcp_rn_f32_slowpath) ;  /* 0x0000000000587944 */ /* 0x003fea0003c00000 */
[----:B------:R-:W-:Y:S01]  /*b310*/  IMAD.MOV.U32 R5, RZ, RZ, R0 ;  /* 0x000000ffff057224 */ /* 0x000fe200078e0000 */
[----:B------:R-:W-:Y:S06]  /*b320*/  BRA `(.L_x_2303) ;  /* 0x0000000000107947 */ /* 0x000fec0003800000 */
.L_x_2302:
[----:B------:R-:W1:Y:S02]  /*b330*/  MUFU.RCP R0, R45 ;  /* 0x0000002d00007308 */ /* 0x000e640000001000 */
[----:B-1----:R-:W-:-:S04]  /*b340*/  FFMA R4, R0, R45, -1 ;  /* 0xbf80000000047423 */ /* 0x002fc8000000002d */
[----:B------:R-:W-:-:S04]  /*b350*/  FADD.FTZ R5, -R4, -RZ ;  /* 0x800000ff04057221 */ /* 0x000fc80000010100 */
[----:B------:R-:W-:-:S07]  /*b360*/  FFMA R5, R0, R5, R0 ;  /* 0x0000000500057223 */ /* 0x000fce0000000000 */
.L_x_2303:
[----:B------:R-:W-:Y:S01]  /*b370*/  STG.E desc[UR6][R2.64], R5 ;  /* 0x0000000502007986 */ /* 0x000fe2000c101906 */
[----:B------:R-:W-:Y:S05]  /*b380*/  EXIT ;  /* 0x000000000000794d */ /* 0x000fea0003800000 */
.L_x_2299:
[----:B------:R-:W-:Y:S02]  /*b390*/  IMAD.MOV.U32 R9, RZ, RZ, 0x2 ;  /* 0x00000002ff097424 */ /* 0x000fe400078e00ff */
[----:B------:R-:W-:Y:S02]  /*b3a0*/  IMAD.MOV.U32 R11, RZ, RZ, 0x1f ;  /* 0x0000001fff0b7424 */ /* 0x000fe400078e00ff */
[----:B------:R-:W-:-:S07]  /*b3b0*/  IMAD.MOV.U32 R8, RZ, RZ, -0x1 ;  /* 0xffffffffff087424 */ /* 0x000fce00078e00ff */
[----:B012---:R-:W-:Y:S05]  /*b3c0*/  WARPSYNC.COLLECTIVE R8, `(.L_x_2304) ;  /* 0x0000000008087348 */ /* 0x007fea0003c00000 */
[----:B01----:R0:W1:Y:S02]  /*b3d0*/  SHFL.DOWN P0, R6, R0, R9, R11 ;  /* 0x0800000900067389 */ /* 0x003064000000000b */
[----:B012---:R-:W-:Y:S01]  /*b3e0*/  ENDCOLLECTIVE ;  /* 0x000000000000791b */ /* 0x007fe20003800000 */
.L_x_2304:
[----:B------:R-:W-:Y:S02]  /*b3f0*/  IMAD.MOV.U32 R9, RZ, RZ, 0x1 ;  /* 0x00000001ff097424 */ /* 0x000fe400078e00ff */
[----:B------:R-:W-:-:S05]  /*b400*/  IMAD.MOV.U32 R7, RZ, RZ, R6 ;  /* 0x000000ffff077224 */ /* 0x000fca00078e0006 */
[----:B------:R-:W-:-:S05]  /*b410*/  FMNMX R7, R7, R0, !PT ;  /* 0x0000000007077209 */ /* 0x000fca0007800000 */
[----:B------:R-:W-:-:S07]  /*b420*/  IMAD.MOV.U32 R0, RZ, RZ, R7 ;  /* 0x000000ffff007224 */ /* 0x000fce00078e0007 */
[----:B------:R-:W-:Y:S05]  /*b430*/  WARPSYNC.COLLECTIVE R8, `(.L_x_2305) ;  /* 0x0000000008087348 */ /* 0x000fea0003c00000 */
[----:B------:R0:W1:Y:S02]  /*b440*/  SHFL.DOWN P0, R6, R0, R9, R11 ;  /* 0x0800000900067389 */ /* 0x000064000000000b */
[----:B01----:R-:W-:Y:S01]  /*b450*/  ENDCOLLECTIVE ;  /* 0x000000000000791b */ /* 0x003fe20003800000 */
.L_x_2305:
[----:B------:R-:W-:Y:S05]  /*b460*/  BRA `(.L_x_2306) ;  /* 0xfffffffc00307947 */ /* 0x000fea000383ffff */
        .weak           $__internal_8_$__cuda_sm20_rcp_rn_f32_slowpath
        .type           $__internal_8_$__cuda_sm20_rcp_rn_f32_slowpath,@function
        .size           $__internal_8_$__cuda_sm20_rcp_rn_f32_slowpath,(.L_x_3762 - $__internal_8_$__cuda_sm20_rcp_rn_f32_slowpath)
$__internal_8_$__cuda_sm20_rcp_rn_f32_slowpath:
        /* <DEDUP_REMOVED lines=15> */
.L_x_2307:
        /* <DEDUP_REMOVED lines=33> */
.L_x_2309:
[----:B------:R0:W1:Y:S02]  /*b770*/  MUFU.RCP R4, R0 ;  /* 0x0000000000047308 */ /* 0x0000640000001000 */
.L_x_2308:
[----:B0123--:R-:W-:Y:S02]  /*b780*/  IMAD.MOV.U32 R0, RZ, RZ, R4 ;  /* 0x000000ffff007224 */ /* 0x00ffe400078e0004 */
[----:B------:R-:W-:Y:S02]  /*b790*/  IMAD.MOV.U32 R4, RZ, RZ, R9 ;  /* 0x000000ffff047224 */ /* 0x000fe400078e0009 */
[----:B------:R-:W-:-:S04]  /*b7a0*/  IMAD.MOV.U32 R5, RZ, RZ, 0x0 ;  /* 0x00000000ff057424 */ /* 0x000fc800078e00ff */
[----:B------:R-:W-:Y:S05]  /*b7b0*/  RET.REL.NODEC R4 `(_ZN18transformer_engine56_GLOBAL__N__9a404817_23_multi_cast_transpose_cu_26a11c4627multi_cast_transpose_kernelILi4ELi4ELb0Ef6__halfS2_EEvNS0_22MultiCastTransposeArgsE) ;  /* 0xffffff4804107950 */ /* 0x000fea0003c3ffff */
.L_x_2310:
        /* <DEDUP_REMOVED lines=12> */
.L_x_3762:


//--------------------- .text._ZN18transformer_engine56_GLOBAL__N__9a404817_23_multi_cast_transpose_cu_26a11c4627multi_cast_transpose_kernelILi4ELi2ELb0Ef6__halffEEvNS0_22MultiCastTransposeArgsE --------------------------
	.section	.text._ZN18transformer_engine56_GLOBAL__N__9a404817_23_multi_cast_transpose_cu_26a11c4627multi_cast_transpose_kernelILi4ELi2ELb0Ef6__halffEEvNS0_22MultiCastTransposeArgsE,"ax",@progbits
	.align	128
.text._ZN18transformer_engine56_GLOBAL__N__9a404817_23_multi_cast_transpose_cu_26a11c4627multi_cast_transpose_kernelILi4ELi2ELb0Ef6__halffEEvNS0_22MultiCastTransposeArgsE:
        .type           _ZN18transformer_engine56_GLOBAL__N__9a404817_23_multi_cast_transpose_cu_26a11c4627multi_cast_transpose_kernelILi4ELi2ELb0Ef6__halffEEvNS0_22MultiCastTransposeArgsE,@function
        .size           _ZN18transformer_engine56_GLOBAL__N__9a404817_23_multi_cast_transpose_cu_26a11c4627multi_cast_transpose_kernelILi4ELi2ELb0Ef6__halffEEvNS0_22MultiCastTransposeArgsE,(.L_x_3764 - _ZN18transformer_engine56_GLOBAL__N__9a404817_23_multi_cast_transpose_cu_26a11c4627multi_cast_transpose_kernelILi4ELi2ELb0Ef6__halffEEvNS0_22MultiCastTransposeArgsE)
        .other          _ZN18transformer_engine56_GLOBAL__N__9a404817_23_multi_cast_transpose_cu_26a11c4627multi_cast_transpose_kernelILi4ELi2ELb0Ef6__halffEEvNS0_22MultiCastTransposeArgsE,@"STO_CUDA_ENTRY STV_DEFAULT"
_ZN18transformer_engine56_GLOBAL__N__9a404817_23_multi_cast_transpose_cu_26a11c4627multi_cast_transpose_kernelILi4ELi2ELb0Ef6__halffEEvNS0_22MultiCastTransposeArgsE:
        /* <DEDUP_REMOVED lines=9> */
.L_x_2311:
        /* <DEDUP_REMOVED lines=8> */
[----:B------:R-:W-:Y:S01]  /*0110*/  SHF.L.U32 R70, R70, 0x3, RZ ;  /* 0x0000000346467819 */ /* 0x000fe200000006ff */
[----:B------:R-:W-:Y:S01]  /*0120*/  IMAD.MOV.U32 R69, RZ, RZ, 0x3f800000 ;  /* 0x3f800000ff457424 */ /* 0x000fe200078e00ff */
        /* <DEDUP_REMOVED lines=24> */
[----:B0-----:R-:W-:Y:S01]  /*02b0*/  VIADD R5, R4, 0xffffffe ;  /* 0x0ffffffe04057836 */ /* 0x001fe20000000000 */
[----:B------:R-:W-:-:S03]  /*02c0*/  IADD3 R4, RZ, -R10, RZ ;  /* 0x8000000aff047210 */ /* 0x000fc60007ffe0ff */
        /* <DEDUP_REMOVED lines=20> */
[----:B------:R-:W-:-:S05]  /*0410*/  VIADD R2, R64, 0x10 ;  /* 0x0000001040027836 */ /* 0x000fca0000000000 */
[----:B------:R-:W-:Y:S01]  /*0420*/  LEA R39, R67, R2, 0x18 ;  /* 0x0000000243277211 */ /* 0x000fe200078ec0ff */
[----:B------:R-:W-:-:S06]  /*0430*/  @P0 VIADD R77, R77, 0x1 ;  /* 0x000000014d4d0836 */ /* 0x000fcc0000000000 */
[----:B------:R-:W-:Y:S01]  /*0440*/  @!P2 IMAD.MOV R77, RZ, RZ, -R77 ;  /* 0x000000ffff4da224 */ /* 0x000fe200078e0a4d */
[----:B------:R-:W-:-:S04]  /*0450*/  @!P1 LOP3.LUT R77, RZ, R6, RZ, 0x33, !PT ;  /* 0x00000006ff4d9212 */ /* 0x000fc800078e33ff */
[----:B------:R-:W-:Y:S01]  /*0460*/  LEA R75, R77, R72, 0x5 ;  /* 0x000000484d4b7211 */ /* 0x000fe200078e28ff */
[----:B------:R-:W-:-:S04]  /*0470*/  IMAD.MOV R65, RZ, RZ, -R77 ;  /* 0x000000ffff417224 */ /* 0x000fc800078e0a4d */
[----:B------:R-:W-:Y:S02]  /*0480*/  IMAD.SHL.U32 R75, R75, 0x2, RZ ;  /* 0x000000024b4b7824 */ /* 0x000fe400078e00ff */
[----:B------:R-:W-:Y:S01]  /*0490*/  IMAD R65, R6, R65, R11 ;  /* 0x0000004106417224 */ /* 0x000fe200078e020b */
[----:B------:R-:W-:Y:S01]  /*04a0*/  PRMT R6, RZ, 0x7610, R6 ;  /* 0x00007610ff067816 */ /* 0x000fe20000000006 */
[C---:B------:R-:W-:Y:S01]  /*04b0*/  VIADD R17, R75.reuse, 0x1 ;  /* 0x000000014b117836 */ /* 0x040fe20000000000 */
[----:B-1----:R-:W-:Y:S01]  /*04c0*/  ISETP.GE.AND P5, PT, R75, R66, PT ;  /* 0x000000424b00720c */ /* 0x002fe20003fa6270 */
[----:B------:R-:W-:-:S03]  /*04d0*/  IMAD.SHL.U32 R65, R65, 0x80, RZ ;  /* 0x0000008041417824 */ /* 0x000fc600078e00ff */
[----:B------:R-:W-:Y:S01]  /*04e0*/  ISETP.GE.AND P0, PT, R17, R66, PT ;  /* 0x000000421100720c */ /* 0x000fe20003f06270 */
[----:B------:R-:W-:-:S08]  /*04f0*/  IMAD R73, R0, 0x4, R65 ;  /* 0x0000000400497824 */ /* 0x000fd000078e0241 */
[----:B---3--:R-:W-:Y:S05]  /*0500*/  @P5 BRA `(.L_x_2313) ;  /* 0x0000000000345947 */ /* 0x008fea0003800000 */
        /* <DEDUP_REMOVED lines=13> */
.L_x_2313:
[----:B------:R-:W-:Y:S05]  /*05e0*/  BSYNC B0 ;  /* 0x0000000000007941 */ /* 0x000fea0003800000 */
.L_x_2312:
[----:B-----5:R-:W-:Y:S01]  /*05f0*/  HADD2.F32 R12, -RZ, R4.H0_H0 ;  /* 0x20000004ff0c7230 */ /* 0x020fe20000004100 */
[----:B------:R-:W-:Y:S01]  /*0600*/  BSSY B0, `(.L_x_2314) ;  /* 0x0000017000007945 */ /* 0x000fe20003800000 */
[----:B------:R-:W-:Y:S02]  /*0610*/  HADD2.F32 R5, -RZ, R5.H0_H0 ;  /* 0x20000005ff057230 */ /* 0x000fe40000004100 */
[----:B0-----:R-:W-:Y:S02]  /*0620*/  HADD2.F32 R3, -RZ, R6.H0_H0 ;  /* 0x20000006ff037230 */ /* 0x001fe40000004100 */
[-C--:B------:R-:W-:Y:S01]  /*0630*/  FMUL R8, R12, R69.reuse ;  /* 0x000000450c087220 */ /* 0x080fe20000400000 */
[----:B------:R-:W-:Y:S02]  /*0640*/  HADD2.F32 R7, -RZ, R7.H0_H0 ;  /* 0x20000007ff077230 */ /* 0x000fe40000004100 */
[----:B------:R-:W-:Y:S01]  /*0650*/  FMUL R2, R5, R69 ;  /* 0x0000004505027220 */ /* 0x000fe20000400000 */
[----:B------:R-:W-:-:S02]  /*0660*/  IMAD R63, R0, 0x108, R39 ;  /* 0x00000108003f7824 */ /* 0x000fc400078e0227 */
[-C--:B------:R-:W-:Y:S01]  /*0670*/  FMUL R4, R3, R69.reuse ;  /* 0x0000004503047220 */ /* 0x080fe20000400000 */
[----:B------:R-:W-:Y:S01]  /*0680*/  FMUL R6, R7, R69 ;  /* 0x0000004507067220 */ /* 0x000fe20000400000 */
[----:B------:R-:W-:Y:S06]  /*0690*/  @P5 BRA `(.L_x_2315) ;  /* 0x0000000000345947 */ /* 0x000fec0003800000 */
        /* <DEDUP_REMOVED lines=13> */
.L_x_2315:
[----:B------:R-:W-:Y:S05]  /*0770*/  BSYNC B0 ;  /* 0x0000000000007941 */ /* 0x000fea0003800000 */
.L_x_2314:
[----:B------:R-:W-:Y:S04]  /*0780*/  BSSY B0, `(.L_x_2316) ;  /* 0x000000f000007945 */ /* 0x000fe80003800000 */
[----:B------:R-:W-:Y:S05]  /*0790*/  @P0 BRA `(.L_x_2317) ;  /* 0x0000000000340947 */ /* 0x000fea0003800000 */
[C---:B0-----:R-:W-:Y:S01]  /*07a0*/  VIADD R11, R73.reuse, 0x2 ;  /* 0x00000002490b7836 */ /* 0x041fe20000000000 */
        /* <DEDUP_REMOVED lines=8> */
[----:B------:R1:W5:Y:S04]  /*0830*/  @!P1 LDG.E.U16 R13, desc[UR6][R10.64] ;  /* 0x000000060a0d9981 */ /* 0x000368000c1e1500 */
[----:B------:R1:W5:Y:S04]  /*0840*/  @!P2 LDG.E.U16 R14, desc[UR6][R10.64+0x2] ;  /* 0x000002060a0ea981 */ /* 0x000368000c1e1500 */
[----:B------:R1:W5:Y:S04]  /*0850*/  @!P3 LDG.E.U16 R15, desc[UR6][R10.64+0x4] ;  /* 0x000004060a0fb981 */ /* 0x000368000c1e1500 */
[----:B------:R1:W5:Y:S02]  /*0860*/  @!P4 LDG.E.U16 R16, desc[UR6][R10.64+0x6] ;  /* 0x000006060a10c981 */ /* 0x000364000c1e1500 */
.L_x_2317:
[----:B------:R-:W-:Y:S05]  /*0870*/  BSYNC B0 ;  /* 0x0000000000007941 */ /* 0x000fea0003800000 */
.L_x_2316:
[----:B01---5:R-:W-:Y:S01]  /*0880*/  HADD2.F32 R10, -RZ, R13.H0_H0 ;  /* 0x2000000dff0a7230 */ /* 0x023fe20000004100 */
[----:B------:R-:W-:Y:S01]  /*0890*/  FMNMX R12, RZ, |R12|, !PT ;  /* 0x4000000cff0c7209 */ /* 0x000fe20007800000 */
[----:B------:R-:W-:Y:S01]  /*08a0*/  IMAD R63, R72, 0x8, R63 ;  /* 0x00000008483f7824 */ /* 0x000fe200078e023f */
[----:B------:R-:W-:Y:S01]  /*08b0*/  BSSY B0, `(.L_x_2318) ;  /* 0x000001e000007945 */ /* 0x000fe20003800000 */
[----:B------:R-:W-:Y:S02]  /*08c0*/  VIADD R19, R75, 0x8 ;  /* 0x000000084b137836 */ /* 0x000fe40000000000 */
[----:B------:R-:W-:Y:S01]  /*08d0*/  FMUL R9, R10, R69 ;  /* 0x000000450a097220 */ /* 0x000fe20000400000 */
[----:B------:R-:W-:Y:S01]  /*08e0*/  FMNMX R12, R12, |R5|, !PT ;  /* 0x400000050c0c7209 */ /* 0x000fe20007800000 */
[----:B------:R-:W-:Y:S02]  /*08f0*/  HADD2.F32 R14, -RZ, R14.H0_H0 ;  /* 0x2000000eff0e7230 */ /* 0x000fe40000004100 */
[----:B------:R-:W-:Y:S01]  /*0900*/  HADD2.F32 R15, -RZ, R15.H0_H0 ;  /* 0x2000000fff0f7230 */ /* 0x000fe20000004100 */
[----:B------:R0:W-:Y:S01]  /*0910*/  STS.64 [R63], R8 ;  /* 0x000000083f007388 */ /* 0x0001e20000000a00 */
[----:B------:R-:W-:Y:S01]  /*0920*/  FMNMX R12, R12, |R3|, !PT ;  /* 0x400000030c0c7209 */ /* 0x000fe20007800000 */
[----:B------:R-:W-:Y:S01]  /*0930*/  HADD2.F32 R16, -RZ, R16.H0_H0 ;  /* 0x20000010ff107230 */ /* 0x000fe20000004100 */
[----:B------:R-:W-:Y:S01]  /*0940*/  ISETP.GE.AND P1, PT, R19, R66, PT ;  /* 0x000000421300720c */ /* 0x000fe20003f26270 */
[----:B------:R-:W-:Y:S01]  /*0950*/  FMUL R3, R14, R69 ;  /* 0x000000450e037220 */ /* 0x000fe20000400000 */
[----:B------:R-:W-:Y:S01]  /*0960*/  FMNMX R7, R12, |R7|, !PT ;  /* 0x400000070c077209 */ /* 0x000fe20007800000 */
[----:B------:R-:W-:-:S03]  /*0970*/  FMUL R5, R15, R69 ;  /* 0x000000450f057220 */ /* 0x000fc60000400000 */
[----:B------:R-:W-:Y:S01]  /*0980*/  FMNMX R10, R7, |R10|, !PT ;  /* 0x4000000a070a7209 */ /* 0x000fe20007800000 */
[----:B------:R-:W-:-:S03]  /*0990*/  FMUL R7, R16, R69 ;  /* 0x0000004510077220 */ /* 0x000fc60000400000 */
[----:B------:R-:W-:Y:S01]  /*09a0*/  FMNMX R12, R10, |R14|, !PT ;  /* 0x4000000e0a0c7209 */ /* 0x000fe20007800000 */
[----:B0-----:R-:W-:Y:S06]  /*09b0*/  @P0 BRA `(.L_x_2319) ;  /* 0x0000000000340947 */ /* 0x001fec0003800000 */
        /* <DEDUP_REMOVED lines=13> */
.L_x_2319:
[----:B------:R-:W-:Y:S05]  /*0a90*/  BSYNC B0 ;  /* 0x0000000000007941 */ /* 0x000fea0003800000 */
.L_x_2318:
        /* <DEDUP_REMOVED lines=20> */
.L_x_2321:
[----:B------:R-:W-:Y:S05]  /*0be0*/  BSYNC B0 ;  /* 0x0000000000007941 */ /* 0x000fea0003800000 */
.L_x_2320:
[----:B-----5:R-:W-:Y:S01]  /*0bf0*/  HADD2.F32 R10, -RZ, R10.H0_H0 ;  /* 0x2000000aff0a7230 */ /* 0x020fe20000004100 */
[----:B0-----:R-:W-:Y:S01]  /*0c00*/  FMNMX R9, R12, |R16|, !PT ;  /* 0x400000100c097209 */ /* 0x001fe20007800000 */
[----:B------:R-:W-:Y:S01]  /*0c10*/  HADD2.F32 R11, -RZ, R11.H0_H0 ;  /* 0x2000000bff0b7230 */ /* 0x000fe20000004100 */
[----:B------:R-:W-:Y:S01]  /*0c20*/  BSSY B0, `(.L_x_2322) ;  /* 0x000001a000007945 */ /* 0x000fe20003800000 */
[----:B------:R-:W-:Y:S01]  /*0c30*/  HADD2.F32 R12, -RZ, R13.H0_H0 ;  /* 0x2000000dff0c7230 */ /* 0x000fe20000004100 */
[----:B------:R-:W-:Y:S01]  /*0c40*/  FMNMX R8, R9, |R10|, !PT ;  /* 0x4000000a09087209 */ /* 0x000fe20007800000 */
[----:B------:R-:W-:Y:S02]  /*0c50*/  VIADD R21, R75, 0x9 ;  /* 0x000000094b157836 */ /* 0x000fe40000000000 */
[----:B------:R-:W-:Y:S01]  /*0c60*/  FMUL R58, R10, R69 ;  /* 0x000000450a3a7220 */ /* 0x000fe20000400000 */
[----:B------:R-:W-:Y:S01]  /*0c70*/  HADD2.F32 R16, -RZ, R14.H0_H0 ;  /* 0x2000000eff107230 */ /* 0x000fe20000004100 */
        /* <DEDUP_REMOVED lines=20> */
.L_x_2323:
[----:B------:R-:W-:Y:S05]  /*0dc0*/  BSYNC B0 ;  /* 0x0000000000007941 */ /* 0x000fea0003800000 */
.L_x_2322:
        /* <DEDUP_REMOVED lines=19> */
.L_x_2325:
[----:B------:R-:W-:Y:S05]  /*0f00*/  BSYNC B0 ;  /* 0x0000000000007941 */ /* 0x000fea0003800000 */
.L_x_2324:
[----:B01---5:R-:W-:Y:S01]  /*0f10*/  HADD2.F32 R14, -RZ, R11.H0_H0 ;  /* 0x2000000bff0e7230 */ /* 0x023fe20000004100 */
[----:B------:R-:W-:Y:S01]  /*0f20*/  FMNMX R9, R9, |R16|, !PT ;  /* 0x4000001009097209 */ /* 0x000fe20007800000 */
[----:B------:R-:W-:Y:S01]  /*0f30*/  HADD2.F32 R16, -RZ, R13.H0_H0 ;  /* 0x2000000dff107230 */ /* 0x000fe20000004100 */
[----:B------:R-:W-:Y:S01]  /*0f40*/  IADD3 R23, R75, 0x10, RZ ;  /* 0x000000104b177810 */ /* 0x000fe20007ffe0ff */
[----:B------:R-:W-:Y:S01]  /*0f50*/  HADD2.F32 R20, -RZ, R17.H0_H0 ;  /* 0x20000011ff147230 */ /* 0x000fe20000004100 */
[----:B------:R-:W-:Y:S01]  /*0f60*/  FMNMX R9, R9, |R14|, !PT ;  /* 0x4000000e09097209 */ /* 0x000fe20007800000 */
[----:B------:R-:W-:Y:S01]  /*0f70*/  HADD2.F32 R18, -RZ, R18.H0_H0 ;  /* 0x20000012ff127230 */ /* 0x000fe20000004100 */
[----:B------:R-:W-:Y:S01]  /*0f80*/  BSSY B0, `(.L_x_2326) ;  /* 0x0000016000007945 */ /* 0x000fe20003800000 */
[----:B------:R-:W-:Y:S01]  /*0f90*/  ISETP.GE.AND P1, PT, R23, R66, PT ;  /* 0x000000421700720c */ /* 0x000fe20003f26270 */
[-C--:B------:R-:W-:Y:S01]  /*0fa0*/  FMUL R59, R14, R69.reuse ;  /* 0x000000450e3b7220 */ /* 0x080fe20000400000 */
[----:B------:R-:W-:Y:S01]  /*0fb0*/  FMNMX R11, R9, |R16|, !PT ;  /* 0x40000010090b7209 */ /* 0x000fe20007800000 */
[-C--:B------:R-:W-:Y:S01]  /*0fc0*/  FMUL R9, R16, R69.reuse ;  /* 0x0000004510097220 */ /* 0x080fe20000400000 */
[----:B------:R-:W-:-:S02]  /*0fd0*/  FMUL R13, R18, R69 ;  /* 0x00000045120d7220 */ /* 0x000fc40000400000 */
[----:B------:R-:W-:Y:S01]  /*0fe0*/  FMNMX R16, R11, |R20|, !PT ;  /* 0x400000140b107209 */ /* 0x000fe20007800000 */
        /* <DEDUP_REMOVED lines=15> */
.L_x_2327:
[----:B------:R-:W-:Y:S05]  /*10e0*/  BSYNC B0 ;  /* 0x0000000000007941 */ /* 0x000fea0003800000 */
.L_x_2326:
[----:B------:R-:W-:Y:S01]  /*10f0*/  BSSY B0, `(.L_x_2328) ;  /* 0x0000013000007945 */ /* 0x000fe20003800000 */
        /* <DEDUP_REMOVED lines=18> */
.L_x_2329:
[----:B------:R-:W-:Y:S05]  /*1220*/  BSYNC B0 ;  /* 0x0000000000007941 */ /* 0x000fea0003800000 */
.L_x_2328:
[----:B-----5:R-:W-:Y:S01]  /*1230*/  HADD2.F32 R46, -RZ, R17.H0_H0 ;  /* 0x20000011ff2e7230 */ /* 0x020fe20000004100 */
[----:B01----:R-:W-:Y:S01]  /*1240*/  FMNMX R15, R16, |R18|, !PT ;  /* 0x40000012100f7209 */ /* 0x003fe20007800000 */
[----:B------:R-:W-:Y:S01]  /*1250*/  HADD2.F32 R19, -RZ, R19.H0_H0 ;  /* 0x20000013ff137230 */ /* 0x000fe20000004100 */
[----:B------:R-:W-:Y:S01]  /*1260*/  BSSY B0, `(.L_x_2330) ;  /* 0x000001a000007945 */ /* 0x000fe20003800000 */
[----:B------:R-:W-:Y:S01]  /*1270*/  VIADD R25, R75, 0x11 ;  /* 0x000000114b197836 */ /* 0x000fe20000000000 */
[----:B------:R-:W-:Y:S01]  /*1280*/  FMNMX R14, R15, |R46|, !PT ;  /* 0x4000002e0f0e7209 */ /* 0x000fe20007800000 */
[----:B------:R-:W-:Y:S02]  /*1290*/  HADD2.F32 R20, -RZ, R20.H0_H0 ;  /* 0x20000014ff147230 */ /* 0x000fe40000004100 */
        /* <DEDUP_REMOVED lines=22> */
.L_x_2331:
[----:B------:R-:W-:Y:S05]  /*1400*/  BSYNC B0 ;  /* 0x0000000000007941 */ /* 0x000fea0003800000 */
.L_x_2330:
        /* <DEDUP_REMOVED lines=19> */
.L_x_2333:
[----:B------:R-:W-:Y:S05]  /*1540*/  BSYNC B0 ;  /* 0x0000000000007941 */ /* 0x000fea0003800000 */
.L_x_2332:
[----:B01---5:R-:W-:Y:S01]  /*1550*/  HADD2.F32 R20, -RZ, R17.H0_H0 ;  /* 0x20000011ff147230 */ /* 0x023fe20000004100 */
[----:B------:R-:W-:Y:S01]  /*1560*/  FMNMX R15, R15, |R22|, !PT ;  /* 0x400000160f0f7209 */ /* 0x000fe20007800000 */
[----:B------:R-:W-:Y:S01]  /*1570*/  HADD2.F32 R22, -RZ, R19.H0_H0 ;  /* 0x20000013ff167230 */ /* 0x000fe20000004100 */
[----:B------:R-:W-:Y:S01]  /*1580*/  BSSY B0, `(.L_x_2334) ;  /* 0x000001a000007945 */ /* 0x000fe20003800000 */
[----:B------:R-:W-:Y:S01]  /*1590*/  HADD2.F32 R26, -RZ, R23.H0_H0 ;  /* 0x20000017ff1a7230 */ /* 0x000fe20000004100 */
[----:B------:R-:W-:Y:S01]  /*15a0*/  FMNMX R15, R15, |R20|, !PT ;  /* 0x400000140f0f7209 */ /* 0x000fe20007800000 */
[----:B------:R-:W-:Y:S02]  /*15b0*/  VIADD R29, R75, 0x18 ;  /* 0x000000184b1d7836 */ /* 0x000fe40000000000 */
[-C--:B------:R-:W-:Y:S01]  /*15c0*/  FMUL R47, R20, R69.reuse ;  /* 0x00000045142f7220 */ /* 0x080fe20000400000 */
[----:B------:R-:W-:Y:S01]  /*15d0*/  HADD2.F32 R24, -RZ, R24.H0_H0 ;  /* 0x20000018ff187230 */ /* 0x000fe20000004100 */
[----:B------:R-:W-:Y:S01]  /*15e0*/  FMNMX R17, R15, |R22|, !PT ;  /* 0x400000160f117209 */ /* 0x000fe20007800000 */
[----:B------:R-:W-:Y:S01]  /*15f0*/  FMUL R15, R22, R69 ;  /* 0x00000045160f7220 */ /* 0x000fe20000400000 */
[----:B------:R-:W-:-:S02]  /*1600*/  ISETP.GE.AND P1, PT, R29, R66, PT ;  /* 0x000000421d00720c */ /* 0x000fc40003f26270 */
        /* <DEDUP_REMOVED lines=17> */
.L_x_2335:
[----:B------:R-:W-:Y:S05]  /*1720*/  BSYNC B0 ;  /* 0x0000000000007941 */ /* 0x000fea0003800000 */
.L_x_2334:
[----:B------:R-:W-:Y:S01]  /*1730*/  BSSY B0, `(.L_x_2336) ;  /* 0x0000013000007945 */ /* 0x000fe20003800000 */
        /* <DEDUP_REMOVED lines=18> */
.L_x_2337:
[----:B------:R-:W-:Y:S05]  /*1860*/  BSYNC B0 ;  /* 0x0000000000007941 */ /* 0x000fea0003800000 */
.L_x_2336:
        /* <DEDUP_REMOVED lines=29> */
.L_x_2339:
[----:B------:R-:W-:Y:S05]  /*1a40*/  BSYNC B0 ;  /* 0x0000000000007941 */ /* 0x000fea0003800000 */
.L_x_2338:
        /* <DEDUP_REMOVED lines=19> */
.L_x_2341:
[----:B------:R-:W-:Y:S05]  /*1b80*/  BSYNC B0 ;  /* 0x0000000000007941 */ /* 0x000fea0003800000 */
.L_x_2340:
        /* <DEDUP_REMOVED lines=29> */
.L_x_2343:
[----:B------:R-:W-:Y:S05]  /*1d60*/  BSYNC B0 ;  /* 0x0000000000007941 */ /* 0x000fea0003800000 */
.L_x_2342:
        /* <DEDUP_REMOVED lines=19> */
.L_x_2345:
[----:B------:R-:W-:Y:S05]  /*1ea0*/  BSYNC B0 ;  /* 0x0000000000007941 */ /* 0x000fea0003800000 */
.L_x_2344:
[----:B-----5:R-:W-:Y:S01]  /*1eb0*/  HADD2.F32 R52, -RZ, R31.H0_H0 ;  /* 0x2000001fff347230 */ /* 0x020fe20000004100 */
[----:B01----:R-:W-:Y:S01]  /*1ec0*/  FMNMX R29, R26, |R30|, !PT ;  /* 0x4000001e1a1d7209 */ /* 0x003fe20007800000 */
        /* <DEDUP_REMOVED lines=27> */
.L_x_2347:
[----:B------:R-:W-:Y:S05]  /*2080*/  BSYNC B0 ;  /* 0x0000000000007941 */ /* 0x000fea0003800000 */
.L_x_2346:
        /* <DEDUP_REMOVED lines=19> */
.L_x_2349:
[----:B------:R-:W-:Y:S05]  /*21c0*/  BSYNC B0 ;  /* 0x0000000000007941 */ /* 0x000fea0003800000 */
.L_x_2348:
        /* <DEDUP_REMOVED lines=29> */
.L_x_2351:
[----:B------:R-:W-:Y:S05]  /*23a0*/  BSYNC B0 ;  /* 0x0000000000007941 */ /* 0x000fea0003800000 */
.L_x_2350:
        /* <DEDUP_REMOVED lines=19> */
.L_x_2353:
[----:B------:R-:W-:Y:S05]  /*24e0*/  BSYNC B0 ;  /* 0x0000000000007941 */ /* 0x000fea0003800000 */
.L_x_2352:
[----:B-----5:R-:W-:Y:S01]  /*24f0*/  HADD2.F32 R36, -RZ, R36.H0_H0 ;  /* 0x20000024ff247230 */ /* 0x020fe20000004100 */
[----:B------:R-:W-:Y:S01]  /*2500*/  FMNMX R37, R34, |R37|, !PT ;  /* 0x4000002522257209 */ /* 0x000fe20007800000 */
[----:B------:R-:W-:Y:S01]  /*2510*/  HADD2.F32 R38, -RZ, R38.H0_H0 ;  /* 0x20000026ff267230 */ /* 0x000fe20000004100 */
[----:B------:R-:W-:Y:S01]  /*2520*/  BSSY B0, `(.L_x_2354) ;  /* 0x000001a000007945 */ /* 0x000fe20003800000 */
[----:B------:R-:W-:Y:S01]  /*2530*/  VIADD R43, R75, 0x29 ;  /* 0x000000294b2b7836 */ /* 0x000fe20000000000 */
[----:B01----:R-:W-:Y:S01]  /*2540*/  FMNMX R32, R37, |R36|, !PT ;  /* 0x4000002425207209 */ /* 0x003fe20007800000 */
[----:B------:R-:W-:Y:S02]  /*2550*/  HADD2.F32 R40, -RZ, R40.H0_H0 ;  /* 0x20000028ff287230 */ /* 0x000fe40000004100 */
[-C--:B------:R-:W-:Y:S01]  /*2560*/  FMUL R56, R36, R69.reuse ;  /* 0x0000004524387220 */ /* 0x080fe20000400000 */
        /* <DEDUP_REMOVED lines=21> */
.L_x_2355:
[----:B------:R-:W-:Y:S05]  /*26c0*/  BSYNC B0 ;  /* 0x0000000000007941 */ /* 0x000fea0003800000 */
.L_x_2354:
        /* <DEDUP_REMOVED lines=19> */
.L_x_2357:
[----:B------:R-:W-:Y:S05]  /*2800*/  BSYNC B0 ;  /* 0x0000000000007941 */ /* 0x000fea0003800000 */
.L_x_2356:
        /* <DEDUP_REMOVED lines=29> */
.L_x_2359:
[----:B------:R-:W-:Y:S05]  /*29e0*/  BSYNC B0 ;  /* 0x0000000000007941 */ /* 0x000fea0003800000 */
.L_x_2358:
[----:B------:R-:W-:Y:S01]  /*29f0*/  BSSY B0, `(.L_x_2360) ;  /* 0x0000015000007945 */ /* 0x000fe20003800000 */
[----:B------:R-:W-:Y:S02]  /*2a00*/  FMNMX R45, R40, |R44|, !PT ;  /* 0x4000002c282d7209 */ /* 0x000fe40007800000 */
[----:B------:R-:W-:Y:S02]  /*2a10*/  PRMT R38, RZ, 0x7610, R38 ;  /* 0x00007610ff267816 */ /* 0x000fe40000000026 */
[----:B------:R-:W-:Y:S02]  /*2a20*/  PRMT R78, RZ, 0x7610, R78 ;  /* 0x00007610ff4e7816 */ /* 0x000fe4000000004e */
[----:B------:R-:W-:Y:S02]  /*2a30*/  PRMT R74, RZ, 0x7610, R74 ;  /* 0x00007610ff4a7816 */ /* 0x000fe4000000004a */
[----:B------:R-:W-:Y:S02]  /*2a40*/  IADD3 R79, R75, 0x31, RZ ;  /* 0x000000314b4f7810 */ /* 0x000fe40007ffe0ff */
        /* <DEDUP_REMOVED lines=15> */
.L_x_2361:
[----:B------:R-:W-:Y:S05]  /*2b40*/  BSYNC B0 ;  /* 0x0000000000007941 */ /* 0x000fea0003800000 */
.L_x_2360:
[----:B-----5:R-:W-:Y:S01]  /*2b50*/  HADD2.F32 R38, -RZ, R38.H0_H0 ;  /* 0x20000026ff267230 */ /* 0x020fe20000004100 */
[----:B------:R-:W-:Y:S01]  /*2b60*/  BSSY B0, `(.L_x_2362) ;  /* 0x0000018000007945 */ /* 0x000fe20003800000 */
[----:B------:R-:W-:Y:S01]  /*2b70*/  HADD2.F32 R78, -RZ, R78.H0_H0 ;  /* 0x2000004eff4e7230 */ /* 0x000fe20000004100 */
[----:B------:R-:W-:Y:S01]  /*2b80*/  ISETP.GE.AND P0, PT, R79, R66, PT ;  /* 0x000000424f00720c */ /* 0x000fe20003f06270 */
[----:B------:R-:W-:Y:S01]  /*2b90*/  HADD2.F32 R74, -RZ, R74.H0_H0 ;  /* 0x2000004aff4a7230 */ /* 0x000fe20000004100 */
[----:B------:R-:W-:Y:S01]  /*2ba0*/  FMNMX R45, R45, |R38|, !PT ;  /* 0x400000262d2d7209 */ /* 0x000fe20007800000 */
[----:B------:R-:W-:Y:S02]  /*2bb0*/  HADD2.F32 R76, -RZ, R76.H0_H0 ;  /* 0x2000004cff4c7230 */ /* 0x000fe40000004100 */
        /* <DEDUP_REMOVED lines=18> */
.L_x_2363:
[----:B------:R-:W-:Y:S05]  /*2ce0*/  BSYNC B0 ;  /* 0x0000000000007941 */ /* 0x000fea0003800000 */
.L_x_2362:
        /* <DEDUP_REMOVED lines=19> */
.L_x_2365:
[----:B------:R-:W-:Y:S05]  /*2e20*/  BSYNC B0 ;  /* 0x0000000000007941 */ /* 0x000fea0003800000 */
.L_x_2364:
[----:B01---5:R-:W-:Y:S01]  /*2e30*/  HADD2.F32 R60, -RZ, R62.H0_H0 ;  /* 0x2000003eff3c7230 */ /* 0x023fe20000004100 */
[----:B------:R-:W-:Y:S01]  /*2e40*/  FMNMX R61, R45, |R78|, !PT ;  /* 0x4000004e2d3d7209 */ /* 0x000fe20007800000 */
[----:B------:R-:W-:Y:S01]  /*2e50*/  STS.64 [R63+0x20], R58 ;  /* 0x0000203a3f007388 */ /* 0x000fe20000000a00 */
[----:B------:R-:W-:Y:S01]  /*2e60*/  HADD2.F32 R80, -RZ, R80.H0_H0 ;  /* 0x20000050ff507230 */ /* 0x000fe20000004100 */
[----:B------:R-:W-:Y:S01]  /*2e70*/  BSSY B0, `(.L_x_2366) ;  /* 0x0000024000007945 */ /* 0x000fe20003800000 */
[----:B------:R-:W-:Y:S01]  /*2e80*/  FMUL R45, R60, R69 ;  /* 0x000000453c2d7220 */ /* 0x000fe20000400000 */
[----:B------:R-:W0:Y:S01]  /*2e90*/  S2R R62, SR_TID.X ;  /* 0x00000000003e7919 */ /* 0x000e220000002100 */
[----:B------:R-:W-:Y:S01]  /*2ea0*/  FMNMX R61, R61, |R74|, !PT ;  /* 0x4000004a3d3d7209 */ /* 0x000fe20007800000 */
[----:B------:R-:W-:Y:S01]  /*2eb0*/  IMAD R77, R77, 0x20, R0 ;  /* 0x000000204d4d7824 */ /* 0x000fe200078e0200 */
[----:B------:R-:W-:Y:S02]  /*2ec0*/  STS.64 [R63+0x60], R48 ;  /* 0x000060303f007388 */ /* 0x000fe40000000a00 */
[----:B------:R-:W-:Y:S01]  /*2ed0*/  FMNMX R81, R61, |R76|, !PT ;  /* 0x4000004c3d517209 */ /* 0x000fe20007800000 */
[----:B------:R-:W-:-:S02]  /*2ee0*/  IMAD R61, R72, 0x108, R39 ;  /* 0x00000108483d7824 */ /* 0x000fc400078e0227 */
[----:B------:R-:W-:Y:S01]  /*2ef0*/  FMUL R39, R80, R69 ;  /* 0x0000004550277220 */ /* 0x000fe20000400000 */
[----:B------:R-:W-:Y:S01]  /*2f00*/  STS.64 [R63+0x80], R52 ;  /* 0x000080343f007388 */ /* 0x000fe20000000a00 */
[----:B------:R-:W-:Y:S01]  /*2f10*/  FMNMX R60, R81, |R60|, !PT ;  /* 0x4000003c513c7209 */ /* 0x000fe20007800000 */
[----:B------:R-:W-:Y:S02]  /*2f20*/  IMAD R61, R0, 0x8, R61 ;  /* 0x00000008003d7824 */ /* 0x000fe400078e023d */
[----:B------:R-:W-:Y:S01]  /*2f30*/  STS.64 [R63+0xa0], R56 ;  /* 0x0000a0383f007388 */ /* 0x000fe20000000a00 */
[----:B------:R-:W-:Y:S01]  /*2f40*/  HADD2.F32 R43, -RZ, R43.H0_H0 ;  /* 0x2000002bff2b7230 */ /* 0x000fe20000004100 */
[----:B------:R-:W-:Y:S01]  /*2f50*/  FMNMX R60, R60, |R80|, !PT ;  /* 0x400000503c3c7209 */ /* 0x000fe20007800000 */
[----:B------:R-:W-:Y:S01]  /*2f60*/  HADD2.F32 R0, -RZ, R41.H0_H0 ;  /* 0x20000029ff007230 */ /* 0x000fe20000004100 */
[----:B------:R-:W-:Y:S02]  /*2f70*/  STS.64 [R63+0xc0], R44 ;  /* 0x0000c02c3f007388 */ /* 0x000fe40000000a00 */
[----:B------:R-:W-:Y:S01]  /*2f80*/  FMNMX R60, R60, |R43|, !PT ;  /* 0x4000002b3c3c7209 */ /* 0x000fe20007800000 */
[-C--:B------:R-:W-:Y:S01]  /*2f90*/  FMUL R41, R43, R69.reuse ;  /* 0x000000452b297220 */ /* 0x080fe20000400000 */
[----:B------:R1:W-:Y:S01]  /*2fa0*/  STS.64 [R63+0x40], R46 ;  /* 0x0000402e3f007388 */ /* 0x0003e20000000a00 */
[----:B------:R-:W-:Y:S01]  /*2fb0*/  FMUL R43, R0, R69 ;  /* 0x00000045002b7220 */ /* 0x000fe20000400000 */
[----:B-1----:R-:W-:Y:S01]  /*2fc0*/  IADD3 R47, R75, 0x38, RZ ;  /* 0x000000384b2f7810 */ /* 0x002fe20007ffe0ff */
        /* <DEDUP_REMOVED lines=14> */
.L_x_2367:
[----:B------:R-:W-:Y:S05]  /*30b0*/  BSYNC B0 ;  /* 0x0000000000007941 */ /* 0x000fea0003800000 */
.L_x_2366:
[----:B------:R-:W-:Y:S01]  /*30c0*/  ISETP.GE.AND P1, PT, R47, R66, PT ;  /* 0x000000422f00720c */ /* 0x000fe20003f26270 */
[----:B------:R-:W-:Y:S01]  /*30d0*/  BSSY B0, `(.L_x_2368) ;  /* 0x0000017000007945 */ /* 0x000fe20003800000 */
[----:B0-----:R-:W-:Y:S01]  /*30e0*/  SHF.R.S32.HI R45, RZ, 0x1f, R62 ;  /* 0x0000001fff2d7819 */ /* 0x001fe2000001143e */
[----:B------:R-:W-:Y:S01]  /*30f0*/  VIADD R79, R75, 0x39 ;  /* 0x000000394b4f7836 */ /* 0x000fe20000000000 */
[----:B------:R-:W-:Y:S02]  /*3100*/  FMNMX R49, R60, |R0|, !PT ;  /* 0x400000003c317209 */ /* 0x000fe40007800000 */
[----:B------:R-:W-:Y:S02]  /*3110*/  PRMT R0, RZ, 0x7610, R0 ;  /* 0x00007610ff007816 */ /* 0x000fe40000000000 */
[----:B------:R-:W-:Y:S02]  /*3120*/  PRMT R76, RZ, 0x7610, R76 ;  /* 0x00007610ff4c7816 */ /* 0x000fe4000000004c */
[----:B------:R-:W-:-:S02]  /*3130*/  PRMT R60, RZ, 0x7610, R60 ;  /* 0x00007610ff3c7816 */ /* 0x000fc4000000003c */
        /* <DEDUP_REMOVED lines=16> */
.L_x_2369:
[----:B------:R-:W-:Y:S05]  /*3240*/  BSYNC B0 ;  /* 0x0000000000007941 */ /* 0x000fea0003800000 */
.L_x_2368:
        /* <DEDUP_REMOVED lines=8> */
[-C--:B0-----:R-:W-:Y:S01]  /*32d0*/  FMUL R44, R76, R69.reuse ;  /* 0x000000454c2c7220 */ /* 0x081fe20000400000 */
        /* <DEDUP_REMOVED lines=16> */
.L_x_2371:
[----:B------:R-:W-:Y:S05]  /*33e0*/  BSYNC B0 ;  /* 0x0000000000007941 */ /* 0x000fea0003800000 */
.L_x_2370:
[----:B------:R-:W-:Y:S01]  /*33f0*/  LEA.HI.SX32 R58, R58, 0x4, 0x1b ;  /* 0x000000043a3a7811 */ /* 0x000fe200078fdaff */
[----:B------:R-:W-:Y:S01]  /*3400*/  BSSY B0, `(.L_x_2372) ;  /* 0x0000015000007945 */ /* 0x000fe20003800000 */
[----:B0-----:R-:W-:Y:S01]  /*3410*/  PRMT R57, RZ, 0x7610, R57 ;  /* 0x00007610ff397816 */ /* 0x001fe20000000039 */
[----:B------:R-:W-:Y:S01]  /*3420*/  IMAD R83, R72, 0x4, R65 ;  /* 0x0000000448537824 */ /* 0x000fe200078e0241 */
[----:B------:R-:W-:Y:S02]  /*3430*/  PRMT R56, RZ, 0x7610, R56 ;  /* 0x00007610ff387816 */ /* 0x000fe40000000038 */
[----:B------:R-:W-:Y:S02]  /*3440*/  PRMT R0, RZ, 0x7610, R0 ;  /* 0x00007610ff007816 */ /* 0x000fe40000000000 */
[----:B------:R-:W-:Y:S02]  /*3450*/  LEA R81, R58, R65, 0x2 ;  /* 0x000000413a517211 */ /* 0x000fe400078e10ff */
        /* <DEDUP_REMOVED lines=15> */
.L_x_2373:
[----:B------:R-:W-:Y:S05]  /*3550*/  BSYNC B0 ;  /* 0x0000000000007941 */ /* 0x000fea0003800000 */
.L_x_2372:
[----:B-----5:R-:W-:Y:S01]  /*3560*/  HADD2.F32 R57, -RZ, R57.H0_H0 ;  /* 0x20000039ff397230 */ /* 0x020fe20000004100 */
[----:B------:R-:W-:Y:S01]  /*3570*/  BSSY B0, `(.L_x_2374) ;  /* 0x0000019000007945 */ /* 0x000fe20003800000 */
[----:B------:R-:W-:Y:S01]  /*3580*/  HADD2.F32 R56, -RZ, R56.H0_H0 ;  /* 0x20000038ff387230 */ /* 0x000fe20000004100 */
[-C--:B------:R-:W-:Y:S01]  /*3590*/  ISETP.GE.AND P2, PT, R83, R68.reuse, PT ;  /* 0x000000445300720c */ /* 0x080fe20003f46270 */
[----:B0-----:R-:W-:Y:S01]  /*35a0*/  HADD2.F32 R55, -RZ, R0.H0_H0 ;  /* 0x20000000ff377230 */ /* 0x001fe20000004100 */
[----:B------:R-:W-:Y:S01]  /*35b0*/  ISETP.GE.AND P1, PT, R81, R68, PT ;  /* 0x000000445100720c */ /* 0x000fe20003f26270 */
[----:B------:R-:W-:Y:S01]  /*35c0*/  HADD2.F32 R54, -RZ, R45.H0_H0 ;  /* 0x2000002dff367230 */ /* 0x000fe20000004100 */
[----:B------:R-:W-:Y:S01]  /*35d0*/  LEA R0, R58, 0x10, 0x2 ;  /* 0x000000103a007811 */ /* 0x000fe200078e10ff */
[-C--:B------:R-:W-:Y:S01]  /*35e0*/  FMUL R53, R57, R69.reuse ;  /* 0x0000004539357220 */ /* 0x080fe20000400000 */
[-C--:B------:R-:W-:Y:S01]  /*35f0*/  FMUL R45, R56, R69.reuse ;  /* 0x00000045382d7220 */ /* 0x080fe20000400000 */
        /* <DEDUP_REMOVED lines=16> */
.L_x_2375:
[----:B------:R-:W-:Y:S05]  /*3700*/  BSYNC B0 ;  /* 0x0000000000007941 */ /* 0x000fea0003800000 */
.L_x_2374:
        /* <DEDUP_REMOVED lines=16> */
.L_x_2377:
[----:B------:R-:W-:Y:S05]  /*3810*/  BSYNC B0 ;  /* 0x0000000000007941 */ /* 0x000fea0003800000 */
.L_x_2376:
        /* <DEDUP_REMOVED lines=11> */
.L_x_2379:
[----:B------:R-:W-:Y:S05]  /*38d0*/  BSYNC B0 ;  /* 0x0000000000007941 */ /* 0x000fea0003800000 */
.L_x_2378:
[----:B0-2---:R-:W-:Y:S01]  /*38e0*/  IMAD.IADD R53, R65, 0x1, R0 ;  /* 0x0000000141357824 */ /* 0x005fe200078e0200 */
[C---:B------:R-:W-:Y:S01]  /*38f0*/  IADD3 R80, R0.reuse, 0x30, RZ ;  /* 0x0000003000507810 */ /* 0x040fe20007ffe0ff */
[C---:B------:R-:W-:Y:S01]  /*3900*/  VIADD R78, R0.reuse, 0x20 ;  /* 0x00000020004e7836 */ /* 0x040fe20000000000 */
[----:B------:R-:W-:Y:S01]  /*3910*/  BSSY B0, `(.L_x_2380) ;  /* 0x0000019000007945 */ /* 0x000fe20003800000 */
[C---:B------:R-:W-:Y:S01]  /*3920*/  VIADD R82, R0.reuse, 0x40 ;  /* 0x0000004000527836 */ /* 0x040fe20000000000 */
[----:B------:R-:W-:Y:S01]  /*3930*/  ISETP.GE.AND P5, PT, R53, R68, PT ;  /* 0x000000443500720c */ /* 0x000fe20003fa6270 */
[----:B------:R-:W-:Y:S01]  /*3940*/  VIADD R84, R0, 0x50 ;  /* 0x0000005000547836 */ /* 0x000fe20000000000 */
[C---:B------:R-:W-:Y:S01]  /*3950*/  IADD3 R83, R65.reuse, R80, RZ ;  /* 0x0000005041537210 */ /* 0x040fe20007ffe0ff */
[----:B------:R-:W-:Y:S01]  /*3960*/  IMAD.IADD R87, R65, 0x1, R74 ;  /* 0x0000000141577824 */ /* 0x000fe200078e024a */
[----:B------:R-:W-:Y:S01]  /*3970*/  FMNMX R75, R75, |R76|, !PT ;  /* 0x4000004c4b4b7209 */ /* 0x000fe20007800000 */
[----:B------:R-:W-:Y:S01]  /*3980*/  IMAD.IADD R85, R65, 0x1, R78 ;  /* 0x0000000141557824 */ /* 0x000fe200078e024e */
[-C--:B------:R-:W-:Y:S01]  /*3990*/  ISETP.GE.AND P2, PT, R83, R68.reuse, PT ;  /* 0x000000445300720c */ /* 0x080fe20003f46270 */
[----:B------:R-:W-:Y:S01]  /*39a0*/  IMAD.IADD R81, R65, 0x1, R82 ;  /* 0x0000000141517824 */ /* 0x000fe200078e0252 */
[-C--:B------:R-:W-:Y:S01]  /*39b0*/  ISETP.GE.AND P0, PT, R87, R68.reuse, PT ;  /* 0x000000445700720c */ /* 0x080fe20003f06270 */
[----:B------:R-:W-:Y:S01]  /*39c0*/  IMAD.IADD R77, R65, 0x1, R84 ;  /* 0x00000001414d7824 */ /* 0x000fe200078e0254 */
[----:B------:R-:W-:-:S02]  /*39d0*/  ISETP.GE.AND P1, PT, R85, R68, PT ;  /* 0x000000445500720c */ /* 0x000fc40003f26270 */
        /* <DEDUP_REMOVED lines=12> */
.L_x_2381:
[----:B------:R-:W-:Y:S05]  /*3aa0*/  BSYNC B0 ;  /* 0x0000000000007941 */ /* 0x000fea0003800000 */
.L_x_2380:
        /* <DEDUP_REMOVED lines=12> */
.L_x_2383:
[----:B------:R-:W-:Y:S05]  /*3b70*/  BSYNC B0 ;  /* 0x0000000000007941 */ /* 0x000fea0003800000 */
.L_x_2382:
        /* <DEDUP_REMOVED lines=12> */
.L_x_2385:
[----:B------:R-:W-:Y:S05]  /*3c40*/  BSYNC B0 ;  /* 0x0000000000007941 */ /* 0x000fea0003800000 */
.L_x_2384:
        /* <DEDUP_REMOVED lines=11> */
.L_x_2387:
[----:B------:R-:W-:Y:S05]  /*3d00*/  BSYNC B0 ;  /* 0x0000000000007941 */ /* 0x000fea0003800000 */
.L_x_2386:
        /* <DEDUP_REMOVED lines=11> */
.L_x_2389:
[----:B------:R-:W-:Y:S05]  /*3dc0*/  BSYNC B0 ;  /* 0x0000000000007941 */ /* 0x000fea0003800000 */
.L_x_2388:
        /* <DEDUP_REMOVED lines=11> */
.L_x_2391:
[----:B------:R-:W-:Y:S05]  /*3e80*/  BSYNC B0 ;  /* 0x0000000000007941 */ /* 0x000fea0003800000 */
.L_x_2390:
[----:B------:R-:W-:Y:S01]  /*3e90*/  BAR.SYNC.DEFER_BLOCKING 0x0 ;  /* 0x0000000000007b1d */ /* 0x000fe20000010000 */
[----:B------:R-:W-:Y:S01]  /*3ea0*/  ISETP.GE.AND P0, PT, R87, R68, PT ;  /* 0x000000445700720c */ /* 0x000fe20003f06270 */
[----:B0-234-:R-:W-:Y:S01]  /*3eb0*/  IMAD R53, R58, 0x4, R79 ;  /* 0x000000043a357824 */ /* 0x01dfe200078e024f */
[----:B------:R-:W-:-:S03]  /*3ec0*/  IADD3 R77, R0, R79, RZ ;  /* 0x0000004f004d7210 */ /* 0x000fc60007ffe0ff */
        /* <DEDUP_REMOVED lines=21> */
.L_x_2393:
[----:B------:R-:W-:Y:S05]  /*4020*/  BSYNC B0 ;  /* 0x0000000000007941 */ /* 0x000fea0003800000 */
.L_x_2392:
        /* <DEDUP_REMOVED lines=11> */
.L_x_2395:
[----:B------:R-:W-:Y:S05]  /*40e0*/  BSYNC B0 ;  /* 0x0000000000007941 */ /* 0x000fea0003800000 */
.L_x_2394:
[----:B------:R-:W-:Y:S01]  /*40f0*/  ISETP.GE.AND P5, PT, R77, R68, PT ;  /* 0x000000444d00720c */ /* 0x000fe20003fa6270 */
[--C-:B0-----:R-:W-:Y:S01]  /*4100*/  IMAD.IADD R39, R74, 0x1, R79.reuse ;  /* 0x000000014a277824 */ /* 0x101fe200078e024f */
[----:B------:R-:W-:Y:S01]  /*4110*/  IADD3 R21, R82, R79, RZ ;  /* 0x0000004f52157210 */ /* 0x000fe20007ffe0ff */
[--C-:B------:R-:W-:Y:S01]  /*4120*/  IMAD.IADD R45, R78, 0x1, R79.reuse ;  /* 0x000000014e2d7824 */ /* 0x100fe200078e024f */
[----:B------:R-:W-:Y:S01]  /*4130*/  FMNMX R8, R75, |R60|, !PT ;  /* 0x4000003c4b087209 */ /* 0x000fe20007800000 */
[--C-:B------:R-:W-:Y:S01]  /*4140*/  IMAD.IADD R53, R80, 0x1, R79.reuse ;  /* 0x0000000150357824 */ /* 0x100fe200078e024f */
[----:B------:R-:W-:Y:S01]  /*4150*/  BSSY B0, `(.L_x_2396) ;  /* 0x0000014000007945 */ /* 0x000fe20003800000 */
[----:B------:R-:W-:Y:S01]  /*4160*/  IMAD.IADD R79, R84, 0x1, R79 ;  /* 0x00000001544f7824 */ /* 0x000fe200078e024f */
[-C--:B------:R-:W-:Y:S01]  /*4170*/  ISETP.GE.AND P0, PT, R39, R68.reuse, PT ;  /* 0x000000442700720c */ /* 0x080fe20003f06270 */
[----:B--23--:R-:W-:Y:S01]  /*4180*/  VIADD R9, R65, 0x2 ;  /* 0x0000000241097836 */ /* 0x00cfe20000000000 */
[----:B------:R-:W-:-:S02]  /*4190*/  ISETP.GE.AND P1, PT, R45, R68, PT ;  /* 0x000000442d00720c */ /* 0x000fc40003f26270 */
[-C--:B------:R-:W-:Y:S01]  /*41a0*/  ISETP.GE.AND P2, PT, R53, R68.reuse, PT ;  /* 0x000000443500720c */ /* 0x080fe20003f46270 */
[----:B------:R-:W-:Y:S01]  /*41b0*/  IMAD R15, R72, 0x4, R9 ;  /* 0x00000004480f7824 */ /* 0x000fe200078e0209 */
        /* <DEDUP_REMOVED lines=13> */
.L_x_2397:
[----:B------:R-:W-:Y:S05]  /*4290*/  BSYNC B0 ;  /* 0x0000000000007941 */ /* 0x000fea0003800000 */
.L_x_2396:
        /* <DEDUP_REMOVED lines=11> */
.L_x_2399:
[----:B------:R-:W-:Y:S05]  /*4350*/  BSYNC B0 ;  /* 0x0000000000007941 */ /* 0x000fea0003800000 */
.L_x_2398:
        /* <DEDUP_REMOVED lines=11> */
.L_x_2401:
[----:B------:R-:W-:Y:S05]  /*4410*/  BSYNC B0 ;  /* 0x0000000000007941 */ /* 0x000fea0003800000 */
.L_x_2400:
        /* <DEDUP_REMOVED lines=11> */
.L_x_2403:
[----:B------:R-:W-:Y:S05]  /*44d0*/  BSYNC B0 ;  /* 0x0000000000007941 */ /* 0x000fea0003800000 */
.L_x_2402:
        /* <DEDUP_REMOVED lines=11> */
.L_x_2405:
[----:B------:R-:W-:Y:S05]  /*4590*/  BSYNC B0 ;  /* 0x0000000000007941 */ /* 0x000fea0003800000 */
.L_x_2404:
        /* <DEDUP_REMOVED lines=11> */
.L_x_2407:
[----:B------:R-:W-:Y:S05]  /*4650*/  BSYNC B0 ;  /* 0x0000000000007941 */ /* 0x000fea0003800000 */
.L_x_2406:
        /* <DEDUP_REMOVED lines=16> */
[C---:B------:R-:W-:Y:S02]  /*4760*/  IADD3 R3, R73.reuse, 0x1, RZ ;  /* 0x0000000149037810 */ /* 0x040fe40007ffe0ff */
[-C--:B------:R-:W-:Y:S02]  /*4770*/  ISETP.GE.AND P0, PT, R73, R66.reuse, PT ;  /* 0x000000424900720c */ /* 0x080fe40003f06270 */
[----:B------:R-:W-:Y:S01]  /*4780*/  ISETP.GE.AND P2, PT, R3, R66, PT ;  /* 0x000000420300720c */ /* 0x000fe20003f46270 */
[----:B------:R-:W-:-:S04]  /*4790*/  IMAD R3, R66, R15, R73 ;  /* 0x0000000f42037224 */ /* 0x000fc800078e0249 */
[----:B-1----:R-:W-:-:S06]  /*47a0*/  IMAD.WIDE R2, R3, 0x4, R50 ;  /* 0x0000000403027825 */ /* 0x002fcc00078e0232 */
[----:B0-----:R-:W0:Y:S04]  /*47b0*/  @!P0 LDS R5, [R61] ;  /* 0x000000003d058984 */ /* 0x001e280000000800 */
[----:B------:R-:W1:Y:S04]  /*47c0*/  @!P2 LDS R11, [R61+0x4] ;  /* 0x000004003d0ba984 */ /* 0x000e680000000800 */
[----:B0-----:R2:W-:Y:S04]  /*47d0*/  @!P0 STG.E desc[UR6][R2.64], R5 ;  /* 0x0000000502008986 */ /* 0x0015e8000c101906 */
[----:B-1----:R2:W-:Y:S02]  /*47e0*/  @!P2 STG.E desc[UR6][R2.64+0x4], R11 ;  /* 0x0000040b0200a986 */ /* 0x0025e4000c101906 */
.L_x_2409:
[----:B------:R-:W-:Y:S05]  /*47f0*/  BSYNC B0 ;  /* 0x0000000000007941 */ /* 0x000fea0003800000 */
.L_x_2408:
        /* <DEDUP_REMOVED lines=11> */
.L_x_2411:
[----:B------:R-:W-:Y:S05]  /*48b0*/  BSYNC B0 ;  /* 0x0000000000007941 */ /* 0x000fea0003800000 */
.L_x_2410:
[-C--:B------:R-:W-:Y:S01]  /*48c0*/  ISETP.GE.AND P5, PT, R27, R68.reuse, PT ;  /* 0x000000441b00720c */ /* 0x080fe20003fa6270 */
[--C-:B------:R-:W-:Y:S01]  /*48d0*/  IMAD.IADD R15, R74, 0x1, R9.reuse ;  /* 0x000000014a0f7824 */ /* 0x100fe200078e0209 */
[----:B0-----:R-:W-:Y:S01]  /*48e0*/  IADD3 R29, R84, R9, RZ ;  /* 0x00000009541d7210 */ /* 0x001fe20007ffe0ff */
[--C-:B------:R-:W-:Y:S01]  /*48f0*/  IMAD.IADD R17, R78, 0x1, R9.reuse ;  /* 0x000000014e117824 */ /* 0x100fe200078e0209 */
        /* <DEDUP_REMOVED lines=22> */
.L_x_2413:
[----:B------:R-:W-:Y:S05]  /*4a60*/  BSYNC B0 ;  /* 0x0000000000007941 */ /* 0x000fea0003800000 */
.L_x_2412:
        /* <DEDUP_REMOVED lines=11> */
.L_x_2415:
[----:B------:R-:W-:Y:S05]  /*4b20*/  BSYNC B0 ;  /* 0x0000000000007941 */ /* 0x000fea0003800000 */
.L_x_2414:
        /* <DEDUP_REMOVED lines=11> */
.L_x_2417:
[----:B------:R-:W-:Y:S05]  /*4be0*/  BSYNC B0 ;  /* 0x0000000000007941 */ /* 0x000fea0003800000 */
.L_x_2416:
[----:B------:R-:W-:Y:S04]  /*4bf0*/  BSSY B0, `(.L_x_2418) ;  /* 0x000000b000007945 */ /* 0x000fe80003800000 */
[----:B------:R-:W-:Y:S05]  /*4c00*/  @P2 BRA `(.L_x_2419) ;  /* 0x0000000000242947 */ /* 0x000fea0003800000 */
[C---:B0-23--:R-:W-:Y:S02]  /*4c10*/  IADD3 R5, R73.reuse, 0x1, RZ ;  /* 0x0000000149057810 */ /* 0x04dfe40007ffe0ff */
        /* <DEDUP_REMOVED lines=8> */
.L_x_2419:
[----:B------:R-:W-:Y:S05]  /*4ca0*/  BSYNC B0 ;  /* 0x0000000000007941 */ /* 0x000fea0003800000 */
.L_x_2418:
        /* <DEDUP_REMOVED lines=11> */
.L_x_2421:
[----:B------:R-:W-:Y:S05]  /*4d60*/  BSYNC B0 ;  /* 0x0000000000007941 */ /* 0x000fea0003800000 */
.L_x_2420:
        /* <DEDUP_REMOVED lines=11> */
.L_x_2423:
[----:B------:R-:W-:Y:S05]  /*4e20*/  BSYNC B0 ;  /* 0x0000000000007941 */ /* 0x000fea0003800000 */
.L_x_2422:
        /* <DEDUP_REMOVED lines=30> */
.L_x_2425:
[----:B------:R-:W-:Y:S05]  /*5010*/  BSYNC B0 ;  /* 0x0000000000007941 */ /* 0x000fea0003800000 */
.L_x_2424:
        /* <DEDUP_REMOVED lines=11> */
.L_x_2427:
[----:B------:R-:W-:Y:S05]  /*50d0*/  BSYNC B0 ;  /* 0x0000000000007941 */ /* 0x000fea0003800000 */
.L_x_2426:
        /* <DEDUP_REMOVED lines=10> */
[C---:B---3--:R-:W-:Y:S02]  /*5180*/  IADD3 R3, R73.reuse, 0x1, RZ ;  /* 0x0000000149037810 */ /* 0x048fe40007ffe0ff */
        /* <DEDUP_REMOVED lines=8> */
.L_x_2429:
[----:B------:R-:W-:Y:S05]  /*5210*/  BSYNC B0 ;  /* 0x0000000000007941 */ /* 0x000fea0003800000 */
.L_x_2428:
[----:B------:R-:W-:Y:S04]  /*5220*/  BSSY B0, `(.L_x_2430) ;  /* 0x000000b000007945 */ /* 0x000fe80003800000 */
[----:B------:R-:W-:Y:S05]  /*5230*/  @P0 BRA `(.L_x_2431) ;  /* 0x0000000000240947 */ /* 0x000fea0003800000 */
[C---:B---34-:R-:W-:Y:S01]  /*5240*/  VIADD R3, R73.reuse, 0x1 ;  /* 0x0000000149037836 */ /* 0x058fe20000000000 */
        /* <DEDUP_REMOVED lines=8> */
.L_x_2431:
[----:B------:R-:W-:Y:S05]  /*52d0*/  BSYNC B0 ;  /* 0x0000000000007941 */ /* 0x000fea0003800000 */
.L_x_2430:
        /* <DEDUP_REMOVED lines=11> */
.L_x_2433:
[----:B------:R-:W-:Y:S05]  /*5390*/  BSYNC B0 ;  /* 0x0000000000007941 */ /* 0x000fea0003800000 */
.L_x_2432:
        /* <DEDUP_REMOVED lines=11> */
.L_x_2435:
[----:B------:R-:W-:Y:S05]  /*5450*/  BSYNC B0 ;  /* 0x0000000000007941 */ /* 0x000fea0003800000 */
.L_x_2434:
        /* <DEDUP_REMOVED lines=11> */
.L_x_2437:
[----:B------:R-:W-:Y:S05]  /*5510*/  BSYNC B0 ;  /* 0x0000000000007941 */ /* 0x000fea0003800000 */
.L_x_2436:
        /* <DEDUP_REMOVED lines=11> */
.L_x_2439:
[----:B------:R-:W-:Y:S05]  /*55d0*/  BSYNC B0 ;  /* 0x0000000000007941 */ /* 0x000fea0003800000 */
.L_x_2438:
[----:B------:R-:W5:Y:S01]  /*55e0*/  SHFL.DOWN PT, R0, R55, 0x10, 0x1f ;  /* 0x0a001f0037007f89 */ /* 0x000f6200000e0000 */
[----:B------:R-:W-:Y:S01]  /*55f0*/  BAR.SYNC.DEFER_BLOCKING 0x0 ;  /* 0x0000000000007b1d */ /* 0x000fe20000010000 */
[----:B------:R-:W-:-:S05]  /*5600*/  LOP3.LUT P0, RZ, R62, 0x1f, RZ, 0xc0, !PT ;  /* 0x0000001f3eff7812 */ /* 0x000fca000780c0ff */
[----:B------:R-:W-:Y:S08]  /*5610*/  BSSY B0, `(.L_x_2440) ;  /* 0x000001f000007945 */ /* 0x000ff00003800000 */
[----:B-1234-:R-:W-:-:S04]  /*5620*/  @!P0 LEA R5, R67, R64, 0x18 ;  /* 0x0000004043058211 */ /* 0x01efc800078ec0ff */
[----:B------:R-:W-:Y:S02]  /*5630*/  @!P0 LEA R72, R72, R5, 0x2 ;  /* 0x0000000548488211 */ /* 0x000fe400078e10ff */
        /* <DEDUP_REMOVED lines=15> */
[----:B------:R-:W-:-:S12]  /*5730*/  IMAD.MOV.U32 R0, RZ, RZ, RZ ;  /* 0x000000ffff007224 */ /* 0x000fd800078e00ff */
        /* <DEDUP_REMOVED lines=11> */
.L_x_2449:
[----:B--2---:R-:W-:-:S07]  /*57f0*/  FMNMX R0, R7, R6, !PT ;  /* 0x0000000607007209 */ /* 0x004fce0007800000 */
.L_x_2441:
[----:B------:R-:W-:Y:S05]  /*5800*/  BSYNC B0 ;  /* 0x0000000000007941 */ /* 0x000fea0003800000 */
.L_x_2440:
[----:B------:R-:W-:Y:S01]  /*5810*/  IMAD.MOV.U32 R6, RZ, RZ, 0xe00 ;  /* 0x00000e00ff067424 */ /* 0x000fe200078e00ff */
[----:B------:R-:W-:Y:S01]  /*5820*/  ISETP.NE.U32.AND P0, PT, R4, RZ, PT ;  /* 0x000000ff0400720c */ /* 0x000fe20003f05070 */
[----:B------:R-:W-:Y:S01]  /*5830*/  BSSY B0, `(.L_x_2443) ;  /* 0x0000011000007945 */ /* 0x000fe20003800000 */
[----:B0-----:R-:W-:Y:S02]  /*5840*/  ISETP.EQ.U32.AND P2, PT, R2, RZ, PT ;  /* 0x000000ff0200720c */ /* 0x001fe40003f42070 */
[----:B------:R-:W-:Y:S02]  /*5850*/  LEA R71, R71, R6, 0x2 ;  /* 0x0000000647477211 */ /* 0x000fe400078e10ff */
[----:B------:R-:W-:-:S04]  /*5860*/  ISETP.NE.AND.EX P0, PT, R5, RZ, PT, P0 ;  /* 0x000000ff0500720c */ /* 0x000fc80003f05300 */
[----:B------:R-:W1:Y:S01]  /*5870*/  LDC R71, c[0x0][R71+0x20c] ;  /* 0x0000830047477b82 */ /* 0x000e620000000800 */
[----:B------:R-:W-:Y:S02]  /*5880*/  ISETP.NE.OR P0, PT, R62, RZ, !P0 ;  /* 0x000000ff3e00720c */ /* 0x000fe40004705670 */
[----:B-1----:R-:W-:-:S04]  /*5890*/  IADD3 R7, -R71, UR5, RZ ;  /* 0x0000000547077c10 */ /* 0x002fc8000fffe1ff */
[----:B------:R-:W-:-:S04]  /*58a0*/  LOP3.LUT P1, RZ, R7, R62, RZ, 0xfc, !PT ;  /* 0x0000003e07ff7212 */ /* 0x000fc8000782fcff */
[----:B------:R-:W-:-:S03]  /*58b0*/  ISETP.EQ.OR.EX P1, PT, R3, RZ, P1, P2 ;  /* 0x000000ff0300720c */ /* 0x000fc60000f22720 */
[----:B------:R-:W-:Y:S10]  /*58c0*/  @P0 BRA `(.L_x_2444) ;  /* 0x00000000001c0947 */ /* 0x000ff40003800000 */
[----:B------:R-:W0:Y:S01]  /*58d0*/  S2R R6, SR_LANEID ;  /* 0x0000000000067919 */ /* 0x000e220000000000 */
[----:B------:R-:W1:Y:S01]  /*58e0*/  REDUX.MAX.S32 UR8, R0 ;  /* 0x00000000000873c4 */ /* 0x000e620000014200 */
[----:B------:R-:W-:Y:S02]  /*58f0*/  VOTEU.ANY UR4, UPT, PT ;  /* 0x0000000000047886 */ /* 0x000fe400038e0100 */
[----:B------:R-:W-:Y:S01]  /*5900*/  UFLO.U32 UR4, UR4 ;  /* 0x00000004000472bd */ /* 0x000fe200080e0000 */
[----:B-1----:R-:W-:-:S05]  /*5910*/  IMAD.U32 R7, RZ, RZ, UR8 ;  /* 0x00000008ff077e24 */ /* 0x002fca000f8e00ff */
[----:B0-----:R-:W-:-:S13]  /*5920*/  ISETP.EQ.U32.AND P0, PT, R6, UR4, PT ;  /* 0x0000000406007c0c */ /* 0x001fda000bf02070 */
[----:B------:R0:W-:Y:S02]  /*5930*/  @P0 REDG.E.MAX.S32.STRONG.GPU desc[UR6][R4.64], R7 ;  /* 0x000000070400098e */ /* 0x0001e4000d10e386 */
.L_x_2444:
[----:B------:R-:W-:Y:S05]  /*5940*/  BSYNC B0 ;  /* 0x0000000000007941 */ /* 0x000fea0003800000 */
.L_x_2443:
[----:B------:R-:W-:Y:S05]  /*5950*/  @P1 EXIT ;  /* 0x000000000000194d */ /* 0x000fea0003800000 */
[----:B------:R-:W-:-:S05]  /*5960*/  VIADD R0, R69, 0x1800000 ;  /* 0x0180000045007836 */ /* 0x000fca0000000000 */
[----:B------:R-:W-:-:S04]  /*5970*/  LOP3.LUT R0, R0, 0x7f800000, RZ, 0xc0, !PT ;  /* 0x7f80000000007812 */ /* 0x000fc800078ec0ff */
[----:B------:R-:W-:-:S13]  /*5980*/  ISETP.GT.U32.AND P0, PT, R0, 0x1ffffff, PT ;  /* 0x01ffffff0000780c */ /* 0x000fda0003f04070 */
[----:B------:R-:W-:Y:S05]  /*5990*/  @P0 BRA `(.L_x_2445) ;  /* 0x0000000000140947 */ /* 0x000fea0003800000 */
[----:B------:R-:W-:Y:S01]  /*59a0*/  IMAD.MOV.U32 R0, RZ, RZ, R69 ;  /* 0x000000ffff007224 */ /* 0x000fe200078e0045 */
[----:B------:R-:W-:-:S07]  /*59b0*/  MOV R9, 0x59d0 ;  /* 0x000059d000097802 */ /* 0x000fce0000000f00 */
[----:B0-----:R-:W-:Y:S05]  /*59c0*/  CALL.REL.NOINC `($__internal_9_$__cuda_sm20_rcp_rn_f32_slowpath) ;  /* 0x0000000000587944 */ /* 0x001fea0003c00000 */
[----:B------:R-:W-:Y:S01]  /*59d0*/  IMAD.MOV.U32 R5, RZ, RZ, R0 ;  /* 0x000000ffff057224 */ /* 0x000fe200078e0000 */
[----:B------:R-:W-:Y:S06]  /*59e0*/  BRA `(.L_x_2446) ;  /* 0x0000000000107947 */ /* 0x000fec0003800000 */
.L_x_2445:
[----:B------:R-:W0:Y:S02]  /*59f0*/  MUFU.RCP R0, R69 ;  /* 0x0000004500007308 */ /* 0x000e240000001000 */
[----:B0-----:R-:W-:-:S04]  /*5a00*/  FFMA R4, R0, R69, -1 ;  /* 0xbf80000000047423 */ /* 0x001fc80000000045 */
[----:B------:R-:W-:-:S04]  /*5a10*/  FADD.FTZ R5, -R4, -RZ ;  /* 0x800000ff04057221 */ /* 0x000fc80000010100 */
[----:B------:R-:W-:-:S07]  /*5a20*/  FFMA R5, R0, R5, R0 ;  /* 0x0000000500057223 */ /* 0x000fce0000000000 */
.L_x_2446:
[----:B------:R-:W-:Y:S01]  /*5a30*/  STG.E desc[UR6][R2.64], R5 ;  /* 0x0000000502007986 */ /* 0x000fe2000c101906 */
[----:B------:R-:W-:Y:S05]  /*5a40*/  EXIT ;  /* 0x000000000000794d */ /* 0x000fea0003800000 */
.L_x_2442:
[----:B------:R-:W-:Y:S01]  /*5a50*/  HFMA2.MMA R11, -RZ, RZ, 0, 1.847743988037109375e-06 ;  /* 0x0000001fff0b7435 */ /* 0x000fe200000001ff */
[----:B------:R-:W-:Y:S02]  /*5a60*/  IMAD.MOV.U32 R9, RZ, RZ, 0x2 ;  /* 0x00000002ff097424 */ /* 0x000fe400078e00ff */
[----:B------:R-:W-:-:S08]  /*5a70*/  IMAD.MOV.U32 R8, RZ, RZ, -0x1 ;  /* 0xffffffffff087424 */ /* 0x000fd000078e00ff */
[----:B012---:R-:W-:Y:S05]  /*5a80*/  WARPSYNC.COLLECTIVE R8, `(.L_x_2447) ;  /* 0x0000000008087348 */ /* 0x007fea0003c00000 */
[----:B-12---:R1:W2:Y:S02]  /*5a90*/  SHFL.DOWN P0, R6, R0, R9, R11 ;  /* 0x0800000900067389 */ /* 0x0062a4000000000b */
[----:B012---:R-:W-:Y:S01]  /*5aa0*/  ENDCOLLECTIVE ;  /* 0x000000000000791b */ /* 0x007fe20003800000 */
.L_x_2447:
[----:B------:R-:W-:Y:S02]  /*5ab0*/  IMAD.MOV.U32 R9, RZ, RZ, 0x1 ;  /* 0x00000001ff097424 */ /* 0x000fe400078e00ff */
[----:B------:R-:W-:-:S05]  /*5ac0*/  IMAD.MOV.U32 R7, RZ, RZ, R6 ;  /* 0x000000ffff077224 */ /* 0x000fca00078e0006 */
[----:B------:R-:W-:-:S05]  /*5ad0*/  FMNMX R7, R7, R0, !PT ;  /* 0x0000000007077209 */ /* 0x000fca0007800000 */
[----:B------:R-:W-:-:S07]  /*5ae0*/  IMAD.MOV.U32 R0, RZ, RZ, R7 ;  /* 0x000000ffff007224 */ /* 0x000fce00078e0007 */
[----:B------:R-:W-:Y:S05]  /*5af0*/  WARPSYNC.COLLECTIVE R8, `(.L_x_2448) ;  /* 0x0000000008087348 */ /* 0x000fea0003c00000 */
[----:B------:R0:W1:Y:S02]  /*5b00*/  SHFL.DOWN P0, R6, R0, R9, R11 ;  /* 0x0800000900067389 */ /* 0x000064000000000b */
[----:B01----:R-:W-:Y:S01]  /*5b10*/  ENDCOLLECTIVE ;  /* 0x000000000000791b */ /* 0x003fe20003800000 */
.L_x_2448:
[----:B------:R-:W-:Y:S05]  /*5b20*/  BRA `(.L_x_2449) ;  /* 0xfffffffc00307947 */ /* 0x000fea000383ffff */
        .weak           $__internal_9_$__cuda_sm20_rcp_rn_f32_slowpath
        .type           $__internal_9_$__cuda_sm20_rcp_rn_f32_slowpath,@function
        .size           $__internal_9_$__cuda_sm20_rcp_rn_f32_slowpath,(.L_x_3764 - $__internal_9_$__cuda_sm20_rcp_rn_f32_slowpath)
$__internal_9_$__cuda_sm20_rcp_rn_f32_slowpath:
[----:B------:R-:W-:-:S05]  /*5b30*/  IMAD.SHL.U32 R4, R0, 0x2, RZ ;  /* 0x0000000200047824 */ /* 0x000fca00078e00ff */
[----:B------:R-:W-:-:S04]  /*5b40*/  SHF.R.U32.HI R10, RZ, 0x18, R4 ;  /* 0x00000018ff0a7819 */ /* 0x000fc80000011604 */
[----:B------:R-:W-:-:S13]  /*5b50*/  ISETP.NE.U32.AND P0, PT, R10, RZ, PT ;  /* 0x000000ff0a00720c */ /* 0x000fda0003f05070 */
[----:B------:R-:W-:Y:S05]  /*5b60*/  @P0 BRA `(.L_x_2450) ;  /* 0x00000000002c0947 */ /* 0x000fea0003800000 */
[----:B------:R-:W-:-:S04]  /*5b70*/  SHF.L.U32 R4, R0, 0x1, RZ ;  /* 0x0000000100047819 */ /* 0x000fc800000006ff */
        /* <DEDUP_REMOVED lines=10> */
.L_x_2450:
        /* <DEDUP_REMOVED lines=29> */
[----:B------:R-:W-:-:S05]  /*5df0*/  @!P0 IADD3 R5, R5, 0x1, RZ ;  /* 0x0000000105058810 */ /* 0x000fca0007ffe0ff */
[----:B------:R-:W-:-:S05]  /*5e00*/  @!P1 IMAD.SHL.U32 R5, R5, 0x2, RZ ;  /* 0x0000000205059824 */ /* 0x000fca00078e00ff */
[----:B------:R-:W-:Y:S01]  /*5e10*/  LOP3.LUT R4, R5, 0x80000000, R0, 0xf8, !PT ;  /* 0x8000000005047812 */ /* 0x000fe200078ef800 */
[----:B------:R-:W-:Y:S06]  /*5e20*/  BRA `(.L_x_2451) ;  /* 0x0000000000047947 */ /* 0x000fec0003800000 */
.L_x_2452:
[----:B------:R0:W1:Y:S02]  /*5e30*/  MUFU.RCP R4, R0 ;  /* 0x0000000000047308 */ /* 0x0000640000001000 */
.L_x_2451:
[----:B0123--:R-:W-:Y:S02]  /*5e40*/  IMAD.MOV.U32 R0, RZ, RZ, R4 ;  /* 0x000000ffff007224 */ /* 0x00ffe400078e0004 */
[----:B------:R-:W-:Y:S02]  /*5e50*/  IMAD.MOV.U32 R4, RZ, RZ, R9 ;  /* 0x000000ffff047224 */ /* 0x000fe400078e0009 */
[----:B------:R-:W-:-:S04]  /*5e60*/  IMAD.MOV.U32 R5, RZ, RZ, 0x0 ;  /* 0x00000000ff057424 */ /* 0x000fc800078e00ff */
[----:B------:R-:W-:Y:S05]  /*5e70*/  RET.REL.NODEC R4 `(_ZN18transformer_engine56_GLOBAL__N__9a404817_23_multi_cast_transpose_cu_26a11c4627multi_cast_transpose_kernelILi4ELi2ELb0Ef6__halffEEvNS0_22MultiCastTransposeArgsE) ;  /* 0xffffffa004607950 */ /* 0x000fea0003c3ffff */
.L_x_2453:
        /* <DEDUP_REMOVED lines=16> */
.L_x_3764:


//--------------------- .text._ZN18transformer_engine56_GLOBAL__N__9a404817_23_multi_cast_transpose_cu_26a11c4627multi_cast_transpose_kernelILi2ELi8ELb0Eff13__nv_fp8_e4m3EEvNS0_22MultiCastTransposeArgsE --------------------------
	.section	.text._ZN18transformer_engine56_GLOBAL__N__9a404817_23_multi_cast_transpose_cu_26a11c4627multi_cast_transpose_kernelILi2ELi8ELb0Eff13__nv_fp8_e4m3EEvNS0_22MultiCastTransposeArgsE,"ax",@progbits
	.align	128
.text._ZN18transformer_engine56_GLOBAL__N__9a404817_23_multi_cast_transpose_cu_26a11c4627multi_cast_transpose_kernelILi2ELi8ELb0Eff13__nv_fp8_e4m3EEvNS0_22MultiCastTransposeArgsE:
        .type           _ZN18transformer_engine56_GLOBAL__N__9a404817_23_multi_cast_transpose_cu_26a11c4627multi_cast_transpose_kernelILi2ELi8ELb0Eff13__nv_fp8_e4m3EEvNS0_22MultiCastTransposeArgsE,@function
        .size           _ZN18transformer_engine56_GLOBAL__N__9a404817_23_multi_cast_transpose_cu_26a11c4627multi_cast_transpose_kernelILi2ELi8ELb0Eff13__nv_fp8_e4m3EEvNS0_22MultiCastTransposeArgsE,(.L_x_3766 - _ZN18transformer_engine56_GLOBAL__N__9a404817_23_multi_cast_transpose_cu_26a11c4627multi_cast_transpose_kernelILi2ELi8ELb0Eff13__nv_fp8_e4m3EEvNS0_22MultiCastTransposeArgsE)
        .other          _ZN18transformer_engine56_GLOBAL__N__9a404817_23_multi_cast_transpose_cu_26a11c4627multi_cast_transpose_kernelILi2ELi8ELb0Eff13__nv_fp8_e4m3EEvNS0_22MultiCastTransposeArgsE,@"STO_CUDA_ENTRY STV_DEFAULT"
_ZN18transformer_engine56_GLOBAL__N__9a404817_23_multi_cast_transpose_cu_26a11c4627multi_cast_transpose_kernelILi2ELi8ELb0Eff13__nv_fp8_e4m3EEvNS0_22MultiCastTransposeArgsE:
[----:B------:R-:W-:Y:S08]  /*0000*/  LDC R1, c[0x0][0x28] ;  /* 0x00000a00ff017b82 */ /* 0x000ff00000000800 */
[----:B------:R-:W0:Y:S01]  /*0010*/  S2UR UR6, SR_CTAID.X ;  /* 0x00000000000679c3 */ /* 0x000e220000002500 */
[----:B------:R-:W-:Y:S02]  /*0020*/  IMAD.MOV.U32 R2, RZ, RZ, RZ ;  /* 0x000000ffff027224 */ /* 0x000fe400078e00ff */
[----:B------:R-:W-:-:S07]  /*0030*/  IMAD.MOV.U32 R3, RZ, RZ, 0xe00 ;  /* 0x00000e00ff037424 */ /* 0x000fce00078e00ff */
.L_x_2454:
[----:B------:R-:W-:Y:S02]  /*0040*/  IMAD.MOV.U32 R4, RZ, RZ, R2 ;  /* 0x000000ffff047224 */ /* 0x000fe400078e0002 */
[----:B------:R-:W-:-:S04]  /*0050*/  VIADD R2, R2, 0x1 ;  /* 0x0000000102027836 */ /* 0x000fc80000000000 */
[----:B------:R-:W-:-:S04]  /*0060*/  IMAD R0, R2, 0x4, R3 ;  /* 0x0000000402007824 */ /* 0x000fc800078e0203 */
[----:B------:R-:W0:Y:S02]  /*0070*/  LDC R5, c[0x0][R0+0x210] ;  /* 0x0000840000057b82 */ /* 0x000e240000000800 */
[----:B0-----:R-:W-:-:S13]  /*0080*/  ISETP.GT.AND P0, PT, R5, UR6, PT ;  /* 0x0000000605007c0c */ /* 0x001fda000bf04270 */
[----:B------:R-:W-:Y:S05]  /*0090*/  @!P0 BRA `(.L_x_2454) ;  /* 0xfffffffc00e88947 */ /* 0x000fea000383ffff */
[----:B------:R-:W-:Y:S01]  /*00a0*/  IMAD.SHL.U32 R2, R4, 0x8, RZ ;  /* 0x0000000804027824 */ /* 0x000fe200078e00ff */
[----:B------:R-:W-:-:S03]  /*00b0*/  ULDC.64 UR8, c[0x0][0x208] ;  /* 0x0000820000087ab9 */ /* 0x000fc60000000a00 */
[----:B------:R-:W0:Y:S02]  /*00c0*/  LDC.64 R4, c[0x0][R2+0x810] ;  /* 0x0002040002047b82 */ /* 0x000e240000000a00 */
[----:B0-----:R-:W-:-:S04]  /*00d0*/  ISETP.NE.U32.AND P0, PT, R4, RZ, PT ;  /* 0x000000ff0400720c */ /* 0x001fc80003f05070 */
[----:B------:R-:W-:-:S13]  /*00e0*/  ISETP.NE.AND.EX P0, PT, R5, RZ, PT, P0 ;  /* 0x000000ff0500720c */ /* 0x000fda0003f05300 */
[----:B------:R0:W2:Y:S01]  /*00f0*/  @P0 LDG.E R9, desc[UR8][R4.64] ;  /* 0x0000000804090981 */ /* 0x0000a2000c1e1900 */
[----:B------:R-:W1:Y:S01]  /*0100*/  LDC R3, c[0x0][R0+0x10c] ;  /* 0x0000430000037b82 */ /* 0x000e620000000800 */
[----:B------:R-:W-:Y:S01]  /*0110*/  UMOV UR5, 0x3f800000 ;  /* 0x3f80000000057882 */ /* 0x000fe20000000000 */
[----:B------:R-:W-:Y:S06]  /*0120*/  BSSY B0, `(.L_x_2455) ;  /* 0x0000045000007945 */ /* 0x000fec0003800000 */
[----:B------:R3:W4:Y:S08]  /*0130*/  LDC.64 R18, c[0x0][R2+0x210] ;  /* 0x0000840002127b82 */ /* 0x0007300000000a00 */
[----:B0-----:R-:W0:Y:S01]  /*0140*/  LDC R4, c[0x0][R0+0x20c] ;  /* 0x0000830000047b82 */ /* 0x001e220000000800 */
[----:B-1----:R-:W-:-:S05]  /*0150*/  VIADD R6, R3, 0x3f ;  /* 0x0000003f03067836 */ /* 0x002fca0000000000 */
[----:B------:R-:W-:-:S04]  /*0160*/  SHF.R.S32.HI R7, RZ, 0x1f, R6 ;  /* 0x0000001fff077819 */ /* 0x000fc80000011406 */
[----:B------:R-:W-:-:S04]  /*0170*/  LEA.HI R7, R7, R6, RZ, 0x6 ;  /* 0x0000000607077211 */ /* 0x000fc800078f30ff */
[----:B------:R-:W-:Y:S02]  /*0180*/  SHF.R.S32.HI R12, RZ, 0x6, R7 ;  /* 0x00000006ff0c7819 */ /* 0x000fe40000011407 */
[----:B0-----:R-:W-:Y:S01]  /*0190*/  IADD3 R15, -R4, UR6, RZ ;  /* 0x00000006040f7c10 */ /* 0x001fe2000fffe1ff */
[----:B------:R-:W-:Y:S01]  /*01a0*/  IMAD.MOV.U32 R4, RZ, RZ, RZ ;  /* 0x000000ffff047224 */ /* 0x000fe200078e00ff */
[-C--:B------:R-:W-:Y:S02]  /*01b0*/  IABS R8, R12.reuse ;  /* 0x0000000c00087213 */ /* 0x080fe40000000000 */
[----:B------:R-:W-:Y:S02]  /*01c0*/  IABS R10, R15 ;  /* 0x0000000f000a7213 */ /* 0x000fe40000000000 */
[----:B------:R-:W0:Y:S01]  /*01d0*/  I2F.RP R6, R8 ;  /* 0x0000000800067306 */ /* 0x000e220000209400 */
[----:B------:R-:W-:-:S07]  /*01e0*/  IABS R13, R12 ;  /* 0x0000000c000d7213 */ /* 0x000fce0000000000 */
[----:B0-----:R-:W0:Y:S02]  /*01f0*/  MUFU.RCP R6, R6 ;  /* 0x0000000600067308 */ /* 0x001e240000001000 */
[----:B0-----:R-:W-:Y:S02]  /*0200*/  VIADD R7, R6, 0xffffffe ;  /* 0x0ffffffe06077836 */ /* 0x001fe40000000000 */
[----:B------:R-:W-:-:S04]  /*0210*/  IMAD.MOV R6, RZ, RZ, -R13 ;  /* 0x000000ffff067224 */ /* 0x000fc800078e0a0d */
[----:B------:R-:W0:Y:S01]  /*0220*/  F2I.FTZ.U32.TRUNC.NTZ R5, R7 ;  /* 0x0000000700057305 */ /* 0x000e22000021f000 */
[----:B------:R-:W1:Y:S01]  /*0230*/  S2R R13, SR_TID.X ;  /* 0x00000000000d7919 */ /* 0x000e620000002100 */
[----:B0-----:R-:W-:-:S04]  /*0240*/  IMAD.MOV R11, RZ, RZ, -R5 ;  /* 0x000000ffff0b7224 */ /* 0x001fc800078e0a05 */
[----:B------:R-:W-:-:S04]  /*0250*/  IMAD R11, R11, R8, RZ ;  /* 0x000000080b0b7224 */ /* 0x000fc800078e02ff */
[----:B------:R-:W-:-:S04]  /*0260*/  IMAD.HI.U32 R4, R5, R11, R4 ;  /* 0x0000000b05047227 */ /* 0x000fc800078e0004 */
[----:B------:R-:W-:-:S04]  /*0270*/  IMAD.MOV.U32 R5, RZ, RZ, R10 ;  /* 0x000000ffff057224 */ /* 0x000fc800078e000a */
[----:B------:R-:W-:-:S04]  /*0280*/  IMAD.HI.U32 R4, R4, R5, RZ ;  /* 0x0000000504047227 */ /* 0x000fc800078e00ff */
[----:B------:R-:W-:Y:S01]  /*0290*/  IMAD R5, R4, R6, R5 ;  /* 0x0000000604057224 */ /* 0x000fe200078e0205 */
[----:B-1----:R-:W-:-:S04]  /*02a0*/  SHF.R.S32.HI R6, RZ, 0x1f, R13 ;  /* 0x0000001fff067819 */ /* 0x002fc8000001140d */
[----:B------:R-:W-:Y:S02]  /*02b0*/  ISETP.GT.U32.AND P2, PT, R8, R5, PT ;  /* 0x000000050800720c */ /* 0x000fe40003f44070 */
[----:B------:R-:W-:Y:S02]  /*02c0*/  LEA.HI R10, R6, R13, RZ, 0x5 ;  /* 0x0000000d060a7211 */ /* 0x000fe400078f28ff */
[----:B------:R-:W0:Y:S02]  /*02d0*/  S2R R6, SR_CgaCtaId ;  /* 0x0000000000067919 */ /* 0x000e240000008800 */
[----:B------:R-:W-:-:S07]  /*02e0*/  SHF.R.S32.HI R7, RZ, 0x5, R10 ;  /* 0x00000005ff077819 */ /* 0x000fce000001140a */
[----:B------:R-:W-:Y:S02]  /*02f0*/  @!P2 IMAD.IADD R5, R5, 0x1, -R8 ;  /* 0x000000010505a824 */ /* 0x000fe400078e0a08 */
[----:B------:R-:W-:Y:S01]  /*0300*/  @!P2 VIADD R4, R4, 0x1 ;  /* 0x000000010404a836 */ /* 0x000fe20000000000 */
[----:B------:R-:W-:Y:S02]  /*0310*/  ISETP.NE.AND P2, PT, R12, RZ, PT ;  /* 0x000000ff0c00720c */ /* 0x000fe40003f45270 */
[----:B------:R-:W-:Y:S02]  /*0320*/  ISETP.GE.U32.AND P1, PT, R5, R8, PT ;  /* 0x000000080500720c */ /* 0x000fe40003f26070 */
[----:B------:R-:W-:-:S04]  /*0330*/  LOP3.LUT R5, R15, R12, RZ, 0x3c, !PT ;  /* 0x0000000c0f057212 */ /* 0x000fc800078e3cff */
[----:B------:R-:W-:Y:S02]  /*0340*/  ISETP.GE.AND P3, PT, R5, RZ, PT ;  /* 0x000000ff0500720c */ /* 0x000fe40003f66270 */
[----:B------:R-:W1:Y:S05]  /*0350*/  LDC R5, c[0x0][R0+0xc] ;  /* 0x0000030000057b82 */ /* 0x000e6a0000000800 */
[----:B------:R-:W-:-:S06]  /*0360*/  @P1 VIADD R4, R4, 0x1 ;  /* 0x0000000104041836 */ /* 0x000fcc0000000000 */
[----:B------:R-:W-:Y:S01]  /*0370*/  @!P3 IMAD.MOV R4, RZ, RZ, -R4 ;  /* 0x000000ffff04b224 */ /* 0x000fe200078e0a04 */
[----:B------:R-:W-:-:S05]  /*0380*/  @!P2 LOP3.LUT R4, RZ, R12, RZ, 0x33, !PT ;  /* 0x0000000cff04a212 */ /* 0x000fca00078e33ff */
[----:B------:R-:W-:Y:S02]  /*0390*/  IMAD R8, R4, 0x20, R7 ;  /* 0x0000002004087824 */ /* 0x000fe400078e0207 */
[----:B------:R-:W-:Y:S02]  /*03a0*/  IMAD.MOV R11, RZ, RZ, -R4 ;  /* 0x000000ffff0b7224 */ /* 0x000fe400078e0a04 */
[----:B------:R-:W-:Y:S02]  /*03b0*/  IMAD.SHL.U32 R8, R8, 0x8, RZ ;  /* 0x0000000808087824 */ /* 0x000fe400078e00ff */
[----:B------:R-:W-:Y:S02]  /*03c0*/  IMAD R11, R12, R11, R15 ;  /* 0x0000000b0c0b7224 */ /* 0x000fe400078e020f */
[C---:B------:R-:W-:Y:S01]  /*03d0*/  VIADD R26, R8.reuse, 0x1 ;  /* 0x00000001081a7836 */ /* 0x040fe20000000000 */
[C---:B-1----:R-:W-:Y:S01]  /*03e0*/  ISETP.GE.AND P6, PT, R8.reuse, R5, PT ;  /* 0x000000050800720c */ /* 0x042fe20003fc6270 */
[----:B------:R-:W-:-:S02]  /*03f0*/  VIADD R14, R8, 0x2 ;  /* 0x00000002080e7836 */ /* 0x000fc40000000000 */
[C---:B------:R-:W-:Y:S02]  /*0400*/  VIADD R24, R8.reuse, 0x3 ;  /* 0x0000000308187836 */ /* 0x040fe40000000000 */
[----:B------:R-:W-:Y:S01]  /*0410*/  VIADD R12, R8, 0x4 ;  /* 0x00000004080c7836 */ /* 0x000fe20000000000 */
[-C--:B------:R-:W-:Y:S02]  /*0420*/  ISETP.GE.AND P1, PT, R14, R5.reuse, PT ;  /* 0x000000050e00720c */ /* 0x080fe40003f26270 */
[-C--:B------:R-:W-:Y:S02]  /*0430*/  ISETP.GE.AND P2, PT, R24, R5.reuse, PT ;  /* 0x000000051800720c */ /* 0x080fe40003f46270 */
[-C--:B------:R-:W-:Y:S02]  /*0440*/  ISETP.GE.AND P3, PT, R12, R5.reuse, PT ;  /* 0x000000050c00720c */ /* 0x080fe40003f66270 */
[----:B--2---:R-:W-:Y:S02]  /*0450*/  @P0 R2UR UR5, R9 ;  /* 0x00000000090502ca */ /* 0x004fe400000e0000 */
[----:B------:R-:W-:Y:S01]  /*0460*/  LOP3.LUT R9, R10, 0xffffffe0, RZ, 0xc0, !PT ;  /* 0xffffffe00a097812 */ /* 0x000fe200078ec0ff */
[----:B------:R-:W-:Y:S01]  /*0470*/  IMAD.SHL.U32 R10, R11, 0x40, RZ ;  /* 0x000000400b0a7824 */ /* 0x000fe200078e00ff */
[----:B------:R-:W-:Y:S01]  /*0480*/  ISETP.GE.AND P0, PT, R26, R5, PT ;  /* 0x000000051a00720c */ /* 0x000fe20003f06270 */
[----:B------:R-:W-:-:S02]  /*0490*/  IMAD.MOV.U32 R11, RZ, RZ, RZ ;  /* 0x000000ffff0b7224 */ /* 0x000fc400078e00ff */
[----:B------:R-:W-:Y:S02]  /*04a0*/  IMAD.IADD R9, R13, 0x1, -R9 ;  /* 0x000000010d097824 */ /* 0x000fe400078e0a09 */
[----:B------:R-:W-:Y:S02]  /*04b0*/  IMAD.MOV.U32 R13, RZ, RZ, RZ ;  /* 0x000000ffff0d7224 */ /* 0x000fe400078e00ff */
[----:B------:R-:W-:Y:S01]  /*04c0*/  IMAD R50, R9, 0x2, R10 ;  /* 0x0000000209327824 */ /* 0x000fe200078e020a */
[----:B0--34-:R-:W-:Y:S06]  /*04d0*/  @P6 BRA `(.L_x_2456) ;  /* 0x0000000000246947 */ /* 0x019fec0003800000 */
[C---:B------:R-:W-:Y:S01]  /*04e0*/  VIADD R16, R50.reuse, 0x1 ;  /* 0x0000000132107836 */ /* 0x040fe20000000000 */
[-C--:B------:R-:W-:Y:S01]  /*04f0*/  ISETP.GE.AND P4, PT, R50, R3.reuse, PT ;  /* 0x000000033200720c */ /* 0x080fe20003f86270 */
[----:B------:R-:W-:Y:S02]  /*0500*/  IMAD R17, R3, R8, R50 ;  /* 0x0000000803117224 */ /* 0x000fe400078e0232 */
[----:B------:R-:W-:Y:S01]  /*0510*/  IMAD.MOV.U32 R13, RZ, RZ, RZ ;  /* 0x000000ffff0d7224 */ /* 0x000fe200078e00ff */
[----:B------:R-:W-:Y:S01]  /*0520*/  ISETP.GE.AND P5, PT, R16, R3, PT ;  /* 0x000000031000720c */ /* 0x000fe20003fa6270 */
[----:B------:R-:W-:Y:S02]  /*0530*/  IMAD.MOV.U32 R11, RZ, RZ, RZ ;  /* 0x000000ffff0b7224 */ /* 0x000fe400078e00ff */
[----:B------:R-:W-:-:S06]  /*0540*/  IMAD.WIDE R16, R17, 0x4, R18 ;  /* 0x0000000411107825 */ /* 0x000fcc00078e0212 */
[----:B------:R0:W5:Y:S04]  /*0550*/  @!P4 LDG.E R13, desc[UR8][R16.64] ;  /* 0x00000008100dc981 */ /* 0x000168000c1e1900 */
[----:B------:R0:W5:Y:S02]  /*0560*/  @!P5 LDG.E R11, desc[UR8][R16.64+0x4] ;  /* 0x00000408100bd981 */ /* 0x000164000c1e1900 */
.L_x_2456:
[----:B------:R-:W-:Y:S05]  /*0570*/  BSYNC B0 ;  /* 0x0000000000007941 */ /* 0x000fea0003800000 */
.L_x_2455:
[----:B------:R1:W2:Y:S01]  /*0580*/  LDC.64 R20, c[0x0][R2+0x410] ;  /* 0x0001040002147b82 */ /* 0x0002a20000000a00 */
[----:B-----5:R-:W-:Y:S01]  /*0590*/  FMUL R25, R13, UR5 ;  /* 0x000000050d197c20 */ /* 0x020fe20008400000 */
[----:B------:R-:W-:Y:S01]  /*05a0*/  FMUL R30, R11, UR5 ;  /* 0x000000050b1e7c20 */ /* 0x000fe20008400000 */
[----:B------:R-:W-:Y:S01]  /*05b0*/  BSSY B0, `(.L_x_2457) ;  /* 0x000000d000007945 */ /* 0x000fe20003800000 */
[----:B------:R-:W-:Y:S02]  /*05c0*/  VIADD R22, R8, 0x5 ;  /* 0x0000000508167836 */ /* 0x000fe40000000000 */
[----:B------:R-:W-:Y:S02]  /*05d0*/  F2FP.SATFINITE.E4M3.F32.PACK_AB_MERGE_C R25, RZ, R25, RZ ;  /* 0x00000019ff19723e */ /* 0x000fe400048070ff */
[----:B------:R-:W-:Y:S01]  /*05e0*/  F2FP.SATFINITE.E4M3.F32.PACK_AB_MERGE_C R30, RZ, R30, RZ ;  /* 0x0000001eff1e723e */ /* 0x000fe200048070ff */
[----:B-1----:R-:W-:Y:S06]  /*05f0*/  @P6 BRA `(.L_x_2458) ;  /* 0x0000000000206947 */ /* 0x002fec0003800000 */
[C---:B0-----:R-:W-:Y:S01]  /*0600*/  VIADD R16, R50.reuse, 0x1 ;  /* 0x0000000132107836 */ /* 0x041fe20000000000 */
[----:B------:R-:W-:Y:S01]  /*0610*/  ISETP.GE.AND P5, PT, R50, R3, PT ;  /* 0x000000033200720c */ /* 0x000fe20003fa6270 */
[----:B------:R-:W-:-:S03]  /*0620*/  IMAD R15, R3, R8, R50 ;  /* 0x00000008030f7224 */ /* 0x000fc600078e0232 */
[----:B------:R-:W-:Y:S02]  /*0630*/  ISETP.GE.AND P6, PT, R16, R3, PT ;  /* 0x000000031000720c */ /* 0x000fe40003fc6270 */
[----:B--2---:R-:W-:-:S04]  /*0640*/  IADD3 R16, P4, R20, R15, RZ ;  /* 0x0000000f14107210 */ /* 0x004fc80007f9e0ff */
[----:B------:R-:W-:-:S05]  /*0650*/  LEA.HI.X.SX32 R17, R15, R21, 0x1, P4 ;  /* 0x000000150f117211 */ /* 0x000fca00020f0eff */
[----:B------:R1:W-:Y:S04]  /*0660*/  @!P5 STG.E.U8 desc[UR8][R16.64], R25 ;  /* 0x000000191000d986 */ /* 0x0003e8000c101108 */
[----:B------:R1:W-:Y:S02]  /*0670*/  @!P6 STG.E.U8 desc[UR8][R16.64+0x1], R30 ;  /* 0x0000011e1000e986 */ /* 0x0003e4000c101108 */
.L_x_2458:
[----:B------:R-:W-:Y:S05]  /*0680*/  BSYNC B0 ;  /* 0x0000000000007941 */ /* 0x000fea0003800000 */
.L_x_2457:
[----:B01----:R-:W-:Y:S01]  /*0690*/  FMNMX R16, RZ, |R13|, !PT ;  /* 0x4000000dff107209 */ /* 0x003fe20007800000 */
[----:B------:R-:W-:Y:S01]  /*06a0*/  BSSY B0, `(.L_x_2459) ;  /* 0x000000f000007945 */ /* 0x000fe20003800000 */
[----:B------:R-:W-:Y:S01]  /*06b0*/  ISETP.GE.AND P4, PT, R22, R5, PT ;  /* 0x000000051600720c */ /* 0x000fe20003f86270 */
[----:B------:R-:W-:Y:S01]  /*06c0*/  IMAD.MOV.U32 R13, RZ, RZ, RZ ;  /* 0x000000ffff0d7224 */ /* 0x000fe200078e00ff */
[----:B------:R-:W-:Y:S01]  /*06d0*/  FMNMX R28, R16, |R11|, !PT ;  /* 0x4000000b101c7209 */ /* 0x000fe20007800000 */
[----:B------:R-:W-:Y:S01]  /*06e0*/  IMAD.MOV.U32 R11, RZ, RZ, RZ ;  /* 0x000000ffff0b7224 */ /* 0x000fe200078e00ff */
[----:B------:R-:W-:Y:S09]  /*06f0*/  @P0 BRA `(.L_x_2460) ;  /* 0x0000000000240947 */ /* 0x000ff20003800000 */
        /* <DEDUP_REMOVED lines=9> */
.L_x_2460:
[----:B------:R-:W-:Y:S05]  /*0790*/  BSYNC B0 ;  /* 0x0000000000007941 */ /* 0x000fea0003800000 */
.L_x_2459:
[----:B0----5:R-:W-:Y:S01]  /*07a0*/  FMNMX R16, R28, |R13|, !PT ;  /* 0x4000000d1c107209 */ /* 0x021fe20007800000 */
[----:B------:R-:W-:Y:S01]  /*07b0*/  FMUL R28, R13, UR5 ;  /* 0x000000050d1c7c20 */ /* 0x000fe20008400000 */
[----:B------:R-:W-:Y:S01]  /*07c0*/  FMUL R31, R11, UR5 ;  /* 0x000000050b1f7c20 */ /* 0x000fe20008400000 */
[----:B------:R-:W-:Y:S01]  /*07d0*/  BSSY B0, `(.L_x_2461) ;  /* 0x000000d000007945 */ /* 0x000fe20003800000 */
[----:B------:R-:W-:Y:S02]  /*07e0*/  FMNMX R32, R16, |R11|, !PT ;  /* 0x4000000b10207209 */ /* 0x000fe40007800000 */
[----:B------:R-:W-:Y:S02]  /*07f0*/  F2FP.SATFINITE.E4M3.F32.PACK_AB_MERGE_C R28, RZ, R28, RZ ;  /* 0x0000001cff1c723e */ /* 0x000fe400048070ff */
[----:B------:R-:W-:Y:S01]  /*0800*/  F2FP.SATFINITE.E4M3.F32.PACK_AB_MERGE_C R31, RZ, R31, RZ ;  /* 0x0000001fff1f723e */ /* 0x000fe200048070ff */
[----:B------:R-:W-:Y:S06]  /*0810*/  @P0 BRA `(.L_x_2462) ;  /* 0x0000000000200947 */ /* 0x000fec0003800000 */
[C---:B------:R-:W-:Y:S01]  /*0820*/  VIADD R16, R50.reuse, 0x1 ;  /* 0x0000000132107836 */ /* 0x040fe20000000000 */
[----:B------:R-:W-:Y:S01]  /*0830*/  ISETP.GE.AND P5, PT, R50, R3, PT ;  /* 0x000000033200720c */ /* 0x000fe20003fa6270 */
[----:B------:R-:W-:-:S03]  /*0840*/  IMAD R11, R3, R26, R50 ;  /* 0x0000001a030b7224 */ /* 0x000fc600078e0232 */
[----:B------:R-:W-:Y:S02]  /*0850*/  ISETP.GE.AND P6, PT, R16, R3, PT ;  /* 0x000000031000720c */ /* 0x000fe40003fc6270 */
[----:B--2---:R-:W-:-:S04]  /*0860*/  IADD3 R16, P0, R20, R11, RZ ;  /* 0x0000000b14107210 */ /* 0x004fc80007f1e0ff */
[----:B------:R-:W-:-:S05]  /*0870*/  LEA.HI.X.SX32 R17, R11, R21, 0x1, P0 ;  /* 0x000000150b117211 */ /* 0x000fca00000f0eff */
[----:B------:R0:W-:Y:S04]  /*0880*/  @!P5 STG.E.U8 desc[UR8][R16.64], R28 ;  /* 0x0000001c1000d986 */ /* 0x0001e8000c101108 */
[----:B------:R0:W-:Y:S02]  /*0890*/  @!P6 STG.E.U8 desc[UR8][R16.64+0x1], R31 ;  /* 0x0000011f1000e986 */ /* 0x0001e4000c101108 */
.L_x_2462:
[----:B------:R-:W-:Y:S05]  /*08a0*/  BSYNC B0 ;  /* 0x0000000000007941 */ /* 0x000fea0003800000 */
.L_x_2461:
[----:B------:R-:W-:Y:S01]  /*08b0*/  BSSY B0, `(.L_x_2463) ;  /* 0x000000d000007945 */ /* 0x000fe20003800000 */
[----:B------:R-:W-:Y:S02]  /*08c0*/  IMAD.MOV.U32 R11, RZ, RZ, RZ ;  /* 0x000000ffff0b7224 */ /* 0x000fe400078e00ff */
[----:B------:R-:W-:Y:S01]  /*08d0*/  IMAD.MOV.U32 R13, RZ, RZ, RZ ;  /* 0x000000ffff0d7224 */ /* 0x000fe200078e00ff */
[----:B------:R-:W-:Y:S06]  /*08e0*/  @P1 BRA `(.L_x_2464) ;  /* 0x0000000000241947 */ /* 0x000fec0003800000 */
[C---:B0-----:R-:W-:Y:S01]  /*08f0*/  VIADD R16, R50.reuse, 0x1 ;  /* 0x0000000132107836 */ /* 0x041fe20000000000 */
        /* <DEDUP_REMOVED lines=8> */
.L_x_2464:
[----:B------:R-:W-:Y:S05]  /*0980*/  BSYNC B0 ;  /* 0x0000000000007941 */ /* 0x000fea0003800000 */
.L_x_2463:
[----:B01---5:R-:W-:Y:S01]  /*0990*/  FMUL R17, R13, UR5 ;  /* 0x000000050d117c20 */ /* 0x023fe20008400000 */
        /* <DEDUP_REMOVED lines=14> */
.L_x_2466:
[----:B------:R-:W-:Y:S05]  /*0a80*/  BSYNC B0 ;  /* 0x0000000000007941 */ /* 0x000fea0003800000 */
.L_x_2465:
[----:B------:R-:W-:Y:S01]  /*0a90*/  BSSY B0, `(.L_x_2467) ;  /* 0x000000e000007945 */ /* 0x000fe20003800000 */
[----:B------:R-:W-:Y:S01]  /*0aa0*/  FMNMX R16, R32, |R11|, !PT ;  /* 0x4000000b20107209 */ /* 0x000fe20007800000 */
        /* <DEDUP_REMOVED lines=12> */
.L_x_2468:
[----:B------:R-:W-:Y:S05]  /*0b70*/  BSYNC B0 ;  /* 0x0000000000007941 */ /* 0x000fea0003800000 */
.L_x_2467:
[----:B-----5:R-:W-:Y:S01]  /*0b80*/  FMNMX R16, R16, |R13|, !PT ;  /* 0x4000000d10107209 */ /* 0x020fe20007800000 */
[----:B01----:R-:W-:Y:S01]  /*0b90*/  FMUL R14, R13, UR5 ;  /* 0x000000050d0e7c20 */ /* 0x003fe20008400000 */
        /* <DEDUP_REMOVED lines=14> */
.L_x_2470:
[----:B------:R-:W-:Y:S05]  /*0c80*/  BSYNC B0 ;  /* 0x0000000000007941 */ /* 0x000fea0003800000 */
.L_x_2469:
[----:B------:R-:W-:Y:S01]  /*0c90*/  BSSY B0, `(.L_x_2471) ;  /* 0x000000d000007945 */ /* 0x000fe20003800000 */
[----:B------:R-:W-:Y:S02]  /*0ca0*/  IMAD.MOV.U32 R11, RZ, RZ, RZ ;  /* 0x000000ffff0b7224 */ /* 0x000fe400078e00ff */
[----:B------:R-:W-:Y:S01]  /*0cb0*/  IMAD.MOV.U32 R13, RZ, RZ, RZ ;  /* 0x000000ffff0d7224 */ /* 0x000fe200078e00ff */
[----:B------:R-:W-:Y:S06]  /*0cc0*/  @P3 BRA `(.L_x_2472) ;  /* 0x0000000000243947 */ /* 0x000fec0003800000 */
[C---:B------:R-:W-:Y:S01]  /*0cd0*/  VIADD R24, R50.reuse, 0x1 ;  /* 0x0000000132187836 */ /* 0x040fe20000000000 */
[-C--:B------:R-:W-:Y:S01]  /*0ce0*/  ISETP.GE.AND P0, PT, R50, R3.reuse, PT ;  /* 0x000000033200720c */ /* 0x080fe20003f06270 */
[----:B0-----:R-:W-:Y:S02]  /*0cf0*/  IMAD R27, R3, R12, R50 ;  /* 0x0000000c031b7224 */ /* 0x001fe400078e0232 */
[----:B------:R-:W-:Y:S01]  /*0d00*/  IMAD.MOV.U32 R13, RZ, RZ, RZ ;  /* 0x000000ffff0d7224 */ /* 0x000fe200078e00ff */
[----:B------:R-:W-:Y:S01]  /*0d10*/  ISETP.GE.AND P1, PT, R24, R3, PT ;  /* 0x000000031800720c */ /* 0x000fe20003f26270 */
[----:B------:R-:W-:Y:S02]  /*0d20*/  IMAD.MOV.U32 R11, RZ, RZ, RZ ;  /* 0x000000ffff0b7224 */ /* 0x000fe400078e00ff */
[----:B------:R-:W-:-:S06]  /*0d30*/  IMAD.WIDE R26, R27, 0x4, R18 ;  /* 0x000000041b1a7825 */ /* 0x000fcc00078e0212 */
[----:B------:R1:W5:Y:S04]  /*0d40*/  @!P0 LDG.E R13, desc[UR8][R26.64] ;  /* 0x000000081a0d8981 */ /* 0x000368000c1e1900 */
[----:B------:R1:W5:Y:S02]  /*0d50*/  @!P1 LDG.E R11, desc[UR8][R26.64+0x4] ;  /* 0x000004081a0b9981 */ /* 0x000364000c1e1900 */
.L_x_2472:
[----:B------:R-:W-:Y:S05]  /*0d60*/  BSYNC B0 ;  /* 0x0000000000007941 */ /* 0x000fea0003800000 */
.L_x_2471:
        /* <DEDUP_REMOVED lines=15> */
.L_x_2474:
[----:B------:R-:W-:Y:S05]  /*0e60*/  BSYNC B0 ;  /* 0x0000000000007941 */ /* 0x000fea0003800000 */
.L_x_2473:
        /* <DEDUP_REMOVED lines=13> */
.L_x_2476:
[----:B------:R-:W-:Y:S05]  /*0f40*/  BSYNC B0 ;  /* 0x0000000000007941 */ /* 0x000fea0003800000 */
.L_x_2475:
[----:B-----5:R-:W-:Y:S01]  /*0f50*/  FMUL R36, R26, UR5 ;  /* 0x000000051a247c20 */ /* 0x020fe20008400000 */
[----:B------:R-:W-:Y:S01]  /*0f60*/  FMUL R35, R15, UR5 ;  /* 0x000000050f237c20 */ /* 0x000fe20008400000 */
[----:B------:R-:W-:Y:S01]  /*0f70*/  BSSY B0, `(.L_x_2477) ;  /* 0x000000d000007945 */ /* 0x000fe20003800000 */
[----:B------:R-:W-:Y:S02]  /*0f80*/  FMNMX R11, R24, |R11|, !PT ;  /* 0x4000000b180b7209 */ /* 0x000fe40007800000 */
[----:B------:R-:W-:Y:S02]  /*0f90*/  F2FP.SATFINITE.E4M3.F32.PACK_AB_MERGE_C R36, RZ, R36, RZ ;  /* 0x00000024ff24723e */ /* 0x000fe400048070ff */
[----:B------:R-:W-:Y:S01]  /*0fa0*/  F2FP.SATFINITE.E4M3.F32.PACK_AB_MERGE_C R35, RZ, R35, RZ ;  /* 0x00000023ff23723e */ /* 0x000fe200048070ff */
[----:B------:R-:W-:Y:S06]  /*0fb0*/  @P4 BRA `(.L_x_2478) ;  /* 0x0000000000204947 */ /* 0x000fec0003800000 */
[C---:B01----:R-:W-:Y:S01]  /*0fc0*/  VIADD R12, R50.reuse, 0x1 ;  /* 0x00000001320c7836 */ /* 0x043fe20000000000 */
[----:B------:R-:W-:Y:S01]  /*0fd0*/  ISETP.GE.AND P1, PT, R50, R3, PT ;  /* 0x000000033200720c */ /* 0x000fe20003f26270 */
[----:B------:R-:W-:-:S03]  /*0fe0*/  IMAD R13, R3, R22, R50 ;  /* 0x00000016030d7224 */ /* 0x000fc600078e0232 */
[----:B------:R-:W-:Y:S02]  /*0ff0*/  ISETP.GE.AND P2, PT, R12, R3, PT ;  /* 0x000000030c00720c */ /* 0x000fe40003f46270 */
[----:B--2---:R-:W-:-:S04]  /*1000*/  IADD3 R12, P0, R20, R13, RZ ;  /* 0x0000000d140c7210 */ /* 0x004fc80007f1e0ff */
[----:B------:R-:W-:-:S05]  /*1010*/  LEA.HI.X.SX32 R13, R13, R21, 0x1, P0 ;  /* 0x000000150d0d7211 */ /* 0x000fca00000f0eff */
[----:B------:R3:W-:Y:S04]  /*1020*/  @!P1 STG.E.U8 desc[UR8][R12.64], R36 ;  /* 0x000000240c009986 */ /* 0x0007e8000c101108 */
[----:B------:R3:W-:Y:S02]  /*1030*/  @!P2 STG.E.U8 desc[UR8][R12.64+0x1], R35 ;  /* 0x000001230c00a986 */ /* 0x0007e4000c101108 */
.L_x_2478:
[----:B------:R-:W-:Y:S05]  /*1040*/  BSYNC B0 ;  /* 0x0000000000007941 */ /* 0x000fea0003800000 */
.L_x_2477:
[C---:B------:R-:W-:Y:S01]  /*1050*/  VIADD R22, R8.reuse, 0x6 ;  /* 0x0000000608167836 */ /* 0x040fe20000000000 */
[----:B------:R-:W-:Y:S01]  /*1060*/  FMNMX R26, R11, |R26|, !PT ;  /* 0x4000001a0b1a7209 */ /* 0x000fe20007800000 */
[C---:B------:R-:W-:Y:S01]  /*1070*/  VIADD R32, R8.reuse, 0x7 ;  /* 0x0000000708207836 */ /* 0x040fe20000000000 */
[----:B------:R-:W-:Y:S01]  /*1080*/  BSSY B0, `(.L_x_2479) ;  /* 0x0000016000007945 */ /* 0x000fe20003800000 */
[----:B------:R-:W-:Y:S01]  /*1090*/  VIADD R24, R8, 0x20 ;  /* 0x0000002008187836 */ /* 0x000fe20000000000 */
[----:B------:R-:W-:Y:S01]  /*10a0*/  ISETP.GE.AND P4, PT, R22, R5, PT ;  /* 0x000000051600720c */ /* 0x000fe20003f86270 */
[----:B------:R-:W-:Y:S01]  /*10b0*/  VIADD R40, R8, 0x21 ;  /* 0x0000002108287836 */ /* 0x000fe20000000000 */
[----:B------:R-:W-:Y:S01]  /*10c0*/  FMNMX R26, R26, |R15|, !PT ;  /* 0x4000000f1a1a7209 */ /* 0x000fe20007800000 */
[----:B------:R-:W-:Y:S01]  /*10d0*/  VIADD R34, R8, 0x22 ;  /* 0x0000002208227836 */ /* 0x000fe20000000000 */
[-C--:B------:R-:W-:Y:S01]  /*10e0*/  ISETP.GE.AND P3, PT, R32, R5.reuse, PT ;  /* 0x000000052000720c */ /* 0x080fe20003f66270 */
[----:B------:R-:W-:Y:S01]  /*10f0*/  IMAD.MOV.U32 R11, RZ, RZ, RZ ;  /* 0x000000ffff0b7224 */ /* 0x000fe200078e00ff */
[-C--:B------:R-:W-:Y:S01]  /*1100*/  ISETP.GE.AND P2, PT, R24, R5.reuse, PT ;  /* 0x000000051800720c */ /* 0x080fe20003f46270 */
[----:B------:R-:W-:Y:S01]  /*1110*/  IMAD.MOV.U32 R15, RZ, RZ, RZ ;  /* 0x000000ffff0f7224 */ /* 0x000fe200078e00ff */
[----:B------:R-:W-:-:S02]  /*1120*/  ISETP.GE.AND P1, PT, R40, R5, PT ;  /* 0x000000052800720c */ /* 0x000fc40003f26270 */
[----:B------:R-:W-:-:S03]  /*1130*/  ISETP.GE.AND P0, PT, R34, R5, PT ;  /* 0x000000052200720c */ /* 0x000fc60003f06270 */
[----:B------:R-:W-:Y:S10]  /*1140*/  @P4 BRA `(.L_x_2480) ;  /* 0x0000000000244947 */ /* 0x000ff40003800000 */
[C---:B01-3--:R-:W-:Y:S01]  /*1150*/  VIADD R12, R50.reuse, 0x1 ;  /* 0x00000001320c7836 */ /* 0x04bfe20000000000 */
        /* <DEDUP_REMOVED lines=8> */
.L_x_2480:
[----:B------:R-:W-:Y:S05]  /*11e0*/  BSYNC B0 ;  /* 0x0000000000007941 */ /* 0x000fea0003800000 */
.L_x_2479:
[----:B01-345:R-:W-:Y:S01]  /*11f0*/  FMNMX R12, R26, |R15|, !PT ;  /* 0x4000000f1a0c7209 */ /* 0x03bfe20007800000 */
        /* <DEDUP_REMOVED lines=15> */
.L_x_2482:
[----:B------:R-:W-:Y:S05]  /*12f0*/  BSYNC B0 ;  /* 0x0000000000007941 */ /* 0x000fea0003800000 */
.L_x_2481:
        /* <DEDUP_REMOVED lines=13> */
.L_x_2484:
[----:B------:R-:W-:Y:S05]  /*13d0*/  BSYNC B0 ;  /* 0x0000000000007941 */ /* 0x000fea0003800000 */
.L_x_2483:
[----:B01---5:R-:W-:Y:S01]  /*13e0*/  FMNMX R12, R42, |R15|, !PT ;  /* 0x4000000f2a0c7209 */ /* 0x023fe20007800000 */
        /* <DEDUP_REMOVED lines=15> */
.L_x_2486:
[----:B------:R-:W-:Y:S05]  /*14e0*/  BSYNC B0 ;  /* 0x0000000000007941 */ /* 0x000fea0003800000 */
.L_x_2485:
        /* <DEDUP_REMOVED lines=13> */
.L_x_2488:
[----:B------:R-:W-:Y:S05]  /*15c0*/  BSYNC B0 ;  /* 0x0000000000007941 */ /* 0x000fea0003800000 */
.L_x_2487:
        /* <DEDUP_REMOVED lines=16> */
.L_x_2490:
[----:B------:R-:W-:Y:S05]  /*16d0*/  BSYNC B0 ;  /* 0x0000000000007941 */ /* 0x000fea0003800000 */
.L_x_2489:
        /* <DEDUP_REMOVED lines=13> */
.L_x_2492:
[----:B------:R-:W-:Y:S05]  /*17b0*/  BSYNC B0 ;  /* 0x0000000000007941 */ /* 0x000fea0003800000 */
.L_x_2491:
        /* <DEDUP_REMOVED lines=15> */
.L_x_2494:
[----:B------:R-:W-:Y:S05]  /*18b0*/  BSYNC B0 ;  /* 0x0000000000007941 */ /* 0x000fea0003800000 */
.L_x_2493:
[----:B------:R-:W-:Y:S01]  /*18c0*/  BSSY B0, `(.L_x_2495) ;  /* 0x000000f000007945 */ /* 0x000fe20003800000 */
[----:B------:R-:W-:Y:S01]  /*18d0*/  IMAD.MOV.U32 R40, RZ, RZ, RZ ;  /* 0x000000ffff287224 */ /* 0x000fe200078e00ff */
[----:B------:R-:W-:Y:S01]  /*18e0*/  LOP3.LUT R25, R25, 0xff, RZ, 0xc0, !PT ;  /* 0x000000ff19197812 */ /* 0x000fe200078ec0ff */
[----:B------:R-:W-:Y:S01]  /*18f0*/  IMAD.MOV.U32 R39, RZ, RZ, RZ ;  /* 0x000000ffff277224 */ /* 0x000fe200078e00ff */
[----:B------:R-:W-:Y:S01]  /*1900*/  LOP3.LUT R28, R28, 0xffff, RZ, 0xc0, !PT ;  /* 0x0000ffff1c1c7812 */ /* 0x000fe200078ec0ff */
        /* <DEDUP_REMOVED lines=10> */
.L_x_2496:
[----:B------:R-:W-:Y:S05]  /*19b0*/  BSYNC B0 ;  /* 0x0000000000007941 */ /* 0x000fea0003800000 */
.L_x_2495:
[----:B01---5:R-:W-:Y:S01]  /*19c0*/  FMUL R12, R39, UR5 ;  /* 0x00000005270c7c20 */ /* 0x023fe20008400000 */
[----:B------:R-:W-:Y:S01]  /*19d0*/  FMUL R13, R40, UR5 ;  /* 0x00000005280d7c20 */ /* 0x000fe20008400000 */
[----:B------:R-:W-:Y:S01]  /*19e0*/  BSSY B0, `(.L_x_2497) ;  /* 0x000000e000007945 */ /* 0x000fe20003800000 */
[----:B------:R-:W-:Y:S02]  /*19f0*/  PRMT R41, R28, 0x7604, R25 ;  /* 0x000076041c297816 */ /* 0x000fe40000000019 */
        /* <DEDUP_REMOVED lines=12> */
.L_x_2498:
[----:B------:R-:W-:Y:S05]  /*1ac0*/  BSYNC B0 ;  /* 0x0000000000007941 */ /* 0x000fea0003800000 */
.L_x_2497:
[C---:B------:R-:W-:Y:S01]  /*1ad0*/  VIADD R48, R8.reuse, 0x23 ;  /* 0x0000002308307836 */ /* 0x040fe20000000000 */
[----:B------:R-:W-:Y:S01]  /*1ae0*/  LOP3.LUT R27, R27, 0xff, RZ, 0xc0, !PT ;  /* 0x000000ff1b1b7812 */ /* 0x000fe200078ec0ff */
[----:B------:R-:W-:Y:S01]  /*1af0*/  VIADD R46, R8, 0x24 ;  /* 0x00000024082e7836 */ /* 0x000fe20000000000 */
[----:B------:R-:W-:Y:S01]  /*1b00*/  PRMT R36, R36, 0x7104, RZ ;  /* 0x0000710424247816 */ /* 0x000fe200000000ff */
[----:B------:R-:W-:Y:S01]  /*1b10*/  VIADD R42, R8, 0x25 ;  /* 0x00000025082a7836 */ /* 0x000fe20000000000 */
[----:B------:R-:W-:Y:S01]  /*1b20*/  ISETP.GE.AND P4, PT, R48, R5, PT ;  /* 0x000000053000720c */ /* 0x000fe20003f86270 */
[C---:B------:R-:W-:Y:S01]  /*1b30*/  VIADD R28, R8.reuse, 0x26 ;  /* 0x00000026081c7836 */ /* 0x040fe20000000000 */
[----:B------:R-:W-:Y:S01]  /*1b40*/  BSSY B0, `(.L_x_2499) ;  /* 0x0000015000007945 */ /* 0x000fe20003800000 */
[----:B------:R-:W-:Y:S01]  /*1b50*/  VIADD R34, R8, 0x27 ;  /* 0x0000002708227836 */ /* 0x000fe20000000000 */
[----:B------:R-:W-:Y:S01]  /*1b60*/  FMNMX R43, R44, |R39|, !PT ;  /* 0x400000272c2b7209 */ /* 0x000fe20007800000 */
[----:B------:R-:W-:Y:S01]  /*1b70*/  IMAD.U32 R44, R38, 0x10000, RZ ;  /* 0x00010000262c7824 */ /* 0x000fe200078e00ff */
[----:B------:R-:W-:Y:S01]  /*1b80*/  LOP3.LUT R27, R27, 0xff00, R36, 0xf8, !PT ;  /* 0x0000ff001b1b7812 */ /* 0x000fe200078ef824 */
[----:B------:R-:W-:Y:S01]  /*1b90*/  IMAD.U32 R47, R17, 0x10000, RZ ;  /* 0x00010000112f7824 */ /* 0x000fe200078e00ff */
[----:B------:R-:W-:-:S02]  /*1ba0*/  ISETP.GE.AND P3, PT, R46, R5, PT ;  /* 0x000000052e00720c */ /* 0x000fc40003f66270 */
[----:B------:R-:W-:Y:S02]  /*1bb0*/  CS2R R38, SRZ ;  /* 0x0000000000267805 */ /* 0x000fe4000001ff00 */
[-C--:B------:R-:W-:Y:S02]  /*1bc0*/  ISETP.GE.AND P2, PT, R42, R5.reuse, PT ;  /* 0x000000052a00720c */ /* 0x080fe40003f46270 */
[-C--:B------:R-:W-:Y:S02]  /*1bd0*/  ISETP.GE.AND P1, PT, R28, R5.reuse, PT ;  /* 0x000000051c00720c */ /* 0x080fe40003f26270 */
[----:B------:R-:W-:Y:S02]  /*1be0*/  ISETP.GE.AND P0, PT, R34, R5, PT ;  /* 0x000000052200720c */ /* 0x000fe40003f06270 */
[----:B------:R-:W-:Y:S01]  /*1bf0*/  LOP3.LUT R36, R41, 0xffff, RZ, 0xc0, !PT ;  /* 0x0000ffff29247812 */ /* 0x000fe200078ec0ff */
[----:B------:R-:W-:Y:S10]  /*1c00*/  @P4 BRA `(.L_x_2500) ;  /* 0x0000000000204947 */ /* 0x000ff40003800000 */
[C---:B0-----:R-:W-:Y:S01]  /*1c10*/  VIADD R12, R50.reuse, 0x1 ;  /* 0x00000001320c7836 */ /* 0x041fe20000000000 */
[-C--:B------:R-:W-:Y:S01]  /*1c20*/  ISETP.GE.AND P5, PT, R50, R3.reuse, PT ;  /* 0x000000033200720c */ /* 0x080fe20003fa6270 */
[----:B------:R-:W-:Y:S01]  /*1c30*/  IMAD R13, R3, R48, R50 ;  /* 0x00000030030d7224 */ /* 0x000fe200078e0232 */
[----:B------:R-:W-:Y:S02]  /*1c40*/  CS2R R38, SRZ ;  /* 0x0000000000267805 */ /* 0x000fe4000001ff00 */
[----:B------:R-:W-:Y:S01]  /*1c50*/  ISETP.GE.AND P6, PT, R12, R3, PT ;  /* 0x000000030c00720c */ /* 0x000fe20003fc6270 */
[----:B------:R-:W-:-:S08]  /*1c60*/  IMAD.WIDE R12, R13, 0x4, R18 ;  /* 0x000000040d0c7825 */ /* 0x000fd000078e0212 */
[----:B------:R1:W5:Y:S04]  /*1c70*/  @!P5 LDG.E R38, desc[UR8][R12.64] ;  /* 0x000000080c26d981 */ /* 0x000368000c1e1900 */
[----:B------:R1:W5:Y:S02]  /*1c80*/  @!P6 LDG.E R39, desc[UR8][R12.64+0x4] ;  /* 0x000004080c27e981 */ /* 0x000364000c1e1900 */
.L_x_2500:
[----:B------:R-:W-:Y:S05]  /*1c90*/  BSYNC B0 ;  /* 0x0000000000007941 */ /* 0x000fea0003800000 */
.L_x_2499:
[----:B-----5:R-:W-:Y:S01]  /*1ca0*/  FMUL R41, R38, UR5 ;  /* 0x0000000526297c20 */ /* 0x020fe20008400000 */
[----:B------:R-:W-:Y:S01]  /*1cb0*/  FMUL R17, R39, UR5 ;  /* 0x0000000527117c20 */ /* 0x000fe20008400000 */
[----:B------:R-:W-:Y:S01]  /*1cc0*/  BSSY B0, `(.L_x_2501) ;  /* 0x000000f000007945 */ /* 0x000fe20003800000 */
[----:B------:R-:W-:Y:S02]  /*1cd0*/  LOP3.LUT R47, R36, 0xff0000, R47, 0xf8, !PT ;  /* 0x00ff0000242f7812 */ /* 0x000fe400078ef82f */
[----:B------:R-:W-:Y:S02]  /*1ce0*/  LOP3.LUT R44, R27, 0xff0000, R44, 0xf8, !PT ;  /* 0x00ff00001b2c7812 */ /* 0x000fe400078ef82c */
        /* <DEDUP_REMOVED lines=12> */
.L_x_2502:
[----:B------:R-:W-:Y:S05]  /*1db0*/  BSYNC B0 ;  /* 0x0000000000007941 */ /* 0x000fea0003800000 */
.L_x_2501:
[----:B------:R-:W-:Y:S01]  /*1dc0*/  BSSY B0, `(.L_x_2503) ;  /* 0x000000d000007945 */ /* 0x000fe20003800000 */
[----:B------:R-:W-:Y:S02]  /*1dd0*/  IMAD.MOV.U32 R36, RZ, RZ, RZ ;  /* 0x000000ffff247224 */ /* 0x000fe400078e00ff */
[----:B------:R-:W-:Y:S01]  /*1de0*/  IMAD.MOV.U32 R27, RZ, RZ, RZ ;  /* 0x000000ffff1b7224 */ /* 0x000fe200078e00ff */
[----:B------:R-:W-:Y:S06]  /*1df0*/  @P3 BRA `(.L_x_2504) ;  /* 0x0000000000243947 */ /* 0x000fec0003800000 */
        /* <DEDUP_REMOVED lines=9> */
.L_x_2504:
[----:B------:R-:W-:Y:S05]  /*1e90*/  BSYNC B0 ;  /* 0x0000000000007941 */ /* 0x000fea0003800000 */
.L_x_2503:
[----:B-----5:R-:W-:Y:S01]  /*1ea0*/  FMUL R45, R27, UR5 ;  /* 0x000000051b2d7c20 */ /* 0x020fe20008400000 */
[----:B01-34-:R-:W-:Y:S01]  /*1eb0*/  FMUL R12, R36, UR5 ;  /* 0x00000005240c7c20 */ /* 0x01bfe20008400000 */
[----:B------:R-:W-:Y:S01]  /*1ec0*/  BSSY B0, `(.L_x_2505) ;  /* 0x000000f000007945 */ /* 0x000fe20003800000 */
[----:B------:R-:W-:Y:S02]  /*1ed0*/  FMNMX R48, R43, |R38|, !PT ;  /* 0x400000262b307209 */ /* 0x000fe40007800000 */
[----:B------:R-:W-:Y:S02]  /*1ee0*/  LOP3.LUT R14, R14, 0xffff, RZ, 0xc0, !PT ;  /* 0x0000ffff0e0e7812 */ /* 0x000fe400078ec0ff */
[----:B------:R-:W-:Y:S02]  /*1ef0*/  LOP3.LUT R15, R15, 0xffff, RZ, 0xc0, !PT ;  /* 0x0000ffff0f0f7812 */ /* 0x000fe400078ec0ff */
        /* <DEDUP_REMOVED lines=11> */
.L_x_2506:
[----:B------:R-:W-:Y:S05]  /*1fb0*/  BSYNC B0 ;  /* 0x0000000000007941 */ /* 0x000fea0003800000 */
.L_x_2505:
[----:B------:R-:W-:Y:S01]  /*1fc0*/  BSSY B0, `(.L_x_2507) ;  /* 0x000000f000007945 */ /* 0x000fe20003800000 */
[----:B------:R-:W-:Y:S02]  /*1fd0*/  IMAD.MOV.U32 R40, RZ, RZ, RZ ;  /* 0x000000ffff287224 */ /* 0x000fe400078e00ff */
[----:B------:R-:W-:Y:S02]  /*1fe0*/  IMAD.SHL.U32 R14, R14, 0x1000000, RZ ;  /* 0x010000000e0e7824 */ /* 0x000fe400078e00ff */
[----:B------:R-:W-:Y:S02]  /*1ff0*/  IMAD.SHL.U32 R15, R15, 0x1000000, RZ ;  /* 0x010000000f0f7824 */ /* 0x000fe400078e00ff */
        /* <DEDUP_REMOVED lines=11> */
.L_x_2508:
[----:B------:R-:W-:Y:S05]  /*20b0*/  BSYNC B0 ;  /* 0x0000000000007941 */ /* 0x000fea0003800000 */
.L_x_2507:
[----:B01---5:R-:W-:Y:S01]  /*20c0*/  FMUL R12, R43, UR5 ;  /* 0x000000052b0c7c20 */ /* 0x023fe20008400000 */
[----:B------:R-:W-:Y:S01]  /*20d0*/  FMUL R13, R40, UR5 ;  /* 0x00000005280d7c20 */ /* 0x000fe20008400000 */
[----:B------:R-:W-:Y:S01]  /*20e0*/  BSSY B0, `(.L_x_2509) ;  /* 0x000000f000007945 */ /* 0x000fe20003800000 */
[----:B------:R-:W-:Y:S02]  /*20f0*/  LOP3.LUT R14, R47, 0xff000000, R14, 0xf8, !PT ;  /* 0xff0000002f0e7812 */ /* 0x000fe400078ef80e */
[----:B------:R-:W-:Y:S02]  /*2100*/  FMNMX R48, R48, |R39|, !PT ;  /* 0x4000002730307209 */ /* 0x000fe40007800000 */
[----:B------:R-:W-:Y:S02]  /*2110*/  LOP3.LUT R15, R44, R15, RZ, 0xfc, !PT ;  /* 0x0000000f2c0f7212 */ /* 0x000fe400078efcff */
        /* <DEDUP_REMOVED lines=11> */
.L_x_2510:
[----:B------:R-:W-:Y:S05]  /*21d0*/  BSYNC B0 ;  /* 0x0000000000007941 */ /* 0x000fea0003800000 */
.L_x_2509:
[----:B------:R-:W-:Y:S01]  /*21e0*/  BSSY B0, `(.L_x_2511) ;  /* 0x000000f000007945 */ /* 0x000fe20003800000 */
[----:B------:R-:W-:Y:S01]  /*21f0*/  LOP3.LUT R44, R24, 0xffff, RZ, 0xc0, !PT ;  /* 0x0000ffff182c7812 */ /* 0x000fe200078ec0ff */
[----:B------:R-:W-:Y:S01]  /*2200*/  IMAD.MOV.U32 R42, RZ, RZ, RZ ;  /* 0x000000ffff2a7224 */ /* 0x000fe200078e00ff */
[----:B------:R-:W-:Y:S01]  /*2210*/  LOP3.LUT R11, R11, 0xff, RZ, 0xc0, !PT ;  /* 0x000000ff0b0b7812 */ /* 0x000fe200078ec0ff */
        /* <DEDUP_REMOVED lines=11> */
.L_x_2512:
[----:B------:R-:W-:Y:S05]  /*22d0*/  BSYNC B0 ;  /* 0x0000000000007941 */ /* 0x000fea0003800000 */
.L_x_2511:
[----:B-----5:R-:W-:Y:S01]  /*22e0*/  FMUL R49, R24, UR5 ;  /* 0x0000000518317c20 */ /* 0x020fe20008400000 */
[----:B01----:R-:W-:Y:S01]  /*22f0*/  FMUL R12, R42, UR5 ;  /* 0x000000052a0c7c20 */ /* 0x003fe20008400000 */
[----:B------:R-:W-:Y:S01]  /*2300*/  BSSY B0, `(.L_x_2513) ;  /* 0x000000f000007945 */ /* 0x000fe20003800000 */
[----:B------:R-:W-:Y:S02]  /*2310*/  PRMT R46, R44, 0x7604, R11 ;  /* 0x000076042c2e7816 */ /* 0x000fe4000000000b */
[----:B------:R-:W-:Y:S02]  /*2320*/  FMNMX R51, R48, |R27|, !PT ;  /* 0x4000001b30337209 */ /* 0x000fe40007800000 */
[----:B------:R-:W-:Y:S02]  /*2330*/  MOV R11, 0x400 ;  /* 0x00000400000b7802 */ /* 0x000fe40000000f00 */
        /* <DEDUP_REMOVED lines=11> */
.L_x_2514:
[----:B------:R-:W-:Y:S05]  /*23f0*/  BSYNC B0 ;  /* 0x0000000000007941 */ /* 0x000fea0003800000 */
.L_x_2513:
[----:B------:R-:W-:Y:S01]  /*2400*/  BSSY B0, `(.L_x_2515) ;  /* 0x0000010000007945 */ /* 0x000fe20003800000 */
[----:B------:R-:W-:Y:S01]  /*2410*/  LOP3.LUT R55, R45, 0xff, RZ, 0xc0, !PT ;  /* 0x000000ff2d377812 */ /* 0x000fe200078ec0ff */
[----:B------:R-:W-:Y:S01]  /*2420*/  VIADD R53, R11, 0x10 ;  /* 0x000000100b357836 */ /* 0x000fe20000000000 */
[----:B------:R-:W-:Y:S01]  /*2430*/  LOP3.LUT R46, R46, 0xffff, RZ, 0xc0, !PT ;  /* 0x0000ffff2e2e7812 */ /* 0x000fe200078ec0ff */
[----:B------:R-:W-:Y:S01]  /*2440*/  IMAD.U32 R29, R29, 0x10000, RZ ;  /* 0x000100001d1d7824 */ /* 0x000fe200078e00ff */
[----:B------:R-:W-:Y:S02]  /*2450*/  PRMT R28, R47, 0x7104, RZ ;  /* 0x000071042f1c7816 */ /* 0x000fe400000000ff */
[----:B------:R-:W-:Y:S01]  /*2460*/  CS2R R44, SRZ ;  /* 0x00000000002c7805 */ /* 0x000fe2000001ff00 */
[----:B------:R-:W-:Y:S06]  /*2470*/  @P0 BRA `(.L_x_2516) ;  /* 0x0000000000200947 */ /* 0x000fec0003800000 */
        /* <DEDUP_REMOVED lines=8> */
.L_x_2516:
[----:B------:R-:W-:Y:S05]  /*2500*/  BSYNC B0 ;  /* 0x0000000000007941 */ /* 0x000fea0003800000 */
.L_x_2515:
[----:B-----5:R-:W-:Y:S01]  /*2510*/  FMUL R47, R45, UR5 ;  /* 0x000000052d2f7c20 */ /* 0x020fe20008400000 */
[----:B------:R-:W-:Y:S01]  /*2520*/  LOP3.LUT R48, R46, 0xff0000, R29, 0xf8, !PT ;  /* 0x00ff00002e307812 */ /* 0x000fe200078ef81d */
[----:B0-----:R-:W-:Y:S01]  /*2530*/  IMAD.U32 R49, R49, 0x10000, RZ ;  /* 0x0001000031317824 */ /* 0x001fe200078e00ff */
[----:B------:R-:W-:Y:S01]  /*2540*/  LOP3.LUT R41, R41, 0xffff, RZ, 0xc0, !PT ;  /* 0x0000ffff29297812 */ /* 0x000fe200078ec0ff */
[----:B------:R-:W-:Y:S01]  /*2550*/  BSSY B0, `(.L_x_2517) ;  /* 0x0000028000007945 */ /* 0x000fe20003800000 */
[----:B------:R-:W-:Y:S02]  /*2560*/  F2FP.SATFINITE.E4M3.F32.PACK_AB_MERGE_C R47, RZ, R47, RZ ;  /* 0x0000002fff2f723e */ /* 0x000fe400048070ff */
[----:B-1----:R-:W-:Y:S01]  /*2570*/  LEA R12, R6, R53, 0x18 ;  /* 0x00000035060c7211 */ /* 0x002fe200078ec0ff */
[----:B------:R-:W-:Y:S01]  /*2580*/  IMAD.SHL.U32 R41, R41, 0x1000000, RZ ;  /* 0x0100000029297824 */ /* 0x000fe200078e00ff */
[----:B------:R-:W-:Y:S02]  /*2590*/  LOP3.LUT R13, R47, 0xffff, RZ, 0xc0, !PT ;  /* 0x0000ffff2f0d7812 */ /* 0x000fe400078ec0ff */
[----:B------:R-:W-:Y:S01]  /*25a0*/  FMNMX R46, R51, |R36|, !PT ;  /* 0x40000024332e7209 */ /* 0x000fe20007800000 */
[----:B------:R-:W-:Y:S01]  /*25b0*/  IMAD R36, R9, 0x108, R12 ;  /* 0x0000010809247824 */ /* 0x000fe200078e020c */
[----:B------:R-:W-:Y:S01]  /*25c0*/  LOP3.LUT R28, R55, 0xff00, R28, 0xf8, !PT ;  /* 0x0000ff00371c7812 */ /* 0x000fe200078ef81c */
[----:B------:R-:W-:Y:S01]  /*25d0*/  IMAD.SHL.U32 R29, R13, 0x1000000, RZ ;  /* 0x010000000d1d7824 */ /* 0x000fe200078e00ff */
[----:B------:R-:W-:Y:S01]  /*25e0*/  FMNMX R43, R46, |R43|, !PT ;  /* 0x4000002b2e2b7209 */ /* 0x000fe20007800000 */
[----:B------:R-:W-:Y:S01]  /*25f0*/  IMAD R13, R7, 0x8, R36 ;  /* 0x00000008070d7824 */ /* 0x000fe200078e0224 */
[----:B------:R-:W-:Y:S01]  /*2600*/  LOP3.LUT R46, R28, 0xff0000, R49, 0xf8, !PT ;  /* 0x00ff00001c2e7812 */ /* 0x000fe200078ef831 */
[----:B------:R-:W-:Y:S01]  /*2610*/  VIADD R36, R8, 0x40 ;  /* 0x0000004008247836 */ /* 0x000fe20000000000 */
[----:B------:R-:W-:-:S02]  /*2620*/  LOP3.LUT R28, R48, 0xff000000, R41, 0xf8, !PT ;  /* 0xff000000301c7812 */ /* 0x000fc400078ef829 */
[----:B------:R-:W-:Y:S01]  /*2630*/  LOP3.LUT R29, R46, R29, RZ, 0xfc, !PT ;  /* 0x0000001d2e1d7212 */ /* 0x000fe200078efcff */
[----:B------:R0:W-:Y:S01]  /*2640*/  STS.64 [R13], R14 ;  /* 0x0000000e0d007388 */ /* 0x0001e20000000a00 */
[----:B------:R-:W-:Y:S01]  /*2650*/  FMNMX R41, R43, |R40|, !PT ;  /* 0x400000282b297209 */ /* 0x000fe20007800000 */
[----:B------:R-:W-:Y:S01]  /*2660*/  VIADD R46, R8, 0x41 ;  /* 0x00000041082e7836 */ /* 0x000fe20000000000 */
[-C--:B------:R-:W-:Y:S01]  /*2670*/  ISETP.GE.AND P4, PT, R36, R5.reuse, PT ;  /* 0x000000052400720c */ /* 0x080fe20003f86270 */
[----:B------:R0:W-:Y:S01]  /*2680*/  STS.64 [R13+0x20], R28 ;  /* 0x0000201c0d007388 */ /* 0x0001e20000000a00 */
[----:B------:R-:W-:Y:S01]  /*2690*/  FMNMX R41, R41, |R24|, !PT ;  /* 0x4000001829297209 */ /* 0x000fe20007800000 */
[----:B------:R-:W-:Y:S01]  /*26a0*/  VIADD R40, R8, 0x43 ;  /* 0x0000004308287836 */ /* 0x000fe20000000000 */
[-C--:B------:R-:W-:Y:S02]  /*26b0*/  ISETP.GE.AND P3, PT, R46, R5.reuse, PT ;  /* 0x000000052e00720c */ /* 0x080fe40003f66270 */
[----:B------:R-:W-:Y:S01]  /*26c0*/  FMNMX R24, R41, |R42|, !PT ;  /* 0x4000002a29187209 */ /* 0x000fe20007800000 */
[----:B------:R-:W-:Y:S01]  /*26d0*/  VIADD R42, R8, 0x42 ;  /* 0x00000042082a7836 */ /* 0x000fe20000000000 */
[----:B------:R-:W-:-:S02]  /*26e0*/  ISETP.GE.AND P2, PT, R40, R5, PT ;  /* 0x000000052800720c */ /* 0x000fc40003f46270 */
[----:B------:R-:W-:Y:S01]  /*26f0*/  FMNMX R45, R24, |R45|, !PT ;  /* 0x4000002d182d7209 */ /* 0x000fe20007800000 */
[----:B------:R-:W-:Y:S01]  /*2700*/  FMUL R24, R44, UR5 ;  /* 0x000000052c187c20 */ /* 0x000fe20008400000 */
[----:B------:R-:W-:Y:S02]  /*2710*/  ISETP.GE.AND P1, PT, R42, R5, PT ;  /* 0x000000052a00720c */ /* 0x000fe40003f26270 */
[----:B------:R-:W-:Y:S02]  /*2720*/  FMNMX R44, R45, |R44|, !PT ;  /* 0x4000002c2d2c7209 */ /* 0x000fe40007800000 */
[----:B------:R-:W-:Y:S01]  /*2730*/  F2FP.SATFINITE.E4M3.F32.PACK_AB_MERGE_C R24, RZ, R24, RZ ;  /* 0x00000018ff18723e */ /* 0x000fe200048070ff */
[----:B0-----:R-:W-:Y:S08]  /*2740*/  @P0 BRA `(.L_x_2518) ;  /* 0x0000000000200947 */ /* 0x001ff00003800000 */
        /* <DEDUP_REMOVED lines=8> */
.L_x_2518:
[----:B------:R-:W-:Y:S05]  /*27d0*/  BSYNC B0 ;  /* 0x0000000000007941 */ /* 0x000fea0003800000 */
.L_x_2517:
[----:B------:R-:W-:Y:S01]  /*27e0*/  BSSY B0, `(.L_x_2519) ;  /* 0x000000b000007945 */ /* 0x000fe20003800000 */
[----:B------:R-:W-:-:S03]  /*27f0*/  CS2R R28, SRZ ;  /* 0x00000000001c7805 */ /* 0x000fc6000001ff00 */
[----:B------:R-:W-:Y:S05]  /*2800*/  @P4 BRA `(.L_x_2520) ;  /* 0x0000000000204947 */ /* 0x000fea0003800000 */
[C---:B0-----:R-:W-:Y:S01]  /*2810*/  VIADD R14, R50.reuse, 0x1 ;  /* 0x00000001320e7836 */ /* 0x041fe20000000000 */
[-C--:B------:R-:W-:Y:S01]  /*2820*/  ISETP.GE.AND P0, PT, R50, R3.reuse, PT ;  /* 0x000000033200720c */ /* 0x080fe20003f06270 */
[----:B------:R-:W-:Y:S02]  /*2830*/  IMAD R15, R3, R36, R50 ;  /* 0x00000024030f7224 */ /* 0x000fe400078e0232 */
[----:B------:R-:W-:Y:S01]  /*2840*/  IMAD.MOV.U32 R28, RZ, RZ, RZ ;  /* 0x000000ffff1c7224 */ /* 0x000fe200078e00ff */
[----:B------:R-:W-:Y:S01]  /*2850*/  ISETP.GE.AND P5, PT, R14, R3, PT ;  /* 0x000000030e00720c */ /* 0x000fe20003fa6270 */
[----:B------:R-:W-:-:S08]  /*2860*/  IMAD.WIDE R14, R15, 0x4, R18 ;  /* 0x000000040f0e7825 */ /* 0x000fd000078e0212 */
[----:B------:R1:W5:Y:S04]  /*2870*/  @!P0 LDG.E R29, desc[UR8][R14.64] ;  /* 0x000000080e1d8981 */ /* 0x000368000c1e1900 */
[----:B------:R1:W5:Y:S02]  /*2880*/  @!P5 LDG.E R28, desc[UR8][R14.64+0x4] ;  /* 0x000004080e1cd981 */ /* 0x000364000c1e1900 */
.L_x_2520:
[----:B------:R-:W-:Y:S05]  /*2890*/  BSYNC B0 ;  /* 0x0000000000007941 */ /* 0x000fea0003800000 */
.L_x_2519:
        /* <DEDUP_REMOVED lines=16> */
.L_x_2522:
[----:B------:R-:W-:Y:S05]  /*29a0*/  BSYNC B0 ;  /* 0x0000000000007941 */ /* 0x000fea0003800000 */
.L_x_2521:
[----:B------:R-:W-:Y:S01]  /*29b0*/  BSSY B0, `(.L_x_2523) ;  /* 0x0000011000007945 */ /* 0x000fe20003800000 */
[----:B------:R-:W-:Y:S01]  /*29c0*/  LOP3.LUT R44, R33, 0xff, RZ, 0xc0, !PT ;  /* 0x000000ff212c7812 */ /* 0x000fe200078ec0ff */
[----:B------:R-:W-:Y:S01]  /*29d0*/  IMAD.MOV.U32 R28, RZ, RZ, RZ ;  /* 0x000000ffff1c7224 */ /* 0x000fe200078e00ff */
[----:B------:R-:W-:Y:S01]  /*29e0*/  LOP3.LUT R30, R30, 0xff, RZ, 0xc0, !PT ;  /* 0x000000ff1e1e7812 */ /* 0x000fe200078ec0ff */
[----:B------:R-:W-:Y:S01]  /*29f0*/  IMAD.MOV.U32 R33, RZ, RZ, RZ ;  /* 0x000000ffff217224 */ /* 0x000fe200078e00ff */
[----:B------:R-:W-:Y:S02]  /*2a00*/  LOP3.LUT R31, R31, 0xffff, RZ, 0xc0, !PT ;  /* 0x0000ffff1f1f7812 */ /* 0x000fe400078ec0ff */
[----:B------:R-:W-:Y:S01]  /*2a10*/  PRMT R41, R35, 0x7104, RZ ;  /* 0x0000710423297816 */ /* 0x000fe200000000ff */
        /* <DEDUP_REMOVED lines=10> */
.L_x_2524:
[----:B------:R-:W-:Y:S05]  /*2ac0*/  BSYNC B0 ;  /* 0x0000000000007941 */ /* 0x000fea0003800000 */
.L_x_2523:
[----:B-----5:R-:W-:Y:S01]  /*2ad0*/  FMUL R35, R33, UR5 ;  /* 0x0000000521237c20 */ /* 0x020fe20008400000 */
[----:B------:R-:W-:Y:S01]  /*2ae0*/  FMUL R36, R28, UR5 ;  /* 0x000000051c247c20 */ /* 0x000fe20008400000 */
[----:B01----:R-:W-:Y:S01]  /*2af0*/  FMNMX R15, R48, |R33|, !PT ;  /* 0x40000021300f7209 */ /* 0x003fe20007800000 */
[----:B------:R-:W-:Y:S01]  /*2b00*/  BSSY B0, `(.L_x_2525) ;  /* 0x000000f000007945 */ /* 0x000fe20003800000 */
[----:B------:R-:W-:Y:S02]  /*2b10*/  LOP3.LUT R48, R44, 0xff00, R41, 0xf8, !PT ;  /* 0x0000ff002c307812 */ /* 0x000fe400078ef829 */
[----:B------:R-:W-:Y:S02]  /*2b20*/  PRMT R30, R31, 0x7604, R30 ;  /* 0x000076041f1e7816 */ /* 0x000fe4000000001e */
[----:B------:R-:W-:Y:S02]  /*2b30*/  FMNMX R41, R15, |R28|, !PT ;  /* 0x4000001c0f297209 */ /* 0x000fe40007800000 */
[----:B------:R-:W-:-:S02]  /*2b40*/  F2FP.SATFINITE.E4M3.F32.PACK_AB_MERGE_C R35, RZ, R35, RZ ;  /* 0x00000023ff23723e */ /* 0x000fc400048070ff */
        /* <DEDUP_REMOVED lines=10> */
.L_x_2526:
[----:B------:R-:W-:Y:S05]  /*2bf0*/  BSYNC B0 ;  /* 0x0000000000007941 */ /* 0x000fea0003800000 */
.L_x_2525:
[----:B------:R-:W-:Y:S01]  /*2c00*/  BSSY B0, `(.L_x_2527) ;  /* 0x0000010000007945 */ /* 0x000fe20003800000 */
[----:B------:R-:W-:Y:S01]  /*2c10*/  IMAD.U32 R33, R23, 0x10000, RZ ;  /* 0x0001000017217824 */ /* 0x000fe200078e00ff */
[----:B------:R-:W-:Y:S01]  /*2c20*/  LOP3.LUT R44, R30, 0xffff, RZ, 0xc0, !PT ;  /* 0x0000ffff1e2c7812 */ /* 0x000fe200078ec0ff */
[----:B------:R-:W-:Y:S02]  /*2c30*/  IMAD.U32 R23, R26, 0x10000, RZ ;  /* 0x000100001a177824 */ /* 0x000fe400078e00ff */
        /* <DEDUP_REMOVED lines=12> */
.L_x_2528:
[----:B------:R-:W-:Y:S05]  /*2d00*/  BSYNC B0 ;  /* 0x0000000000007941 */ /* 0x000fea0003800000 */
.L_x_2527:
        /* <DEDUP_REMOVED lines=17> */
.L_x_2530:
[----:B------:R-:W-:Y:S05]  /*2e20*/  BSYNC B0 ;  /* 0x0000000000007941 */ /* 0x000fea0003800000 */
.L_x_2529:
[----:B------:R-:W-:Y:S01]  /*2e30*/  BSSY B0, `(.L_x_2531) ;  /* 0x000000f000007945 */ /* 0x000fe20003800000 */
[----:B------:R-:W-:Y:S01]  /*2e40*/  FMNMX R41, R41, |R28|, !PT ;  /* 0x4000001c29297209 */ /* 0x000fe20007800000 */
[----:B------:R-:W-:Y:S02]  /*2e50*/  IMAD.MOV.U32 R26, RZ, RZ, RZ ;  /* 0x000000ffff1a7224 */ /* 0x000fe400078e00ff */
[----:B------:R-:W-:Y:S02]  /*2e60*/  VIADD R42, R8, 0x44 ;  /* 0x00000044082a7836 */ /* 0x000fe40000000000 */
        /* <DEDUP_REMOVED lines=11> */
.L_x_2532:
[----:B------:R-:W-:Y:S05]  /*2f20*/  BSYNC B0 ;  /* 0x0000000000007941 */ /* 0x000fea0003800000 */
.L_x_2531:
[----:B01-345:R-:W-:Y:S01]  /*2f30*/  FMNMX R15, R41, |R28|, !PT ;  /* 0x4000001c290f7209 */ /* 0x03bfe20007800000 */
[----:B------:R-:W-:Y:S01]  /*2f40*/  FMUL R28, R28, UR5 ;  /* 0x000000051c1c7c20 */ /* 0x000fe20008400000 */
[----:B------:R-:W-:Y:S01]  /*2f50*/  FMUL R14, R26, UR5 ;  /* 0x000000051a0e7c20 */ /* 0x000fe20008400000 */
[----:B------:R-:W-:Y:S01]  /*2f60*/  BSSY B0, `(.L_x_2533) ;  /* 0x0000010000007945 */ /* 0x000fe20003800000 */
[----:B------:R-:W-:Y:S02]  /*2f70*/  FMNMX R45, R15, |R26|, !PT ;  /* 0x4000001a0f2d7209 */ /* 0x000fe40007800000 */
[----:B------:R-:W-:Y:S02]  /*2f80*/  F2FP.SATFINITE.E4M3.F32.PACK_AB_MERGE_C R26, RZ, R28, RZ ;  /* 0x0000001cff1a723e */ /* 0x000fe400048070ff */
[----:B------:R-:W-:Y:S02]  /*2f90*/  ISETP.GE.AND P1, PT, R42, R5, PT ;  /* 0x000000052a00720c */ /* 0x000fe40003f26270 */
[----:B------:R-:W-:-:S02]  /*2fa0*/  LOP3.LUT R16, R16, 0xffff, RZ, 0xc0, !PT ;  /* 0x0000ffff10107812 */ /* 0x000fc400078ec0ff */
[----:B------:R-:W-:Y:S02]  /*2fb0*/  LOP3.LUT R22, R22, 0xffff, RZ, 0xc0, !PT ;  /* 0x0000ffff16167812 */ /* 0x000fe400078ec0ff */
        /* <DEDUP_REMOVED lines=10> */
.L_x_2534:
[----:B------:R-:W-:Y:S05]  /*3060*/  BSYNC B0 ;  /* 0x0000000000007941 */ /* 0x000fea0003800000 */
.L_x_2533:
        /* <DEDUP_REMOVED lines=15> */
.L_x_2536:
[----:B------:R-:W-:Y:S05]  /*3160*/  BSYNC B0 ;  /* 0x0000000000007941 */ /* 0x000fea0003800000 */
.L_x_2535:
[----:B01---5:R-:W-:Y:S01]  /*3170*/  FMUL R14, R40, UR5 ;  /* 0x00000005280e7c20 */ /* 0x023fe20008400000 */
[----:B------:R-:W-:Y:S01]  /*3180*/  FMUL R41, R43, UR5 ;  /* 0x000000052b297c20 */ /* 0x000fe20008400000 */
[----:B------:R-:W-:Y:S01]  /*3190*/  BSSY B0, `(.L_x_2537) ;  /* 0x000000f000007945 */ /* 0x000fe20003800000 */
[----:B------:R-:W-:Y:S02]  /*31a0*/  LOP3.LUT R22, R33, 0xff000000, R16, 0xf8, !PT ;  /* 0xff00000021167812 */ /* 0x000fe400078ef810 */
[----:B------:R-:W-:Y:S02]  /*31b0*/  LOP3.LUT R23, R23, R44, RZ, 0xfc, !PT ;  /* 0x0000002c17177212 */ /* 0x000fe400078efcff */
        /* <DEDUP_REMOVED lines=12> */
.L_x_2538:
[----:B------:R-:W-:Y:S05]  /*3280*/  BSYNC B0 ;  /* 0x0000000000007941 */ /* 0x000fea0003800000 */
.L_x_2537:
[C---:B------:R-:W-:Y:S01]  /*3290*/  VIADD R44, R8.reuse, 0x45 ;  /* 0x00000045082c7836 */ /* 0x040fe20000000000 */
[----:B------:R-:W-:Y:S01]  /*32a0*/  BSSY B0, `(.L_x_2539) ;  /* 0x000001b000007945 */ /* 0x000fe20003800000 */
[----:B------:R-:W-:Y:S01]  /*32b0*/  VIADD R48, R8, 0x46 ;  /* 0x0000004608307836 */ /* 0x000fe20000000000 */
[----:B------:R-:W-:Y:S01]  /*32c0*/  FMNMX R43, R52, |R43|, !PT ;  /* 0x4000002b342b7209 */ /* 0x000fe20007800000 */
[----:B------:R-:W-:Y:S01]  /*32d0*/  VIADD R46, R8, 0x47 ;  /* 0x00000047082e7836 */ /* 0x000fe20000000000 */
[-C--:B------:R-:W-:Y:S01]  /*32e0*/  ISETP.GE.AND P4, PT, R44, R5.reuse, PT ;  /* 0x000000052c00720c */ /* 0x080fe20003f86270 */
[----:B------:R-:W-:Y:S01]  /*32f0*/  VIADD R40, R8, 0x60 ;  /* 0x0000006008287836 */ /* 0x000fe20000000000 */
[----:B------:R-:W-:Y:S01]  /*3300*/  LOP3.LUT R52, R38, 0xff, RZ, 0xc0, !PT ;  /* 0x000000ff26347812 */ /* 0x000fe200078ec0ff */
[----:B------:R-:W-:Y:S01]  /*3310*/  VIADD R16, R8, 0x61 ;  /* 0x0000006108107836 */ /* 0x000fe20000000000 */
[-C--:B------:R-:W-:Y:S01]  /*3320*/  ISETP.GE.AND P3, PT, R48, R5.reuse, PT ;  /* 0x000000053000720c */ /* 0x080fe20003f66270 */
[----:B------:R-:W-:Y:S01]  /*3330*/  IMAD.MOV.U32 R42, RZ, RZ, RZ ;  /* 0x000000ffff2a7224 */ /* 0x000fe200078e00ff */
[-C--:B------:R-:W-:Y:S01]  /*3340*/  ISETP.GE.AND P2, PT, R46, R5.reuse, PT ;  /* 0x000000052e00720c */ /* 0x080fe20003f46270 */
[----:B------:R-:W-:Y:S01]  /*3350*/  IMAD.MOV.U32 R38, RZ, RZ, RZ ;  /* 0x000000ffff267224 */ /* 0x000fe200078e00ff */
[----:B------:R-:W-:-:S02]  /*3360*/  ISETP.GE.AND P0, PT, R40, R5, PT ;  /* 0x000000052800720c */ /* 0x000fc40003f06270 */
[----:B------:R-:W-:Y:S02]  /*3370*/  ISETP.GE.AND P1, PT, R16, R5, PT ;  /* 0x000000051000720c */ /* 0x000fe40003f26270 */
[----:B------:R-:W-:Y:S02]  /*3380*/  LOP3.LUT R32, R32, 0xff, RZ, 0xc0, !PT ;  /* 0x000000ff20207812 */ /* 0x000fe400078ec0ff */
        /* <DEDUP_REMOVED lines=12> */
.L_x_2540:
[----:B------:R-:W-:Y:S05]  /*3450*/  BSYNC B0 ;  /* 0x0000000000007941 */ /* 0x000fea0003800000 */
.L_x_2539:
[----:B01---5:R-:W-:Y:S01]  /*3460*/  FMNMX R15, R43, |R38|, !PT ;  /* 0x400000262b0f7209 */ /* 0x023fe20007800000 */
[----:B------:R-:W-:Y:S01]  /*3470*/  FMUL R38, R38, UR5 ;  /* 0x0000000526267c20 */ /* 0x000fe20008400000 */
[----:B------:R-:W-:Y:S01]  /*3480*/  FMUL R43, R42, UR5 ;  /* 0x000000052a2b7c20 */ /* 0x000fe20008400000 */
[----:B------:R-:W-:Y:S01]  /*3490*/  BSSY B0, `(.L_x_2541) ;  /* 0x000000f000007945 */ /* 0x000fe20003800000 */
[----:B------:R-:W-:Y:S02]  /*34a0*/  PRMT R37, R37, 0x7604, R32 ;  /* 0x0000760425257816 */ /* 0x000fe40000000020 */
[----:B------:R-:W-:Y:S02]  /*34b0*/  FMNMX R54, R15, |R42|, !PT ;  /* 0x4000002a0f367209 */ /* 0x000fe40007800000 */
[----:B------:R-:W-:Y:S02]  /*34c0*/  LOP3.LUT R32, R52, 0xff00, R39, 0xf8, !PT ;  /* 0x0000ff0034207812 */ /* 0x000fe400078ef827 */
        /* <DEDUP_REMOVED lines=11> */
.L_x_2542:
[----:B------:R-:W-:Y:S05]  /*3580*/  BSYNC B0 ;  /* 0x0000000000007941 */ /* 0x000fea0003800000 */
.L_x_2541:
[----:B------:R-:W-:Y:S01]  /*3590*/  BSSY B0, `(.L_x_2543) ;  /* 0x0000010000007945 */ /* 0x000fe20003800000 */
[----:B------:R-:W-:Y:S01]  /*35a0*/  IMAD.U32 R39, R25, 0x10000, RZ ;  /* 0x0001000019277824 */ /* 0x000fe200078e00ff */
[----:B------:R-:W-:Y:S01]  /*35b0*/  LOP3.LUT R52, R37, 0xffff, RZ, 0xc0, !PT ;  /* 0x0000ffff25347812 */ /* 0x000fe200078ec0ff */
[----:B------:R-:W-:Y:S02]  /*35c0*/  IMAD.MOV.U32 R38, RZ, RZ, RZ ;  /* 0x000000ffff267224 */ /* 0x000fe400078e00ff */
[----:B------:R-:W-:Y:S02]  /*35d0*/  IMAD.U32 R27, R27, 0x10000, RZ ;  /* 0x000100001b1b7824 */ /* 0x000fe400078e00ff */
        /* <DEDUP_REMOVED lines=11> */
.L_x_2544:
[----:B------:R-:W-:Y:S05]  /*3690*/  BSYNC B0 ;  /* 0x0000000000007941 */ /* 0x000fea0003800000 */
.L_x_2543:
[----:B-----5:R-:W-:Y:S01]  /*36a0*/  FMUL R44, R25, UR5 ;  /* 0x00000005192c7c20 */ /* 0x020fe20008400000 */
[----:B01----:R-:W-:Y:S01]  /*36b0*/  FMUL R14, R38, UR5 ;  /* 0x00000005260e7c20 */ /* 0x003fe20008400000 */
[----:B------:R-:W-:Y:S01]  /*36c0*/  FMNMX R15, R54, |R25|, !PT ;  /* 0x40000019360f7209 */ /* 0x000fe20007800000 */
[----:B------:R-:W-:Y:S01]  /*36d0*/  BSSY B0, `(.L_x_2545) ;  /* 0x000000f000007945 */ /* 0x000fe20003800000 */
[----:B------:R-:W-:Y:S02]  /*36e0*/  LOP3.LUT R39, R52, 0xff0000, R39, 0xf8, !PT ;  /* 0x00ff000034277812 */ /* 0x000fe400078ef827 */
[----:B------:R-:W-:Y:S02]  /*36f0*/  LOP3.LUT R25, R32, 0xff0000, R27, 0xf8, !PT ;  /* 0x00ff000020197812 */ /* 0x000fe400078ef81b */
        /* <DEDUP_REMOVED lines=12> */
.L_x_2546:
[----:B------:R-:W-:Y:S05]  /*37c0*/  BSYNC B0 ;  /* 0x0000000000007941 */ /* 0x000fea0003800000 */
.L_x_2545:
[----:B------:R-:W-:Y:S01]  /*37d0*/  BSSY B0, `(.L_x_2547) ;  /* 0x000000d000007945 */ /* 0x000fe20003800000 */
[----:B------:R-:W-:Y:S02]  /*37e0*/  IMAD.MOV.U32 R27, RZ, RZ, RZ ;  /* 0x000000ffff1b7224 */ /* 0x000fe400078e00ff */
[----:B------:R-:W-:Y:S02]  /*37f0*/  VIADD R38, R8, 0x62 ;  /* 0x0000006208267836 */ /* 0x000fe40000000000 */
[----:B------:R-:W-:Y:S01]  /*3800*/  IMAD.MOV.U32 R37, RZ, RZ, RZ ;  /* 0x000000ffff257224 */ /* 0x000fe200078e00ff */
[----:B------:R-:W-:Y:S06]  /*3810*/  @P2 BRA `(.L_x_2548) ;  /* 0x0000000000202947 */ /* 0x000fec0003800000 */
        /* <DEDUP_REMOVED lines=8> */
.L_x_2548:
[----:B------:R-:W-:Y:S05]  /*38a0*/  BSYNC B0 ;  /* 0x0000000000007941 */ /* 0x000fea0003800000 */
.L_x_2547:
[----:B01---5:R-:W-:Y:S01]  /*38b0*/  FMNMX R14, R52, |R37|, !PT ;  /* 0x40000025340e7209 */ /* 0x023fe20007800000 */
        /* <DEDUP_REMOVED lines=18> */
.L_x_2550:
[----:B------:R-:W-:Y:S05]  /*39e0*/  BSYNC B0 ;  /* 0x0000000000007941 */ /* 0x000fea0003800000 */
.L_x_2549:
[----:B------:R-:W-:Y:S01]  /*39f0*/  BSSY B0, `(.L_x_2551) ;  /* 0x000000e000007945 */ /* 0x000fe20003800000 */
[----:B------:R-:W-:Y:S02]  /*3a00*/  IMAD.SHL.U32 R24, R17, 0x1000000, RZ ;  /* 0x0100000011187824 */ /* 0x000fe400078e00ff */
[----:B------:R-:W-:Y:S02]  /*3a10*/  IMAD.MOV.U32 R45, RZ, RZ, RZ ;  /* 0x000000ffff2d7224 */ /* 0x000fe400078e00ff */
        /* <DEDUP_REMOVED lines=11> */
.L_x_2552:
[----:B------:R-:W-:Y:S05]  /*3ad0*/  BSYNC B0 ;  /* 0x0000000000007941 */ /* 0x000fea0003800000 */
.L_x_2551:
[----:B01---5:R-:W-:Y:S01]  /*3ae0*/  FMNMX R14, R48, |R17|, !PT ;  /* 0x40000011300e7209 */ /* 0x023fe20007800000 */
[----:B------:R-:W-:Y:S01]  /*3af0*/  FMUL R17, R17, UR5 ;  /* 0x0000000511117c20 */ /* 0x000fe20008400000 */
[----:B------:R-:W-:Y:S01]  /*3b00*/  FMUL R15, R45, UR5 ;  /* 0x000000052d0f7c20 */ /* 0x000fe20008400000 */
[----:B------:R-:W-:Y:S01]  /*3b10*/  BSSY B0, `(.L_x_2553) ;  /* 0x000000f000007945 */ /* 0x000fe20003800000 */
[----:B------:R-:W-:Y:S02]  /*3b20*/  LOP3.LUT R24, R39, 0xff000000, R24, 0xf8, !PT ;  /* 0xff00000027187812 */ /* 0x000fe400078ef818 */
[----:B------:R-:W-:Y:S02]  /*3b30*/  F2FP.SATFINITE.E4M3.F32.PACK_AB_MERGE_C R39, RZ, R17, RZ ;  /* 0x00000011ff27723e */ /* 0x000fe400048070ff */
[----:B------:R-:W-:Y:S02]  /*3b40*/  LOP3.LUT R25, R25, R46, RZ, 0xfc, !PT ;  /* 0x0000002e19197212 */ /* 0x000fe400078efcff */
[----:B------:R-:W-:-:S02]  /*3b50*/  FMNMX R47, R14, |R45|, !PT ;  /* 0x4000002d0e2f7209 */ /* 0x000fc40007800000 */
        /* <DEDUP_REMOVED lines=10> */
.L_x_2554:
[----:B------:R-:W-:Y:S05]  /*3c00*/  BSYNC B0 ;  /* 0x0000000000007941 */ /* 0x000fea0003800000 */
.L_x_2553:
[----:B------:R-:W-:Y:S01]  /*3c10*/  LOP3.LUT R40, R34, 0xff, RZ, 0xc0, !PT ;  /* 0x000000ff22287812 */ /* 0x000fe200078ec0ff */
[----:B------:R-:W-:Y:S01]  /*3c20*/  BSSY B0, `(.L_x_2555) ;  /* 0x000000f000007945 */ /* 0x000fe20003800000 */
[----:B------:R-:W-:Y:S01]  /*3c30*/  LOP3.LUT R34, R35, 0xffff, RZ, 0xc0, !PT ;  /* 0x0000ffff23227812 */ /* 0x000fe200078ec0ff */
        /* <DEDUP_REMOVED lines=13> */
.L_x_2556:
[----:B------:R-:W-:Y:S05]  /*3d10*/  BSYNC B0 ;  /* 0x0000000000007941 */ /* 0x000fea0003800000 */
.L_x_2555:
[----:B01---5:R-:W-:Y:S01]  /*3d20*/  FMNMX R14, R47, |R36|, !PT ;  /* 0x400000242f0e7209 */ /* 0x023fe20007800000 */
[----:B------:R-:W-:Y:S01]  /*3d30*/  FMUL R36, R36, UR5 ;  /* 0x0000000524247c20 */ /* 0x000fe20008400000 */
[----:B------:R-:W-:Y:S01]  /*3d40*/  FMUL R15, R45, UR5 ;  /* 0x000000052d0f7c20 */ /* 0x000fe20008400000 */
[----:B------:R-:W-:Y:S01]  /*3d50*/  BSSY B0, `(.L_x_2557) ;  /* 0x000000f000007945 */ /* 0x000fe20003800000 */
[----:B------:R-:W-:Y:S02]  /*3d60*/  PRMT R34, R34, 0x7604, R29 ;  /* 0x0000760422227816 */ /* 0x000fe4000000001d */
[----:B------:R-:W-:Y:S02]  /*3d70*/  F2FP.SATFINITE.E4M3.F32.PACK_AB_MERGE_C R29, RZ, R36, RZ ;  /* 0x00000024ff1d723e */ /* 0x000fe400048070ff */
[----:B------:R-:W-:Y:S02]  /*3d80*/  PRMT R35, R35, 0x7604, R40 ;  /* 0x0000760423237816 */ /* 0x000fe40000000028 */
        /* <DEDUP_REMOVED lines=11> */
.L_x_2558:
[----:B------:R-:W-:Y:S05]  /*3e40*/  BSYNC B0 ;  /* 0x0000000000007941 */ /* 0x000fea0003800000 */
.L_x_2557:
        /* <DEDUP_REMOVED lines=12> */
.L_x_2560:
[----:B------:R-:W-:Y:S05]  /*3f10*/  BSYNC B0 ;  /* 0x0000000000007941 */ /* 0x000fea0003800000 */
.L_x_2559:
[----:B-----5:R-:W-:Y:S01]  /*3f20*/  FMUL R46, R16, UR5 ;  /* 0x00000005102e7c20 */ /* 0x020fe20008400000 */
[----:B01----:R-:W-:Y:S01]  /*3f30*/  FMUL R14, R45, UR5 ;  /* 0x000000052d0e7c20 */ /* 0x003fe20008400000 */
[----:B------:R-:W-:Y:S01]  /*3f40*/  BSSY B0, `(.L_x_2561) ;  /* 0x000000f000007945 */ /* 0x000fe20003800000 */
[----:B------:R-:W-:Y:S01]  /*3f50*/  FMNMX R52, R47, |R16|, !PT ;  /* 0x400000102f347209 */ /* 0x000fe20007800000 */
[C---:B------:R-:W-:Y:S01]  /*3f60*/  VIADD R48, R8.reuse, 0x63 ;  /* 0x0000006308307836 */ /* 0x040fe20000000000 */
[----:B------:R-:W-:Y:S01]  /*3f70*/  F2FP.SATFINITE.E4M3.F32.PACK_AB_MERGE_C R46, RZ, R46, RZ ;  /* 0x0000002eff2e723e */ /* 0x000fe200048070ff */
[----:B------:R-:W-:Y:S01]  /*3f80*/  VIADD R40, R8, 0x64 ;  /* 0x0000006408287836 */ /* 0x000fe20000000000 */
        /* <DEDUP_REMOVED lines=10> */
.L_x_2562:
[----:B------:R-:W-:Y:S05]  /*4030*/  BSYNC B0 ;  /* 0x0000000000007941 */ /* 0x000fea0003800000 */
.L_x_2561:
[----:B------:R-:W-:Y:S01]  /*4040*/  ISETP.GE.AND P1, PT, R48, R5, PT ;  /* 0x000000053000720c */ /* 0x000fe20003f26270 */
[----:B------:R-:W-:Y:S01]  /*4050*/  BSSY B0, `(.L_x_2563) ;  /* 0x0000012000007945 */ /* 0x000fe20003800000 */
[----:B------:R-:W-:Y:S01]  /*4060*/  FMNMX R49, R52, |R45|, !PT ;  /* 0x4000002d34317209 */ /* 0x000fe20007800000 */
[----:B------:R-:W-:Y:S01]  /*4070*/  IMAD.U32 R45, R30, 0x10000, RZ ;  /* 0x000100001e2d7824 */ /* 0x000fe200078e00ff */
[----:B------:R-:W-:Y:S01]  /*4080*/  ISETP.GE.AND P0, PT, R40, R5, PT ;  /* 0x000000052800720c */ /* 0x000fe20003f06270 */
[----:B------:R-:W-:Y:S01]  /*4090*/  IMAD.MOV.U32 R47, RZ, RZ, RZ ;  /* 0x000000ffff2f7224 */ /* 0x000fe200078e00ff */
[----:B------:R-:W-:Y:S01]  /*40a0*/  LOP3.LUT R34, R34, 0xffff, RZ, 0xc0, !PT ;  /* 0x0000ffff22227812 */ /* 0x000fe200078ec0ff */
[----:B------:R-:W-:Y:S01]  /*40b0*/  IMAD.U32 R38, R31, 0x10000, RZ ;  /* 0x000100001f267824 */ /* 0x000fe200078e00ff */
[----:B------:R-:W-:Y:S01]  /*40c0*/  LOP3.LUT R35, R35, 0xffff, RZ, 0xc0, !PT ;  /* 0x0000ffff23237812 */ /* 0x000fe200078ec0ff */
[----:B------:R-:W-:-:S04]  /*40d0*/  IMAD.MOV.U32 R30, RZ, RZ, RZ ;  /* 0x000000ffff1e7224 */ /* 0x000fc800078e00ff */
        /* <DEDUP_REMOVED lines=9> */
.L_x_2564:
[----:B------:R-:W-:Y:S05]  /*4170*/  BSYNC B0 ;  /* 0x0000000000007941 */ /* 0x000fea0003800000 */
.L_x_2563:
[----:B01---5:R-:W-:Y:S01]  /*4180*/  FMNMX R14, R49, |R30|, !PT ;  /* 0x4000001e310e7209 */ /* 0x023fe20007800000 */
[----:B------:R-:W-:Y:S01]  /*4190*/  FMUL R30, R30, UR5 ;  /* 0x000000051e1e7c20 */ /* 0x000fe20008400000 */
[----:B------:R-:W-:Y:S01]  /*41a0*/  FMUL R15, R47, UR5 ;  /* 0x000000052f0f7c20 */ /* 0x000fe20008400000 */
[----:B------:R-:W-:Y:S01]  /*41b0*/  BSSY B0, `(.L_x_2565) ;  /* 0x000000f000007945 */ /* 0x000fe20003800000 */
[----:B------:R-:W-:Y:S02]  /*41c0*/  FMNMX R52, R14, |R47|, !PT ;  /* 0x4000002f0e347209 */ /* 0x000fe40007800000 */
[----:B------:R-:W-:Y:S02]  /*41d0*/  LOP3.LUT R45, R34, 0xff0000, R45, 0xf8, !PT ;  /* 0x00ff0000222d7812 */ /* 0x000fe400078ef82d */
        /* <DEDUP_REMOVED lines=12> */
.L_x_2566:
[----:B------:R-:W-:Y:S05]  /*42a0*/  BSYNC B0 ;  /* 0x0000000000007941 */ /* 0x000fea0003800000 */
.L_x_2565:
        /* <DEDUP_REMOVED lines=13> */
.L_x_2568:
[----:B------:R-:W-:Y:S05]  /*4380*/  BSYNC B0 ;  /* 0x0000000000007941 */ /* 0x000fea0003800000 */
.L_x_2567:
[----:B01---5:R-:W-:Y:S01]  /*4390*/  FMNMX R15, R52, |R31|, !PT ;  /* 0x4000001f340f7209 */ /* 0x023fe20007800000 */
[----:B------:R-:W-:Y:S01]  /*43a0*/  FMUL R35, R31, UR5 ;  /* 0x000000051f237c20 */ /* 0x000fe20008400000 */
[----:B------:R-:W-:Y:S01]  /*43b0*/  FMUL R31, R48, UR5 ;  /* 0x00000005301f7c20 */ /* 0x000fe20008400000 */
[----:B------:R-:W-:Y:S01]  /*43c0*/  BSSY B0, `(.L_x_2569) ;  /* 0x0000010000007945 */ /* 0x000fe20003800000 */
[----:B------:R-:W-:Y:S02]  /*43d0*/  ISETP.GE.AND P1, PT, R34, R5, PT ;  /* 0x000000052200720c */ /* 0x000fe40003f26270 */
[----:B------:R-:W-:Y:S02]  /*43e0*/  FMNMX R48, R15, |R48|, !PT ;  /* 0x400000300f307209 */ /* 0x000fe40007800000 */
[----:B------:R-:W-:Y:S02]  /*43f0*/  LOP3.LUT R28, R28, 0xffff, RZ, 0xc0, !PT ;  /* 0x0000ffff1c1c7812 */ /* 0x000fe400078ec0ff */
[----:B------:R-:W-:-:S02]  /*4400*/  LOP3.LUT R26, R26, 0xffff, RZ, 0xc0, !PT ;  /* 0x0000ffff1a1a7812 */ /* 0x000fc400078ec0ff */
        /* <DEDUP_REMOVED lines=11> */
.L_x_2570:
[----:B------:R-:W-:Y:S05]  /*44c0*/  BSYNC B0 ;  /* 0x0000000000007941 */ /* 0x000fea0003800000 */
.L_x_2569:
        /* <DEDUP_REMOVED lines=14> */
.L_x_2572:
[----:B------:R-:W-:Y:S05]  /*45b0*/  BSYNC B0 ;  /* 0x0000000000007941 */ /* 0x000fea0003800000 */
.L_x_2571:
[----:B01---5:R-:W-:Y:S01]  /*45c0*/  FMUL R14, R53, UR5 ;  /* 0x00000005350e7c20 */ /* 0x023fe20008400000 */
        /* <DEDUP_REMOVED lines=16> */
.L_x_2574:
[----:B------:R-:W-:Y:S05]  /*46d0*/  BSYNC B0 ;  /* 0x0000000000007941 */ /* 0x000fea0003800000 */
.L_x_2573:
[C---:B------:R-:W-:Y:S01]  /*46e0*/  VIADD R54, R8.reuse, 0x66 ;  /* 0x0000006608367836 */ /* 0x040fe20000000000 */
[----:B0-----:R-:W-:Y:S01]  /*46f0*/  LOP3.LUT R14, R33, 0xff, RZ, 0xc0, !PT ;  /* 0x000000ff210e7812 */ /* 0x001fe200078ec0ff */
        /* <DEDUP_REMOVED lines=8> */
[----:B------:R-:W-:Y:S01]  /*4780*/  IMAD.MOV.U32 R49, RZ, RZ, RZ ;  /* 0x000000ffff317224 */ /* 0x000fe200078e00ff */
[----:B------:R-:W-:Y:S01]  /*4790*/  LOP3.LUT R42, R41, 0xff, RZ, 0xc0, !PT ;  /* 0x000000ff292a7812 */ /* 0x000fe200078ec0ff */
[----:B------:R-:W-:Y:S01]  /*47a0*/  IMAD.U32 R56, R44, 0x10000, RZ ;  /* 0x000100002c387824 */ /* 0x000fe200078e00ff */
[-C--:B------:R-:W-:Y:S01]  /*47b0*/  ISETP.GE.AND P3, PT, R52, R5.reuse, PT ;  /* 0x000000053400720c */ /* 0x080fe20003f66270 */
[----:B------:R-:W-:Y:S01]  /*47c0*/  IMAD.MOV.U32 R41, RZ, RZ, RZ ;  /* 0x000000ffff297224 */ /* 0x000fe200078e00ff */
[----:B------:R-:W-:-:S02]  /*47d0*/  ISETP.GE.AND P2, PT, R40, R5, PT ;  /* 0x000000052800720c */ /* 0x000fc40003f46270 */
[-C--:B------:R-:W-:Y:S02]  /*47e0*/  ISETP.GE.AND P1, PT, R34, R5.reuse, PT ;  /* 0x000000052200720c */ /* 0x080fe40003f26270 */
[----:B------:R-:W-:Y:S02]  /*47f0*/  ISETP.GE.AND P0, PT, R48, R5, PT ;  /* 0x000000053000720c */ /* 0x000fe40003f06270 */
[----:B------:R-:W-:Y:S02]  /*4800*/  LOP3.LUT R33, R14, 0xff00, R33, 0xf8, !PT ;  /* 0x0000ff000e217812 */ /* 0x000fe400078ef821 */
[----:B------:R-:W-:Y:S01]  /*4810*/  PRMT R51, R43, 0x7104, RZ ;  /* 0x000071042b337816 */ /* 0x000fe200000000ff */
[----:B------:R-:W-:Y:S08]  /*4820*/  @P4 BRA `(.L_x_2576) ;  /* 0x0000000000204947 */ /* 0x000ff00003800000 */
[C---:B------:R-:W-:Y:S01]  /*4830*/  VIADD R14, R50.reuse, 0x1 ;  /* 0x00000001320e7836 */ /* 0x040fe20000000000 */
[-C--:B------:R-:W-:Y:S01]  /*4840*/  ISETP.GE.AND P5, PT, R50, R3.reuse, PT ;  /* 0x000000033200720c */ /* 0x080fe20003fa6270 */
[----:B------:R-:W-:Y:S02]  /*4850*/  IMAD R15, R3, R54, R50 ;  /* 0x00000036030f7224 */ /* 0x000fe400078e0232 */
[----:B------:R-:W-:Y:S01]  /*4860*/  IMAD.MOV.U32 R49, RZ, RZ, RZ ;  /* 0x000000ffff317224 */ /* 0x000fe200078e00ff */
[----:B------:R-:W-:Y:S01]  /*4870*/  ISETP.GE.AND P6, PT, R14, R3, PT ;  /* 0x000000030e00720c */ /* 0x000fe20003fc6270 */
[----:B------:R-:W-:-:S08]  /*4880*/  IMAD.WIDE R14, R15, 0x4, R18 ;  /* 0x000000040f0e7825 */ /* 0x000fd000078e0212 */
[----:B------:R0:W5:Y:S04]  /*4890*/  @!P5 LDG.E R41, desc[UR8][R14.64] ;  /* 0x000000080e29d981 */ /* 0x000168000c1e1900 */
[----:B------:R0:W5:Y:S02]  /*48a0*/  @!P6 LDG.E R49, desc[UR8][R14.64+0x4] ;  /* 0x000004080e31e981 */ /* 0x000164000c1e1900 */
.L_x_2576:
[----:B------:R-:W-:Y:S05]  /*48b0*/  BSYNC B0 ;  /* 0x0000000000007941 */ /* 0x000fea0003800000 */
.L_x_2575:
[----:B-----5:R-:W-:Y:S01]  /*48c0*/  FMUL R43, R41, UR5 ;  /* 0x00000005292b7c20 */ /* 0x020fe20008400000 */
[----:B0-----:R-:W-:Y:S01]  /*48d0*/  FMUL R14, R49, UR5 ;  /* 0x00000005310e7c20 */ /* 0x001fe20008400000 */
        /* <DEDUP_REMOVED lines=16> */
.L_x_2578:
[----:B------:R-:W-:Y:S05]  /*49e0*/  BSYNC B0 ;  /* 0x0000000000007941 */ /* 0x000fea0003800000 */
.L_x_2577:
[----:B------:R-:W-:Y:S01]  /*49f0*/  BSSY B0, `(.L_x_2579) ;  /* 0x000000d000007945 */ /* 0x000fe20003800000 */
        /* <DEDUP_REMOVED lines=12> */
.L_x_2580:
[----:B------:R-:W-:Y:S05]  /*4ac0*/  BSYNC B0 ;  /* 0x0000000000007941 */ /* 0x000fea0003800000 */
.L_x_2579:
[----:B01---5:R-:W-:Y:S01]  /*4ad0*/  FMNMX R14, R44, |R51|, !PT ;  /* 0x400000332c0e7209 */ /* 0x023fe20007800000 */
[----:B------:R-:W-:Y:S01]  /*4ae0*/  FMUL R44, R51, UR5 ;  /* 0x00000005332c7c20 */ /* 0x000fe20008400000 */
[----:B------:R-:W-:Y:S01]  /*4af0*/  FMUL R32, R49, UR5 ;  /* 0x0000000531207c20 */ /* 0x000fe20008400000 */
[----:B------:R-:W-:Y:S01]  /*4b00*/  BSSY B0, `(.L_x_2581) ;  /* 0x000000f000007945 */ /* 0x000fe20003800000 */
[----:B------:R-:W-:Y:S02]  /*4b10*/  LOP3.LUT R42, R42, 0xff0000, R53, 0xf8, !PT ;  /* 0x00ff00002a2a7812 */ /* 0x000fe400078ef835 */
[----:B------:R-:W-:Y:S02]  /*4b20*/  FMNMX R49, R14, |R49|, !PT ;  /* 0x400000310e317209 */ /* 0x000fe40007800000 */
[----:B------:R-:W-:Y:S02]  /*4b30*/  LOP3.LUT R53, R27, 0xffff, RZ, 0xc0, !PT ;  /* 0x0000ffff1b357812 */ /* 0x000fe400078ec0ff */
        /* <DEDUP_REMOVED lines=11> */
.L_x_2582:
[----:B------:R-:W-:Y:S05]  /*4bf0*/  BSYNC B0 ;  /* 0x0000000000007941 */ /* 0x000fea0003800000 */
.L_x_2581:
[----:B------:R-:W-:Y:S01]  /*4c00*/  BSSY B0, `(.L_x_2583) ;  /* 0x000000e000007945 */ /* 0x000fe20003800000 */
        /* <DEDUP_REMOVED lines=13> */
.L_x_2584:
[----:B------:R-:W-:Y:S05]  /*4ce0*/  BSYNC B0 ;  /* 0x0000000000007941 */ /* 0x000fea0003800000 */
.L_x_2583:
[----:B01---5:R-:W-:Y:S01]  /*4cf0*/  FMNMX R14, R49, |R52|, !PT ;  /* 0x40000034310e7209 */ /* 0x023fe20007800000 */
[----:B------:R-:W-:Y:S01]  /*4d00*/  FMUL R52, R52, UR5 ;  /* 0x0000000534347c20 */ /* 0x000fe20008400000 */
[----:B------:R-:W-:Y:S01]  /*4d10*/  FMUL R15, R51, UR5 ;  /* 0x00000005330f7c20 */ /* 0x000fe20008400000 */
[----:B------:R-:W-:Y:S01]  /*4d20*/  BSSY B0, `(.L_x_2585) ;  /* 0x000000f000007945 */ /* 0x000fe20003800000 */
[----:B------:R-:W-:Y:S02]  /*4d30*/  LOP3.LUT R27, R41, R54, RZ, 0xfc, !PT ;  /* 0x00000036291b7212 */ /* 0x000fe400078efcff */
[----:B------:R-:W-:Y:S02]  /*4d40*/  LOP3.LUT R53, R37, 0xffff, RZ, 0xc0, !PT ;  /* 0x0000ffff25357812 */ /* 0x000fe400078ec0ff */
        /* <DEDUP_REMOVED lines=12> */
.L_x_2586:
[----:B------:R-:W-:Y:S05]  /*4e10*/  BSYNC B0 ;  /* 0x0000000000007941 */ /* 0x000fea0003800000 */
.L_x_2585:
[----:B------:R-:W-:Y:S01]  /*4e20*/  BSSY B0, `(.L_x_2587) ;  /* 0x0000010000007945 */ /* 0x000fe20003800000 */
[----:B------:R-:W-:Y:S01]  /*4e30*/  IMAD.MOV.U32 R51, RZ, RZ, RZ ;  /* 0x000000ffff337224 */ /* 0x000fe200078e00ff */
[----:B------:R-:W-:Y:S01]  /*4e40*/  LOP3.LUT R39, R39, 0xff, RZ, 0xc0, !PT ;  /* 0x000000ff27277812 */ /* 0x000fe200078ec0ff */
[----:B------:R-:W-:Y:S01]  /*4e50*/  IMAD.SHL.U32 R53, R53, 0x1000000, RZ ;  /* 0x0100000035357824 */ /* 0x000fe200078e00ff */
        /* <DEDUP_REMOVED lines=12> */
.L_x_2588:
[----:B------:R-:W-:Y:S05]  /*4f20*/  BSYNC B0 ;  /* 0x0000000000007941 */ /* 0x000fea0003800000 */
.L_x_2587:
[----:B01---5:R-:W-:Y:S01]  /*4f30*/  FMNMX R14, R49, |R52|, !PT ;  /* 0x40000034310e7209 */ /* 0x023fe20007800000 */
[----:B------:R-:W-:Y:S01]  /*4f40*/  FMUL R52, R52, UR5 ;  /* 0x0000000534347c20 */ /* 0x000fe20008400000 */
[----:B------:R-:W-:Y:S01]  /*4f50*/  FMUL R15, R51, UR5 ;  /* 0x00000005330f7c20 */ /* 0x000fe20008400000 */
[----:B------:R-:W-:Y:S01]  /*4f60*/  BSSY B0, `(.L_x_2589) ;  /* 0x000000f000007945 */ /* 0x000fe20003800000 */
[----:B------:R-:W-:Y:S02]  /*4f70*/  LOP3.LUT R29, R42, R53, RZ, 0xfc, !PT ;  /* 0x000000352a1d7212 */ /* 0x000fe400078efcff */
        /* <DEDUP_REMOVED lines=13> */
.L_x_2590:
[----:B------:R-:W-:Y:S05]  /*5050*/  BSYNC B0 ;  /* 0x0000000000007941 */ /* 0x000fea0003800000 */
.L_x_2589:
        /* <DEDUP_REMOVED lines=12> */
.L_x_2592:
[----:B------:R-:W-:Y:S05]  /*5120*/  BSYNC B0 ;  /* 0x0000000000007941 */ /* 0x000fea0003800000 */
.L_x_2591:
[----:B-----5:R-:W-:Y:S01]  /*5130*/  FMNMX R58, R53, |R34|, !PT ;  /* 0x40000022353a7209 */ /* 0x020fe20007800000 */
[----:B------:R-:W-:Y:S01]  /*5140*/  FMUL R40, R34, UR5 ;  /* 0x0000000522287c20 */ /* 0x000fe20008400000 */
[----:B------:R-:W-:Y:S01]  /*5150*/  FMUL R34, R51, UR5 ;  /* 0x0000000533227c20 */ /* 0x000fe20008400000 */
[----:B------:R-:W-:Y:S01]  /*5160*/  BSSY B0, `(.L_x_2593) ;  /* 0x000000f000007945 */ /* 0x000fe20003800000 */
[C---:B------:R-:W-:Y:S02]  /*5170*/  VIADD R56, R8.reuse, 0x83 ;  /* 0x0000008308387836 */ /* 0x040fe40000000000 */
[C---:B------:R-:W-:Y:S01]  /*5180*/  VIADD R54, R8.reuse, 0x84 ;  /* 0x0000008408367836 */ /* 0x040fe20000000000 */
[----:B------:R-:W-:Y:S01]  /*5190*/  F2FP.SATFINITE.E4M3.F32.PACK_AB_MERGE_C R40, RZ, R40, RZ ;  /* 0x00000028ff28723e */ /* 0x000fe200048070ff */
[----:B------:R-:W-:Y:S01]  /*51a0*/  VIADD R52, R8, 0x85 ;  /* 0x0000008508347836 */ /* 0x000fe20000000000 */
        /* <DEDUP_REMOVED lines=10> */
.L_x_2594:
[----:B------:R-:W-:Y:S05]  /*5250*/  BSYNC B0 ;  /* 0x0000000000007941 */ /* 0x000fea0003800000 */
.L_x_2593:
[----:B------:R-:W-:Y:S01]  /*5260*/  ISETP.GE.AND P2, PT, R56, R5, PT ;  /* 0x000000053800720c */ /* 0x000fe20003f46270 */
[----:B------:R-:W-:Y:S01]  /*5270*/  BSSY B0, `(.L_x_2595) ;  /* 0x0000013000007945 */ /* 0x000fe20003800000 */
[----:B------:R-:W-:Y:S01]  /*5280*/  FMNMX R53, R58, |R51|, !PT ;  /* 0x400000333a357209 */ /* 0x000fe20007800000 */
[----:B------:R-:W-:Y:S01]  /*5290*/  IMAD.U32 R58, R46, 0x10000, RZ ;  /* 0x000100002e3a7824 */ /* 0x000fe200078e00ff */
[-C--:B------:R-:W-:Y:S01]  /*52a0*/  ISETP.GE.AND P1, PT, R54, R5.reuse, PT ;  /* 0x000000053600720c */ /* 0x080fe20003f26270 */
[----:B------:R-:W-:Y:S01]  /*52b0*/  IMAD.MOV.U32 R48, RZ, RZ, RZ ;  /* 0x000000ffff307224 */ /* 0x000fe200078e00ff */
[----:B------:R-:W-:Y:S01]  /*52c0*/  ISETP.GE.AND P0, PT, R52, R5, PT ;  /* 0x000000053400720c */ /* 0x000fe20003f06270 */
[----:B------:R-:W-:Y:S01]  /*52d0*/  IMAD.MOV.U32 R46, RZ, RZ, RZ ;  /* 0x000000ffff2e7224 */ /* 0x000fe200078e00ff */
[----:B------:R-:W-:Y:S02]  /*52e0*/  LOP3.LUT R17, R17, 0xff, RZ, 0xc0, !PT ;  /* 0x000000ff11117812 */ /* 0x000fe400078ec0ff */
[----:B------:R-:W-:-:S02]  /*52f0*/  LOP3.LUT R36, R36, 0xffff, RZ, 0xc0, !PT ;  /* 0x0000ffff24247812 */ /* 0x000fc400078ec0ff */
[----:B------:R-:W-:Y:S01]  /*5300*/  LOP3.LUT R51, R49, 0xffff, RZ, 0xc0, !PT ;  /* 0x0000ffff31337812 */ /* 0x000fe200078ec0ff */
[----:B------:R-:W-:Y:S06]  /*5310*/  @P2 BRA `(.L_x_2596) ;  /* 0x0000000000202947 */ /* 0x000fec0003800000 */
[C---:B01-3--:R-:W-:Y:S01]  /*5320*/  VIADD R14, R50.reuse, 0x1 ;  /* 0x00000001320e7836 */ /* 0x04bfe20000000000 */
[-C--:B------:R-:W-:Y:S01]  /*5330*/  ISETP.GE.AND P3, PT, R50, R3.reuse, PT ;  /* 0x000000033200720c */ /* 0x080fe20003f66270 */
[----:B------:R-:W-:Y:S02]  /*5340*/  IMAD R15, R3, R56, R50 ;  /* 0x00000038030f7224 */ /* 0x000fe400078e0232 */
[----:B------:R-:W-:Y:S01]  /*5350*/  IMAD.MOV.U32 R48, RZ, RZ, RZ ;  /* 0x000000ffff307224 */ /* 0x000fe200078e00ff */
[----:B------:R-:W-:Y:S01]  /*5360*/  ISETP.GE.AND P4, PT, R14, R3, PT ;  /* 0x000000030e00720c */ /* 0x000fe20003f86270 */
[----:B------:R-:W-:-:S08]  /*5370*/  IMAD.WIDE R14, R15, 0x4, R18 ;  /* 0x000000040f0e7825 */ /* 0x000fd000078e0212 */
[----:B------:R4:W5:Y:S04]  /*5380*/  @!P3 LDG.E R46, desc[UR8][R14.64] ;  /* 0x000000080e2eb981 */ /* 0x000968000c1e1900 */
[----:B------:R4:W5:Y:S02]  /*5390*/  @!P4 LDG.E R48, desc[UR8][R14.64+0x4] ;  /* 0x000004080e30c981 */ /* 0x000964000c1e1900 */
.L_x_2596:
[----:B------:R-:W-:Y:S05]  /*53a0*/  BSYNC B0 ;  /* 0x0000000000007941 */ /* 0x000fea0003800000 */
.L_x_2595:
[----:B01-345:R-:W-:Y:S01]  /*53b0*/  FMNMX R15, R53, |R46|, !PT ;  /* 0x4000002e350f7209 */ /* 0x03bfe20007800000 */
[----:B------:R-:W-:Y:S01]  /*53c0*/  FMUL R46, R46, UR5 ;  /* 0x000000052e2e7c20 */ /* 0x000fe20008400000 */
[----:B------:R-:W-:Y:S01]  /*53d0*/  FMUL R14, R48, UR5 ;  /* 0x00000005300e7c20 */ /* 0x000fe20008400000 */
[----:B------:R-:W-:Y:S01]  /*53e0*/  BSSY B0, `(.L_x_2597) ;  /* 0x000000f000007945 */ /* 0x000fe20003800000 */
[----:B------:R-:W-:Y:S02]  /*53f0*/  PRMT R49, R36, 0x7604, R17 ;  /* 0x0000760424317816 */ /* 0x000fe40000000011 */
[----:B------:R-:W-:Y:S02]  /*5400*/  F2FP.SATFINITE.E4M3.F32.PACK_AB_MERGE_C R17, RZ, R46, RZ ;  /* 0x0000002eff11723e */ /* 0x000fe400048070ff */
[----:B------:R-:W-:Y:S02]  /*5410*/  LOP3.LUT R36, R51, 0xff0000, R58, 0xf8, !PT ;  /* 0x00ff000033247812 */ /* 0x000fe400078ef83a */
        /* <DEDUP_REMOVED lines=11> */
.L_x_2598:
[----:B------:R-:W-:Y:S05]  /*54d0*/  BSYNC B0 ;  /* 0x0000000000007941 */ /* 0x000fea0003800000 */
.L_x_2597:
[----:B------:R-:W-:Y:S01]  /*54e0*/  LOP3.LUT R30, R30, 0xffff, RZ, 0xc0, !PT ;  /* 0x0000ffff1e1e7812 */ /* 0x000fe200078ec0ff */
[----:B------:R-:W-:Y:S01]  /*54f0*/  BSSY B0, `(.L_x_2599) ;  /* 0x000000f000007945 */ /* 0x000fe20003800000 */
[----:B------:R-:W-:Y:S01]  /*5500*/  LOP3.LUT R56, R49, 0xffff, RZ, 0xc0, !PT ;  /* 0x0000ffff31387812 */ /* 0x000fe200078ec0ff */
[----:B------:R-:W-:Y:S02]  /*5510*/  IMAD.MOV.U32 R51, RZ, RZ, RZ ;  /* 0x000000ffff337224 */ /* 0x000fe400078e00ff */
[----:B------:R-:W-:Y:S02]  /*5520*/  IMAD.U32 R55, R16, 0x10000, RZ ;  /* 0x0001000010377824 */ /* 0x000fe400078e00ff */
        /* <DEDUP_REMOVED lines=11> */
.L_x_2600:
[----:B------:R-:W-:Y:S05]  /*55e0*/  BSYNC B0 ;  /* 0x0000000000007941 */ /* 0x000fea0003800000 */
.L_x_2599:
[----:B01---5:R-:W-:Y:S01]  /*55f0*/  FMNMX R14, R48, |R53|, !PT ;  /* 0x40000035300e7209 */ /* 0x023fe20007800000 */
[----:B------:R-:W-:Y:S01]  /*5600*/  FMUL R53, R53, UR5 ;  /* 0x0000000535357c20 */ /* 0x000fe20008400000 */
[----:B------:R-:W-:Y:S01]  /*5610*/  FMUL R16, R51, UR5 ;  /* 0x0000000533107c20 */ /* 0x000fe20008400000 */
        /* <DEDUP_REMOVED lines=15> */
.L_x_2602:
[----:B------:R-:W-:Y:S05]  /*5710*/  BSYNC B0 ;  /* 0x0000000000007941 */ /* 0x000fea0003800000 */
.L_x_2601:
[----:B------:R-:W-:Y:S01]  /*5720*/  BSSY B0, `(.L_x_2603) ;  /* 0x000000e000007945 */ /* 0x000fe20003800000 */
[----:B------:R-:W-:Y:S01]  /*5730*/  IMAD.MOV.U32 R53, RZ, RZ, RZ ;  /* 0x000000ffff357224 */ /* 0x000fe200078e00ff */
[----:B------:R-:W-:Y:S01]  /*5740*/  LOP3.LUT R56, R35, 0xff, RZ, 0xc0, !PT ;  /* 0x000000ff23387812 */ /* 0x000fe200078ec0ff */
[----:B------:R-:W-:Y:S01]  /*5750*/  IMAD.MOV.U32 R54, RZ, RZ, RZ ;  /* 0x000000ffff367224 */ /* 0x000fe200078e00ff */
[----:B------:R-:W-:Y:S01]  /*5760*/  PRMT R49, R45, 0x7104, RZ ;  /* 0x000071042d317816 */ /* 0x000fe200000000ff */
        /* <DEDUP_REMOVED lines=9> */
.L_x_2604:
[----:B------:R-:W-:Y:S05]  /*5800*/  BSYNC B0 ;  /* 0x0000000000007941 */ /* 0x000fea0003800000 */
.L_x_2603:
[----:B-----5:R-:W-:Y:S01]  /*5810*/  FMUL R45, R54, UR5 ;  /* 0x00000005362d7c20 */ /* 0x020fe20008400000 */
[----:B------:R-:W-:Y:S01]  /*5820*/  FMUL R35, R53, UR5 ;  /* 0x0000000535237c20 */ /* 0x000fe20008400000 */
[----:B01----:R-:W-:Y:S01]  /*5830*/  FMNMX R14, R51, |R54|, !PT ;  /* 0x40000036330e7209 */ /* 0x003fe20007800000 */
[----:B------:R-:W-:Y:S01]  /*5840*/  BSSY B0, `(.L_x_2605) ;  /* 0x000000f000007945 */ /* 0x000fe20003800000 */
[----:B------:R-:W-:Y:S01]  /*5850*/  LOP3.LUT R49, R56, 0xff00, R49, 0xf8, !PT ;  /* 0x0000ff0038317812 */ /* 0x000fe200078ef831 */
[----:B------:R-:W-:Y:S01]  /*5860*/  VIADD R54, R8, 0x86 ;  /* 0x0000008608367836 */ /* 0x000fe20000000000 */
        /* <DEDUP_REMOVED lines=12> */
.L_x_2606:
[----:B------:R-:W-:Y:S05]  /*5930*/  BSYNC B0 ;  /* 0x0000000000007941 */ /* 0x000fea0003800000 */
.L_x_2605:
[----:B------:R-:W-:Y:S01]  /*5940*/  ISETP.GE.AND P0, PT, R54, R5, PT ;  /* 0x000000053600720c */ /* 0x000fe20003f06270 */
[----:B0-----:R-:W-:Y:S01]  /*5950*/  IMAD.U32 R14, R43, 0x10000, RZ ;  /* 0x000100002b0e7824 */ /* 0x001fe200078e00ff */
[----:B------:R-:W-:Y:S01]  /*5960*/  LOP3.LUT R44, R44, 0xffff, RZ, 0xc0, !PT ;  /* 0x0000ffff2c2c7812 */ /* 0x000fe200078ec0ff */
[----:B------:R-:W-:Y:S01]  /*5970*/  BSSY B0, `(.L_x_2607) ;  /* 0x0000010000007945 */ /* 0x000fe20003800000 */
[----:B------:R-:W-:Y:S01]  /*5980*/  PRMT R43, R38, 0x7104, RZ ;  /* 0x00007104262b7816 */ /* 0x000fe200000000ff */
[----:B------:R-:W-:Y:S01]  /*5990*/  IMAD.MOV.U32 R52, RZ, RZ, RZ ;  /* 0x000000ffff347224 */ /* 0x000fe200078e00ff */
[----:B------:R-:W-:Y:S01]  /*59a0*/  LOP3.LUT R56, R31, 0xff, RZ, 0xc0, !PT ;  /* 0x000000ff1f387812 */ /* 0x000fe200078ec0ff */
[----:B------:R-:W-:Y:S01]  /*59b0*/  IMAD.SHL.U32 R44, R44, 0x1000000, RZ ;  /* 0x010000002c2c7824 */ /* 0x000fe200078e00ff */
[----:B------:R-:W-:Y:S01]  /*59c0*/  LOP3.LUT R55, R14, 0xff0000, RZ, 0xc0, !PT ;  /* 0x00ff00000e377812 */ /* 0x000fe200078ec0ff */
[----:B------:R-:W-:-:S04]  /*59d0*/  IMAD.MOV.U32 R38, RZ, RZ, RZ ;  /* 0x000000ffff267224 */ /* 0x000fc800078e00ff */
[----:B------:R-:W-:Y:S05]  /*59e0*/  @P0 BRA `(.L_x_2608) ;  /* 0x0000000000200947 */ /* 0x000fea0003800000 */
        /* <DEDUP_REMOVED lines=8> */
.L_x_2608:
[----:B------:R-:W-:Y:S05]  /*5a70*/  BSYNC B0 ;  /* 0x0000000000007941 */ /* 0x000fea0003800000 */
.L_x_2607:
[----:B-----5:R-:W-:Y:S01]  /*5a80*/  FMNMX R53, R51, |R38|, !PT ;  /* 0x4000002633357209 */ /* 0x020fe20007800000 */
[----:B------:R-:W-:Y:S01]  /*5a90*/  BSSY B0, `(.L_x_2609) ;  /* 0x0000014000007945 */ /* 0x000fe20003800000 */
[----:B------:R-:W-:Y:S01]  /*5aa0*/  LOP3.LUT R51, R56, 0xff00, R43, 0xf8, !PT ;  /* 0x0000ff0038337812 */ /* 0x000fe200078ef82b */
[----:B------:R-:W-:Y:S01]  /*5ab0*/  FMUL R43, R38, UR5 ;  /* 0x00000005262b7c20 */ /* 0x000fe20008400000 */
[----:B------:R-:W-:Y:S01]  /*5ac0*/  LOP3.LUT R31, R44, R49, R55, 0xfe, !PT ;  /* 0x000000312c1f7212 */ /* 0x000fe200078efe37 */
[----:B------:R-:W-:Y:S01]  /*5ad0*/  FMUL R49, R52, UR5 ;  /* 0x0000000534317c20 */ /* 0x000fe20008400000 */
[----:B------:R-:W-:Y:S01]  /*5ae0*/  FMNMX R53, R53, |R52|, !PT ;  /* 0x4000003435357209 */ /* 0x000fe20007800000 */
[C---:B------:R-:W-:Y:S01]  /*5af0*/  VIADD R52, R8.reuse, 0x87 ;  /* 0x0000008708347836 */ /* 0x040fe20000000000 */
[----:B------:R-:W-:Y:S01]  /*5b00*/  F2FP.SATFINITE.E4M3.F32.PACK_AB_MERGE_C R43, RZ, R43, RZ ;  /* 0x0000002bff2b723e */ /* 0x000fe200048070ff */
[C---:B------:R-:W-:Y:S01]  /*5b10*/  VIADD R44, R8.reuse, 0xa0 ;  /* 0x000000a0082c7836 */ /* 0x040fe20000000000 */
[----:B------:R-:W-:Y:S01]  /*5b20*/  F2FP.SATFINITE.E4M3.F32.PACK_AB_MERGE_C R49, RZ, R49, RZ ;  /* 0x00000031ff31723e */ /* 0x000fe200048070ff */
[----:B------:R-:W-:Y:S01]  /*5b30*/  VIADD R38, R8, 0xa1 ;  /* 0x000000a108267836 */ /* 0x000fe20000000000 */
[----:B------:R-:W-:Y:S06]  /*5b40*/  @P0 BRA `(.L_x_2610) ;  /* 0x0000000000200947 */ /* 0x000fec0003800000 */
        /* <DEDUP_REMOVED lines=8> */
.L_x_2610:
[----:B------:R-:W-:Y:S05]  /*5bd0*/  BSYNC B0 ;  /* 0x0000000000007941 */ /* 0x000fea0003800000 */
.L_x_2609:
[-C--:B------:R-:W-:Y:S01]  /*5be0*/  ISETP.GE.AND P2, PT, R52, R5.reuse, PT ;  /* 0x000000053400720c */ /* 0x080fe20003f46270 */
[----:B------:R-:W-:Y:S01]  /*5bf0*/  IMAD.U32 R54, R33, 0x10000, RZ ;  /* 0x0001000021367824 */ /* 0x000fe200078e00ff */
[----:B------:R-:W-:Y:S01]  /*5c00*/  LOP3.LUT R55, R47, 0xffff, RZ, 0xc0, !PT ;  /* 0x0000ffff2f377812 */ /* 0x000fe200078ec0ff */
[----:B------:R-:W-:Y:S01]  /*5c10*/  BSSY B0, `(.L_x_2611) ;  /* 0x0000013000007945 */ /* 0x000fe20003800000 */
[----:B------:R-:W-:Y:S01]  /*5c20*/  LOP3.LUT R33, R32, 0xffff, RZ, 0xc0, !PT ;  /* 0x0000ffff20217812 */ /* 0x000fe200078ec0ff */
[----:B------:R-:W-:Y:S01]  /*5c30*/  IMAD.MOV.U32 R47, RZ, RZ, RZ ;  /* 0x000000ffff2f7224 */ /* 0x000fe200078e00ff */
[-C--:B------:R-:W-:Y:S01]  /*5c40*/  ISETP.GE.AND P1, PT, R44, R5.reuse, PT ;  /* 0x000000052c00720c */ /* 0x080fe20003f26270 */
[----:B------:R-:W-:Y:S01]  /*5c50*/  IMAD.SHL.U32 R55, R55, 0x1000000, RZ ;  /* 0x0100000037377824 */ /* 0x000fe200078e00ff */
[----:B------:R-:W-:Y:S01]  /*5c60*/  ISETP.GE.AND P0, PT, R38, R5, PT ;  /* 0x000000052600720c */ /* 0x000fe20003f06270 */
[----:B------:R-:W-:Y:S01]  /*5c70*/  IMAD.SHL.U32 R33, R33, 0x1000000, RZ ;  /* 0x0100000021217824 */ /* 0x000fe200078e00ff */
[----:B------:R-:W-:Y:S01]  /*5c80*/  LOP3.LUT R54, R54, 0xff0000, RZ, 0xc0, !PT ;  /* 0x00ff000036367812 */ /* 0x000fe200078ec0ff */
[----:B------:R-:W-:-:S02]  /*5c90*/  IMAD.MOV.U32 R32, RZ, RZ, RZ ;  /* 0x000000ffff207224 */ /* 0x000fc400078e00ff */
[----:B------:R-:W-:Y:S08]  /*5ca0*/  @P2 BRA `(.L_x_2612) ;  /* 0x0000000000242947 */ /* 0x000ff00003800000 */
[C---:B01----:R-:W-:Y:S01]  /*5cb0*/  VIADD R14, R50.reuse, 0x1 ;  /* 0x00000001320e7836 */ /* 0x043fe20000000000 */
        /* <DEDUP_REMOVED lines=8> */
.L_x_2612:
[----:B------:R-:W-:Y:S05]  /*5d40*/  BSYNC B0 ;  /* 0x0000000000007941 */ /* 0x000fea0003800000 */
.L_x_2611:
[----:B01-3-5:R-:W-:Y:S01]  /*5d50*/  FMNMX R14, R53, |R32|, !PT ;  /* 0x40000020350e7209 */ /* 0x02bfe20007800000 */
[----:B------:R-:W-:Y:S01]  /*5d60*/  FMUL R53, R32, UR5 ;  /* 0x0000000520357c20 */ /* 0x000fe20008400000 */
[----:B------:R-:W-:Y:S01]  /*5d70*/  FMUL R15, R47, UR5 ;  /* 0x000000052f0f7c20 */ /* 0x000fe20008400000 */
[----:B------:R-:W-:Y:S01]  /*5d80*/  BSSY B0, `(.L_x_2613) ;  /* 0x000000f000007945 */ /* 0x000fe20003800000 */
[----:B------:R-:W-:Y:S02]  /*5d90*/  LOP3.LUT R33, R33, R51, R54, 0xfe, !PT ;  /* 0x0000003321217212 */ /* 0x000fe400078efe36 */
        /* <DEDUP_REMOVED lines=13> */
.L_x_2614:
[----:B------:R-:W-:Y:S05]  /*5e70*/  BSYNC B0 ;  /* 0x0000000000007941 */ /* 0x000fea0003800000 */
.L_x_2613:
        /* <DEDUP_REMOVED lines=15> */
.L_x_2616:
[----:B------:R-:W-:Y:S05]  /*5f70*/  BSYNC B0 ;  /* 0x0000000000007941 */ /* 0x000fea0003800000 */
.L_x_2615:
[----:B-----5:R-:W-:Y:S01]  /*5f80*/  FMNMX R47, R47, |R54|, !PT ;  /* 0x400000362f2f7209 */ /* 0x020fe20007800000 */
[----:B------:R-:W-:Y:S01]  /*5f90*/  FMUL R39, R54, UR5 ;  /* 0x0000000536277c20 */ /* 0x000fe20008400000 */
[----:B01----:R-:W-:Y:S01]  /*5fa0*/  FMUL R14, R52, UR5 ;  /* 0x00000005340e7c20 */ /* 0x003fe20008400000 */
[----:B------:R-:W-:Y:S01]  /*5fb0*/  BSSY B0, `(.L_x_2617) ;  /* 0x000000f000007945 */ /* 0x000fe20003800000 */
[----:B------:R-:W-:Y:S02]  /*5fc0*/  PRMT R41, R48, 0x7604, R41 ;  /* 0x0000760430297816 */ /* 0x000fe40000000029 */
        /* <DEDUP_REMOVED lines=13> */
.L_x_2618:
[----:B------:R-:W-:Y:S05]  /*60a0*/  BSYNC B0 ;  /* 0x0000000000007941 */ /* 0x000fea0003800000 */
.L_x_2617:
[----:B------:R-:W-:Y:S01]  /*60b0*/  BSSY B0, `(.L_x_2619) ;  /* 0x000000f000007945 */ /* 0x000fe20003800000 */
[----:B------:R-:W-:Y:S01]  /*60c0*/  PRMT R54, R45, 0x7104, RZ ;  /* 0x000071042d367816 */ /* 0x000fe200000000ff */
        /* <DEDUP_REMOVED lines=13> */
.L_x_2620:
[----:B------:R-:W-:Y:S05]  /*61a0*/  BSYNC B0 ;  /* 0x0000000000007941 */ /* 0x000fea0003800000 */
.L_x_2619:
[----:B01---5:R-:W-:Y:S01]  /*61b0*/  FMNMX R15, R48, |R45|, !PT ;  /* 0x4000002d300f7209 */ /* 0x023fe20007800000 */
[----:B------:R-:W-:Y:S01]  /*61c0*/  FMUL R45, R45, UR5 ;  /* 0x000000052d2d7c20 */ /* 0x000fe20008400000 */
[----:B------:R-:W-:Y:S01]  /*61d0*/  FMUL R14, R36, UR5 ;  /* 0x00000005240e7c20 */ /* 0x000fe20008400000 */
[----:B------:R-:W-:Y:S01]  /*61e0*/  BSSY B0, `(.L_x_2621) ;  /* 0x000000f000007945 */ /* 0x000fe20003800000 */
[----:B------:R-:W-:Y:S01]  /*61f0*/  FMNMX R48, R15, |R36|, !PT ;  /* 0x400000240f307209 */ /* 0x000fe20007800000 */
[----:B------:R-:W-:Y:S01]  /*6200*/  VIADD R44, R8, 0xa2 ;  /* 0x000000a2082c7836 */ /* 0x000fe20000000000 */
[----:B------:R-:W-:Y:S02]  /*6210*/  F2FP.SATFINITE.E4M3.F32.PACK_AB_MERGE_C R36, RZ, R45, RZ ;  /* 0x0000002dff24723e */ /* 0x000fe400048070ff */
[----:B------:R-:W-:Y:S02]  /*6220*/  LOP3.LUT R54, R55, 0xff00, R54, 0xf8, !PT ;  /* 0x0000ff0037367812 */ /* 0x000fe400078ef836 */
        /* <DEDUP_REMOVED lines=10> */
.L_x_2622:
[----:B------:R-:W-:Y:S05]  /*62d0*/  BSYNC B0 ;  /* 0x0000000000007941 */ /* 0x000fea0003800000 */
.L_x_2621:
[----:B------:R-:W-:Y:S01]  /*62e0*/  ISETP.GE.AND P0, PT, R44, R5, PT ;  /* 0x000000052c00720c */ /* 0x000fe20003f06270 */
[----:B------:R-:W-:Y:S01]  /*62f0*/  IMAD.U32 R43, R43, 0x10000, RZ ;  /* 0x000100002b2b7824 */ /* 0x000fe200078e00ff */
[----:B------:R-:W-:Y:S01]  /*6300*/  LOP3.LUT R53, R53, 0xffff, RZ, 0xc0, !PT ;  /* 0x0000ffff35357812 */ /* 0x000fe200078ec0ff */
[----:B------:R-:W-:Y:S01]  /*6310*/  BSSY B0, `(.L_x_2623) ;  /* 0x0000010000007945 */ /* 0x000fe20003800000 */
[----:B------:R-:W-:Y:S02]  /*6320*/  LOP3.LUT R16, R16, 0xffff, RZ, 0xc0, !PT ;  /* 0x0000ffff10107812 */ /* 0x000fe400078ec0ff */
[----:B------:R-:W-:Y:S01]  /*6330*/  PRMT R55, R35, 0x7104, RZ ;  /* 0x0000710423377816 */ /* 0x000fe200000000ff */
[----:B------:R-:W-:Y:S01]  /*6340*/  IMAD.SHL.U32 R35, R53, 0x1000000, RZ ;  /* 0x0100000035237824 */ /* 0x000fe200078e00ff */
[----:B------:R-:W-:Y:S02]  /*6350*/  LOP3.LUT R38, R16, 0xff, RZ, 0xc0, !PT ;  /* 0x000000ff10267812 */ /* 0x000fe400078ec0ff */
[----:B------:R-:W-:-:S02]  /*6360*/  CS2R R52, SRZ ;  /* 0x0000000000347805 */ /* 0x000fc4000001ff00 */
[----:B------:R-:W-:Y:S01]  /*6370*/  LOP3.LUT R56, R43, 0xff0000, RZ, 0xc0, !PT ;  /* 0x00ff00002b387812 */ /* 0x000fe200078ec0ff */
        /* <DEDUP_REMOVED lines=9> */
.L_x_2624:
[----:B------:R-:W-:Y:S05]  /*6410*/  BSYNC B0 ;  /* 0x0000000000007941 */ /* 0x000fea0003800000 */
.L_x_2623:
[----:B-----5:R-:W-:Y:S01]  /*6420*/  FMUL R43, R53, UR5 ;  /* 0x00000005352b7c20 */ /* 0x020fe20008400000 */
[----:B------:R-:W-:Y:S01]  /*6430*/  FMUL R16, R52, UR5 ;  /* 0x0000000534107c20 */ /* 0x000fe20008400000 */
[----:B------:R-:W-:Y:S01]  /*6440*/  BSSY B0, `(.L_x_2625) ;  /* 0x000000f000007945 */ /* 0x000fe20003800000 */
[----:B------:R-:W-:Y:S02]  /*6450*/  LOP3.LUT R55, R38, 0xff00, R55, 0xf8, !PT ;  /* 0x0000ff0026377812 */ /* 0x000fe400078ef837 */
[----:B------:R-:W-:Y:S02]  /*6460*/  LOP3.LUT R35, R35, R54, R56, 0xfe, !PT ;  /* 0x0000003623237212 */ /* 0x000fe400078efe38 */
        /* <DEDUP_REMOVED lines=12> */
.L_x_2626:
[----:B------:R-:W-:Y:S05]  /*6530*/  BSYNC B0 ;  /* 0x0000000000007941 */ /* 0x000fea0003800000 */
.L_x_2625:
[C---:B------:R-:W-:Y:S01]  /*6540*/  VIADD R56, R8.reuse, 0xa3 ;  /* 0x000000a308387836 */ /* 0x040fe20000000000 */
[----:B------:R-:W-:Y:S01]  /*6550*/  LOP3.LUT R51, R51, 0xffff, RZ, 0xc0, !PT ;  /* 0x0000ffff33337812 */ /* 0x000fe200078ec0ff */
[----:B01-3--:R-:W-:Y:S01]  /*6560*/  IMAD.U32 R14, R49, 0x10000, RZ ;  /* 0x00010000310e7824 */ /* 0x00bfe200078e00ff */
[----:B------:R-:W-:Y:S01]  /*6570*/  LOP3.LUT R49, R37, 0xff, RZ, 0xc0, !PT ;  /* 0x000000ff25317812 */ /* 0x000fe200078ec0ff */
[----:B------:R-:W-:Y:S01]  /*6580*/  VIADD R54, R8, 0xa4 ;  /* 0x000000a408367836 */ /* 0x000fe20000000000 */
[-C--:B------:R-:W-:Y:S01]  /*6590*/  ISETP.GE.AND P5, PT, R56, R5.reuse, PT ;  /* 0x000000053800720c */ /* 0x080fe20003fa6270 */
[----:B------:R-:W-:Y:S01]  /*65a0*/  VIADD R48, R8, 0xa5 ;  /* 0x000000a508307836 */ /* 0x000fe20000000000 */
[----:B------:R-:W-:Y:S01]  /*65b0*/  LOP3.LUT R37, R14, 0xff0000, RZ, 0xc0, !PT ;  /* 0x00ff00000e257812 */ /* 0x000fe200078ec0ff */
[----:B------:R-:W-:Y:S01]  /*65c0*/  VIADD R38, R8, 0xa6 ;  /* 0x000000a608267836 */ /* 0x000fe20000000000 */
[----:B------:R-:W-:Y:S01]  /*65d0*/  LOP3.LUT R42, R42, 0xffff, RZ, 0xc0, !PT ;  /* 0x0000ffff2a2a7812 */ /* 0x000fe200078ec0ff */
[----:B------:R-:W-:Y:S01]  /*65e0*/  VIADD R44, R8, 0xa7 ;  /* 0x000000a7082c7836 */ /* 0x000fe20000000000 */
[----:B------:R-:W-:Y:S01]  /*65f0*/  BSSY B0, `(.L_x_2627) ;  /* 0x0000016000007945 */ /* 0x000fe20003800000 */
[----:B------:R-:W-:Y:S01]  /*6600*/  IMAD.SHL.U32 R14, R51, 0x1000000, RZ ;  /* 0x01000000330e7824 */ /* 0x000fe200078e00ff */
[----:B------:R-:W-:Y:S01]  /*6610*/  PRMT R49, R42, 0x7604, R49 ;  /* 0x000076042a317816 */ /* 0x000fe20000000031 */
[----:B------:R-:W-:Y:S01]  /*6620*/  VIADD R42, R8, 0xc0 ;  /* 0x000000c0082a7836 */ /* 0x000fe20000000000 */
[----:B------:R-:W-:Y:S01]  /*6630*/  FMNMX R58, R53, |R52|, !PT ;  /* 0x40000034353a7209 */ /* 0x000fe20007800000 */
[----:B------:R-:W-:Y:S01]  /*6640*/  IMAD.MOV.U32 R52, RZ, RZ, RZ ;  /* 0x000000ffff347224 */ /* 0x000fe200078e00ff */
[-C--:B------:R-:W-:Y:S01]  /*6650*/  ISETP.GE.AND P0, PT, R54, R5.reuse, PT ;  /* 0x000000053600720c */ /* 0x080fe20003f06270 */
[----:B------:R-:W-:Y:S01]  /*6660*/  IMAD.MOV.U32 R51, RZ, RZ, RZ ;  /* 0x000000ffff337224 */ /* 0x000fe200078e00ff */
[----:B------:R-:W-:-:S02]  /*6670*/  ISETP.GE.AND P1, PT, R48, R5, PT ;  /* 0x000000053000720c */ /* 0x000fc40003f26270 */
[-C--:B------:R-:W-:Y:S02]  /*6680*/  ISETP.GE.AND P2, PT, R38, R5.reuse, PT ;  /* 0x000000052600720c */ /* 0x080fe40003f46270 */
[----:B------:R-:W-:Y:S02]  /*6690*/  ISETP.GE.AND P3, PT, R44, R5, PT ;  /* 0x000000052c00720c */ /* 0x000fe40003f66270 */
[----:B------:R-:W-:Y:S01]  /*66a0*/  LOP3.LUT R37, R14, R55, R37, 0xfe, !PT ;  /* 0x000000370e257212 */ /* 0x000fe200078efe25 */
[----:B------:R-:W-:Y:S10]  /*66b0*/  @P5 BRA `(.L_x_2628) ;  /* 0x0000000000245947 */ /* 0x000ff40003800000 */
        /* <DEDUP_REMOVED lines=9> */
.L_x_2628:
[----:B------:R-:W-:Y:S05]  /*6750*/  BSYNC B0 ;  /* 0x0000000000007941 */ /* 0x000fea0003800000 */
.L_x_2627:
[----:B------:R-:W-:Y:S01]  /*6760*/  LOP3.LUT R53, R41, 0xffff, RZ, 0xc0, !PT ;  /* 0x0000ffff29357812 */ /* 0x000fe200078ec0ff */
[----:B0-----:R-:W-:Y:S02]  /*6770*/  IMAD.U32 R14, R40, 0x10000, RZ ;  /* 0x00010000280e7824 */ /* 0x001fe400078e00ff */
[----:B-----5:R-:W-:Y:S01]  /*6780*/  FMUL R41, R51, UR5 ;  /* 0x0000000533297c20 */ /* 0x020fe20008400000 */
[----:B------:R-:W-:Y:S01]  /*6790*/  FMUL R40, R52, UR5 ;  /* 0x0000000534287c20 */ /* 0x000fe20008400000 */
[----:B------:R-:W-:Y:S01]  /*67a0*/  FMNMX R15, R58, |R51|, !PT ;  /* 0x400000333a0f7209 */ /* 0x000fe20007800000 */
[----:B------:R-:W-:Y:S01]  /*67b0*/  BSSY B0, `(.L_x_2629) ;  /* 0x000000f000007945 */ /* 0x000fe20003800000 */
[----:B------:R-:W-:Y:S02]  /*67c0*/  ISETP.GE.AND P4, PT, R42, R5, PT ;  /* 0x000000052a00720c */ /* 0x000fe40003f86270 */
[----:B------:R-:W-:Y:S02]  /*67d0*/  LOP3.LUT R51, R53, 0xff0000, R14, 0xf8, !PT ;  /* 0x00ff000035337812 */ /* 0x000fe400078ef80e */
[----:B------:R-:W-:-:S02]  /*67e0*/  FMNMX R52, R15, |R52|, !PT ;  /* 0x400000340f347209 */ /* 0x000fc40007800000 */
[----:B------:R-:W-:Y:S02]  /*67f0*/  F2FP.SATFINITE.E4M3.F32.PACK_AB_MERGE_C R41, RZ, R41, RZ ;  /* 0x00000029ff29723e */ /* 0x000fe400048070ff */
[----:B------:R-:W-:Y:S01]  /*6800*/  F2FP.SATFINITE.E4M3.F32.PACK_AB_MERGE_C R40, RZ, R40, RZ ;  /* 0x00000028ff28723e */ /* 0x000fe200048070ff */
[----:B------:R-:W-:Y:S06]  /*6810*/  @P5 BRA `(.L_x_2630) ;  /* 0x0000000000205947 */ /* 0x000fec0003800000 */
[----:B------:R-:W-:Y:S01]  /*6820*/  IMAD R15, R3, R56, R50 ;  /* 0x00000038030f7224 */ /* 0x000fe200078e0232 */
[C---:B------:R-:W-:Y:S01]  /*6830*/  ISETP.GE.AND P5, PT, R50.reuse, R3, PT ;  /* 0x000000033200720c */ /* 0x040fe20003fa6270 */
[----:B------:R-:W-:-:S03]  /*6840*/  VIADD R56, R50, 0x1 ;  /* 0x0000000132387836 */ /* 0x000fc60000000000 */
[----:B--2---:R-:W-:-:S04]  /*6850*/  IADD3 R14, P6, R20, R15, RZ ;  /* 0x0000000f140e7210 */ /* 0x004fc80007fde0ff */
[----:B------:R-:W-:Y:S02]  /*6860*/  LEA.HI.X.SX32 R15, R15, R21, 0x1, P6 ;  /* 0x000000150f0f7211 */ /* 0x000fe400030f0eff */
[----:B------:R-:W-:-:S03]  /*6870*/  ISETP.GE.AND P6, PT, R56, R3, PT ;  /* 0x000000033800720c */ /* 0x000fc60003fc6270 */
[----:B------:R0:W-:Y:S10]  /*6880*/  @!P5 STG.E.U8 desc[UR8][R14.64], R41 ;  /* 0x000000290e00d986 */ /* 0x0001f4000c101108 */
[----:B------:R0:W-:Y:S02]  /*6890*/  @!P6 STG.E.U8 desc[UR8][R14.64+0x1], R40 ;  /* 0x000001280e00e986 */ /* 0x0001e4000c101108 */
.L_x_2630:
[----:B------:R-:W-:Y:S05]  /*68a0*/  BSYNC B0 ;  /* 0x0000000000007941 */ /* 0x000fea0003800000 */
.L_x_2629:
[----:B------:R-:W-:Y:S01]  /*68b0*/  BSSY B0, `(.L_x_2631) ;  /* 0x000000f000007945 */ /* 0x000fe20003800000 */
[----:B------:R-:W-:Y:S01]  /*68c0*/  IMAD.MOV.U32 R53, RZ, RZ, RZ ;  /* 0x000000ffff357224 */ /* 0x000fe200078e00ff */
[----:B------:R-:W-:Y:S01]  /*68d0*/  LOP3.LUT R49, R49, 0xffff, RZ, 0xc0, !PT ;  /* 0x0000ffff31317812 */ /* 0x000fe200078ec0ff */
        /* <DEDUP_REMOVED lines=12> */
.L_x_2632:
[----:B------:R-:W-:Y:S05]  /*69a0*/  BSYNC B0 ;  /* 0x0000000000007941 */ /* 0x000fea0003800000 */
.L_x_2631:
[----:B01---5:R-:W-:Y:S01]  /*69b0*/  FMUL R14, R55, UR5 ;  /* 0x00000005370e7c20 */ /* 0x023fe20008400000 */
[----:B------:R-:W-:Y:S01]  /*69c0*/  FMUL R15, R53, UR5 ;  /* 0x00000005350f7c20 */ /* 0x000fe20008400000 */
[----:B------:R-:W-:Y:S01]  /*69d0*/  FMNMX R58, R52, |R55|, !PT ;  /* 0x40000037343a7209 */ /* 0x000fe20007800000 */
[----:B------:R-:W-:Y:S01]  /*69e0*/  BSSY B0, `(.L_x_2633) ;  /* 0x000000f000007945 */ /* 0x000fe20003800000 */
[----:B------:R-:W-:Y:S02]  /*69f0*/  LOP3.LUT R52, R49, 0xff0000, R56, 0xf8, !PT ;  /* 0x00ff000031347812 */ /* 0x000fe400078ef838 */
        /* <DEDUP_REMOVED lines=13> */
.L_x_2634:
[----:B------:R-:W-:Y:S05]  /*6ad0*/  BSYNC B0 ;  /* 0x0000000000007941 */ /* 0x000fea0003800000 */
.L_x_2633:
        /* <DEDUP_REMOVED lines=14> */
.L_x_2636:
[----:B------:R-:W-:Y:S05]  /*6bc0*/  BSYNC B0 ;  /* 0x0000000000007941 */ /* 0x000fea0003800000 */
.L_x_2635:
[----:B-----5:R-:W-:Y:S01]  /*6bd0*/  FMNMX R53, R53, |R58|, !PT ;  /* 0x4000003a35357209 */ /* 0x020fe20007800000 */
[----:B------:R-:W-:Y:S01]  /*6be0*/  FMUL R58, R58, UR5 ;  /* 0x000000053a3a7c20 */ /* 0x000fe20008400000 */
[----:B01----:R-:W-:Y:S01]  /*6bf0*/  FMUL R14, R56, UR5 ;  /* 0x00000005380e7c20 */ /* 0x003fe20008400000 */
        /* <DEDUP_REMOVED lines=15> */
.L_x_2638:
[----:B------:R-:W-:Y:S05]  /*6cf0*/  BSYNC B0 ;  /* 0x0000000000007941 */ /* 0x000fea0003800000 */
.L_x_2637:
        /* <DEDUP_REMOVED lines=16> */
.L_x_2640:
[----:B------:R-:W-:Y:S05]  /*6e00*/  BSYNC B0 ;  /* 0x0000000000007941 */ /* 0x000fea0003800000 */
.L_x_2639:
[----:B01---5:R-:W-:Y:S01]  /*6e10*/  FMNMX R15, R53, |R56|, !PT ;  /* 0x40000038350f7209 */ /* 0x023fe20007800000 */
[----:B------:R-:W-:Y:S01]  /*6e20*/  FMUL R53, R56, UR5 ;  /* 0x0000000538357c20 */ /* 0x000fe20008400000 */
[----:B------:R-:W-:Y:S01]  /*6e30*/  FMUL R14, R48, UR5 ;  /* 0x00000005300e7c20 */ /* 0x000fe20008400000 */
        /* <DEDUP_REMOVED lines=15> */
.L_x_2642:
[----:B------:R-:W-:Y:S05]  /*6f30*/  BSYNC B0 ;  /* 0x0000000000007941 */ /* 0x000fea0003800000 */
.L_x_2641:
[----:B------:R-:W-:Y:S01]  /*6f40*/  BSSY B0, `(.L_x_2643) ;  /* 0x0000011000007945 */ /* 0x000fe20003800000 */
[----:B------:R-:W-:Y:S01]  /*6f50*/  LOP3.LUT R54, R45, 0xffff, RZ, 0xc0, !PT ;  /* 0x0000ffff2d367812 */ /* 0x000fe200078ec0ff */
[----:B------:R-:W-:Y:S01]  /*6f60*/  IMAD.U32 R45, R43, 0x10000, RZ ;  /* 0x000100002b2d7824 */ /* 0x000fe200078e00ff */
        /* <DEDUP_REMOVED lines=14> */
.L_x_2644:
[----:B------:R-:W-:Y:S05]  /*7050*/  BSYNC B0 ;  /* 0x0000000000007941 */ /* 0x000fea0003800000 */
.L_x_2643:
[----:B01---5:R-:W-:Y:S01]  /*7060*/  FMNMX R38, R48, |R43|, !PT ;  /* 0x4000002b30267209 */ /* 0x023fe20007800000 */
[----:B------:R-:W-:Y:S01]  /*7070*/  FMUL R43, R43, UR5 ;  /* 0x000000052b2b7c20 */ /* 0x000fe20008400000 */
[----:B------:R-:W-:Y:S01]  /*7080*/  FMUL R39, R15, UR5 ;  /* 0x000000050f277c20 */ /* 0x000fe20008400000 */
[----:B------:R-:W-:Y:S01]  /*7090*/  PRMT R48, R54, 0x7604, R47 ;  /* 0x0000760436307816 */ /* 0x000fe2000000002f */
[----:B------:R-:W-:Y:S01]  /*70a0*/  BSSY B0, `(.L_x_2645) ;  /* 0x000000e000007945 */ /* 0x000fe20003800000 */
        /* <DEDUP_REMOVED lines=13> */
.L_x_2646:
[----:B------:R-:W-:Y:S05]  /*7180*/  BSYNC B0 ;  /* 0x0000000000007941 */ /* 0x000fea0003800000 */
.L_x_2645:
[----:B0-----:R-:W-:Y:S01]  /*7190*/  LOP3.LUT R38, R49, 0xffff, RZ, 0xc0, !PT ;  /* 0x0000ffff31267812 */ /* 0x001fe200078ec0ff */
[----:B------:R-:W-:Y:S01]  /*71a0*/  BSSY B0, `(.L_x_2647) ;  /* 0x0000011000007945 */ /* 0x000fe20003800000 */
[----:B------:R-:W-:Y:S01]  /*71b0*/  IMAD.MOV.U32 R49, RZ, RZ, RZ ;  /* 0x000000ffff317224 */ /* 0x000fe200078e00ff */
[----:B------:R-:W-:Y:S01]  /*71c0*/  LOP3.LUT R55, R48, 0xffff, RZ, 0xc0, !PT ;  /* 0x0000ffff30377812 */ /* 0x000fe200078ec0ff */
[----:B------:R-:W-:Y:S01]  /*71d0*/  IMAD.U32 R44, R16, 0x10000, RZ ;  /* 0x00010000102c7824 */ /* 0x000fe200078e00ff */
[----:B------:R-:W-:Y:S01]  /*71e0*/  LOP3.LUT R57, R38, 0xff, RZ, 0xc0, !PT ;  /* 0x000000ff26397812 */ /* 0x000fe200078ec0ff */
[----:B------:R-:W-:Y:S01]  /*71f0*/  IMAD.MOV.U32 R58, RZ, RZ, RZ ;  /* 0x000000ffff3a7224 */ /* 0x000fe200078e00ff */
[----:B------:R-:W-:Y:S01]  /*7200*/  PRMT R52, R51, 0x7104, RZ ;  /* 0x0000710433347816 */ /* 0x000fe200000000ff */
[----:B------:R-:W-:Y:S06]  /*7210*/  @P4 BRA `(.L_x_2648) ;  /* 0x0000000000244947 */ /* 0x000fec0003800000 */
        /* <DEDUP_REMOVED lines=9> */
.L_x_2648:
[----:B------:R-:W-:Y:S05]  /*72b0*/  BSYNC B0 ;  /* 0x0000000000007941 */ /* 0x000fea0003800000 */
.L_x_2647:
[----:B-----5:R-:W-:Y:S01]  /*72c0*/  FMUL R16, R58, UR5 ;  /* 0x000000053a107c20 */ /* 0x020fe20008400000 */
[----:B0-----:R-:W-:Y:S01]  /*72d0*/  FMUL R38, R49, UR5 ;  /* 0x0000000531267c20 */ /* 0x001fe20008400000 */
[----:B------:R-:W-:Y:S01]  /*72e0*/  BSSY B0, `(.L_x_2649) ;  /* 0x000000f000007945 */ /* 0x000fe20003800000 */
[----:B------:R-:W-:Y:S02]  /*72f0*/  FMNMX R58, R45, |R58|, !PT ;  /* 0x4000003a2d3a7209 */ /* 0x000fe40007800000 */
[----:B------:R-:W-:Y:S02]  /*7300*/  F2FP.SATFINITE.E4M3.F32.PACK_AB_MERGE_C R45, RZ, R16, RZ ;  /* 0x00000010ff2d723e */ /* 0x000fe400048070ff */
[----:B------:R-:W-:Y:S02]  /*7310*/  LOP3.LUT R51, R55, 0xff0000, R44, 0xf8, !PT ;  /* 0x00ff000037337812 */ /* 0x000fe400078ef82c */
        /* <DEDUP_REMOVED lines=11> */
.L_x_2650:
[----:B------:R-:W-:Y:S05]  /*73d0*/  BSYNC B0 ;  /* 0x0000000000007941 */ /* 0x000fea0003800000 */
.L_x_2649:
[C---:B------:R-:W-:Y:S01]  /*73e0*/  VIADD R42, R8.reuse, 0xc1 ;  /* 0x000000c1082a7836 */ /* 0x040fe20000000000 */
[----:B------:R-:W-:Y:S01]  /*73f0*/  LOP3.LUT R41, R41, 0xffff, RZ, 0xc0, !PT ;  /* 0x0000ffff29297812 */ /* 0x000fe200078ec0ff */
[----:B------:R-:W-:Y:S01]  /*7400*/  IMAD.U32 R53, R53, 0x10000, RZ ;  /* 0x0001000035357824 */ /* 0x000fe200078e00ff */
[----:B------:R-:W-:Y:S01]  /*7410*/  LOP3.LUT R43, R43, 0xffff, RZ, 0xc0, !PT ;  /* 0x0000ffff2b2b7812 */ /* 0x000fe200078ec0ff */
[----:B------:R-:W-:Y:S01]  /*7420*/  VIADD R48, R8, 0xc2 ;  /* 0x000000c208307836 */ /* 0x000fe20000000000 */
[----:B------:R-:W-:Y:S01]  /*7430*/  ISETP.GE.AND P5, PT, R42, R5, PT ;  /* 0x000000052a00720c */ /* 0x000fe20003fa6270 */
[----:B0-----:R-:W-:Y:S01]  /*7440*/  IMAD.SHL.U32 R38, R41, 0x1000000, RZ ;  /* 0x0100000029267824 */ /* 0x001fe200078e00ff */
[----:B------:R-:W-:Y:S01]  /*7450*/  LOP3.LUT R53, R53, 0xff0000, RZ, 0xc0, !PT ;  /* 0x00ff000035357812 */ /* 0x000fe200078ec0ff */
[----:B------:R-:W-:Y:S01]  /*7460*/  IMAD.SHL.U32 R43, R43, 0x1000000, RZ ;  /* 0x010000002b2b7824 */ /* 0x000fe200078e00ff */
[----:B------:R-:W-:Y:S01]  /*7470*/  BSSY B0, `(.L_x_2651) ;  /* 0x0000019000007945 */ /* 0x000fe20003800000 */
[C---:B------:R-:W-:Y:S01]  /*7480*/  VIADD R56, R8.reuse, 0xc3 ;  /* 0x000000c308387836 */ /* 0x040fe20000000000 */
[----:B------:R-:W-:Y:S01]  /*7490*/  LOP3.LUT R38, R47, 0xff000000, R38, 0xf8, !PT ;  /* 0xff0000002f267812 */ /* 0x000fe200078ef826 */
[C---:B------:R-:W-:Y:S01]  /*74a0*/  VIADD R54, R8.reuse, 0xc4 ;  /* 0x000000c408367836 */ /* 0x040fe20000000000 */
[----:B------:R-:W-:Y:S01]  /*74b0*/  LOP3.LUT R39, R43, R52, R53, 0xfe, !PT ;  /* 0x000000342b277212 */ /* 0x000fe200078efe35 */
[----:B------:R-:W-:Y:S01]  /*74c0*/  VIADD R44, R8, 0xc5 ;  /* 0x000000c5082c7836 */ /* 0x000fe20000000000 */
[----:B------:R-:W-:Y:S01]  /*74d0*/  FMNMX R58, R58, |R49|, !PT ;  /* 0x400000313a3a7209 */ /* 0x000fe20007800000 */
[----:B------:R-:W-:Y:S01]  /*74e0*/  IMAD.MOV.U32 R47, RZ, RZ, RZ ;  /* 0x000000ffff2f7224 */ /* 0x000fe200078e00ff */
[-C--:B------:R-:W-:Y:S01]  /*74f0*/  ISETP.GE.AND P1, PT, R48, R5.reuse, PT ;  /* 0x000000053000720c */ /* 0x080fe20003f26270 */
[----:B------:R-:W-:Y:S01]  /*7500*/  VIADD R52, R8, 0xc6 ;  /* 0x000000c608347836 */ /* 0x000fe20000000000 */
[-C--:B------:R-:W-:Y:S01]  /*7510*/  ISETP.GE.AND P2, PT, R56, R5.reuse, PT ;  /* 0x000000053800720c */ /* 0x080fe20003f46270 */
[----:B------:R-:W-:Y:S01]  /*7520*/  IMAD.MOV.U32 R49, RZ, RZ, RZ ;  /* 0x000000ffff317224 */ /* 0x000fe200078e00ff */
[----:B------:R-:W-:-:S02]  /*7530*/  ISETP.GE.AND P3, PT, R54, R5, PT ;  /* 0x000000053600720c */ /* 0x000fc40003f66270 */
[----:B------:R-:W-:Y:S02]  /*7540*/  ISETP.GE.AND P4, PT, R44, R5, PT ;  /* 0x000000052c00720c */ /* 0x000fe40003f86270 */
[----:B------:R-:W-:Y:S01]  /*7550*/  LOP3.LUT R43, R40, 0xffff, RZ, 0xc0, !PT ;  /* 0x0000ffff282b7812 */ /* 0x000fe200078ec0ff */
        /* <DEDUP_REMOVED lines=10> */
.L_x_2652:
[----:B------:R-:W-:Y:S05]  /*7600*/  BSYNC B0 ;  /* 0x0000000000007941 */ /* 0x000fea0003800000 */
.L_x_2651:
[----:B0-----:R-:W-:Y:S01]  /*7610*/  IMAD.SHL.U32 R40, R43, 0x1000000, RZ ;  /* 0x010000002b287824 */ /* 0x001fe200078e00ff */
[----:B-----5:R-:W-:Y:S01]  /*7620*/  FMNMX R58, R58, |R49|, !PT ;  /* 0x400000313a3a7209 */ /* 0x020fe20007800000 */
[----:B------:R-:W-:Y:S01]  /*7630*/  FMUL R49, R49, UR5 ;  /* 0x0000000531317c20 */ /* 0x000fe20008400000 */
[----:B------:R-:W-:Y:S01]  /*7640*/  FMUL R41, R47, UR5 ;  /* 0x000000052f297c20 */ /* 0x000fe20008400000 */
[----:B------:R-:W-:Y:S01]  /*7650*/  BSSY B0, `(.L_x_2653) ;  /* 0x0000010000007945 */ /* 0x000fe20003800000 */
[----:B------:R-:W-:Y:S02]  /*7660*/  LOP3.LUT R40, R51, 0xff000000, R40, 0xf8, !PT ;  /* 0xff00000033287812 */ /* 0x000fe400078ef828 */
[----:B------:R-:W-:Y:S02]  /*7670*/  LOP3.LUT R51, R17, 0xffff, RZ, 0xc0, !PT ;  /* 0x0000ffff11337812 */ /* 0x000fe400078ec0ff */
[----:B------:R-:W-:Y:S02]  /*7680*/  ISETP.GE.AND P0, PT, R52, R5, PT ;  /* 0x000000053400720c */ /* 0x000fe40003f06270 */
        /* <DEDUP_REMOVED lines=12> */
.L_x_2654:
[----:B------:R-:W-:Y:S05]  /*7750*/  BSYNC B0 ;  /* 0x0000000000007941 */ /* 0x000fea0003800000 */
.L_x_2653:
        /* <DEDUP_REMOVED lines=15> */
.L_x_2656:
[----:B------:R-:W-:Y:S05]  /*7850*/  BSYNC B0 ;  /* 0x0000000000007941 */ /* 0x000fea0003800000 */
.L_x_2655:
[----:B-----5:R-:W-:Y:S01]  /*7860*/  FMUL R51, R58, UR5 ;  /* 0x000000053a337c20 */ /* 0x020fe20008400000 */
[----:B01----:R-:W-:Y:S01]  /*7870*/  FMUL R42, R53, UR5 ;  /* 0x00000005352a7c20 */ /* 0x003fe20008400000 */
[----:B------:R-:W-:Y:S01]  /*7880*/  BSSY B0, `(.L_x_2657) ;  /* 0x000000e000007945 */ /* 0x000fe20003800000 */
[----:B------:R-:W-:Y:S02]  /*7890*/  FMNMX R58, R47, |R58|, !PT ;  /* 0x4000003a2f3a7209 */ /* 0x000fe40007800000 */
[----:B------:R-:W-:Y:S02]  /*78a0*/  LOP3.LUT R46, R55, 0xff00, R46, 0xf8, !PT ;  /* 0x0000ff00372e7812 */ /* 0x000fe400078ef82e */
        /* <DEDUP_REMOVED lines=11> */
.L_x_2658:
[----:B------:R-:W-:Y:S05]  /*7960*/  BSYNC B0 ;  /* 0x0000000000007941 */ /* 0x000fea0003800000 */
.L_x_2657:
[----:B------:R-:W-:Y:S01]  /*7970*/  BSSY B0, `(.L_x_2659) ;  /* 0x000000e000007945 */ /* 0x000fe20003800000 */
[----:B------:R-:W-:Y:S02]  /*7980*/  FMNMX R60, R58, |R53|, !PT ;  /* 0x400000353a3c7209 */ /* 0x000fe40007800000 */
[----:B------:R-:W-:Y:S02]  /*7990*/  LOP3.LUT R58, R49, 0xffff, RZ, 0xc0, !PT ;  /* 0x0000ffff313a7812 */ /* 0x000fe400078ec0ff */
[----:B------:R-:W-:Y:S02]  /*79a0*/  CS2R R48, SRZ ;  /* 0x0000000000307805 */ /* 0x000fe4000001ff00 */
        /* <DEDUP_REMOVED lines=10> */
.L_x_2660:
[----:B------:R-:W-:Y:S05]  /*7a50*/  BSYNC B0 ;  /* 0x0000000000007941 */ /* 0x000fea0003800000 */
.L_x_2659:
[----:B01---5:R-:W-:Y:S01]  /*7a60*/  FMNMX R43, R60, |R49|, !PT ;  /* 0x400000313c2b7209 */ /* 0x023fe20007800000 */
[----:B------:R-:W-:Y:S01]  /*7a70*/  FMUL R42, R49, UR5 ;  /* 0x00000005312a7c20 */ /* 0x000fe20008400000 */
        /* <DEDUP_REMOVED lines=15> */
.L_x_2662:
[----:B------:R-:W-:Y:S05]  /*7b70*/  BSYNC B0 ;  /* 0x0000000000007941 */ /* 0x000fea0003800000 */
.L_x_2661:
        /* <DEDUP_REMOVED lines=15> */
.L_x_2664:
[----:B------:R-:W-:Y:S05]  /*7c70*/  BSYNC B0 ;  /* 0x0000000000007941 */ /* 0x000fea0003800000 */
.L_x_2663:
[----:B-----5:R-:W-:Y:S01]  /*7c80*/  FMNMX R58, R49, |R56|, !PT ;  /* 0x40000038313a7209 */ /* 0x020fe20007800000 */
[----:B01----:R-:W-:Y:S01]  /*7c90*/  FMUL R42, R56, UR5 ;  /* 0x00000005382a7c20 */ /* 0x003fe20008400000 */
        /* <DEDUP_REMOVED lines=16> */
.L_x_2666:
[----:B------:R-:W-:Y:S05]  /*7da0*/  BSYNC B0 ;  /* 0x0000000000007941 */ /* 0x000fea0003800000 */
.L_x_2665:
        /* <DEDUP_REMOVED lines=14> */
.L_x_2668:
[----:B------:R-:W-:Y:S05]  /*7e90*/  BSYNC B0 ;  /* 0x0000000000007941 */ /* 0x000fea0003800000 */
.L_x_2667:
[----:B-----5:R-:W-:Y:S01]  /*7ea0*/  FMUL R57, R54, UR5 ;  /* 0x0000000536397c20 */ /* 0x020fe20008400000 */
[----:B01----:R-:W-:Y:S01]  /*7eb0*/  FMUL R43, R45, UR5 ;  /* 0x000000052d2b7c20 */ /* 0x003fe20008400000 */
[----:B------:R-:W-:Y:S01]  /*7ec0*/  FMNMX R56, R53, |R54|, !PT ;  /* 0x4000003635387209 */ /* 0x000fe20007800000 */
        /* <DEDUP_REMOVED lines=14> */
.L_x_2670:
[----:B------:R-:W-:Y:S05]  /*7fb0*/  BSYNC B0 ;  /* 0x0000000000007941 */ /* 0x000fea0003800000 */
.L_x_2669:
[----:B------:R-:W-:Y:S01]  /*7fc0*/  BSSY B0, `(.L_x_2671) ;  /* 0x0000010000007945 */ /* 0x000fe20003800000 */
[----:B------:R-:W-:Y:S01]  /*7fd0*/  IMAD.MOV.U32 R54, RZ, RZ, RZ ;  /* 0x000000ffff367224 */ /* 0x000fe200078e00ff */
[----:B------:R-:W-:Y:S01]  /*7fe0*/  LOP3.LUT R55, R55, 0xffff, RZ, 0xc0, !PT ;  /* 0x0000ffff37377812 */ /* 0x000fe200078ec0ff */
[----:B------:R-:W-:Y:S02]  /*7ff0*/  VIADD R58, R8, 0xc7 ;  /* 0x000000c7083a7836 */ /* 0x000fe40000000000 */
[----:B------:R-:W-:Y:S01]  /*8000*/  IMAD.MOV.U32 R56, RZ, RZ, RZ ;  /* 0x000000ffff387224 */ /* 0x000fe200078e00ff */
[----:B------:R-:W-:Y:S06]  /*8010*/  @P0 BRA `(.L_x_2672) ;  /* 0x0000000000280947 */ /* 0x000fec0003800000 */
[----:B0-----:R-:W-:Y:S01]  /*8020*/  IMAD R44, R9, 0x2, R10 ;  /* 0x00000002092c7824 */ /* 0x001fe200078e020a */
[-C--:B------:R-:W-:Y:S01]  /*8030*/  ISETP.GE.AND P1, PT, R50, R3.reuse, PT ;  /* 0x000000033200720c */ /* 0x080fe20003f26270 */
[----:B------:R-:W-:Y:S02]  /*8040*/  IMAD R45, R3, R52, R50 ;  /* 0x00000034032d7224 */ /* 0x000fe400078e0232 */
[----:B------:R-:W-:Y:S02]  /*8050*/  VIADD R44, R44, 0x1 ;  /* 0x000000012c2c7836 */ /* 0x000fe40000000000 */
[----:B------:R-:W-:Y:S02]  /*8060*/  IMAD.MOV.U32 R56, RZ, RZ, RZ ;  /* 0x000000ffff387224 */ /* 0x000fe400078e00ff */
[----:B------:R-:W-:Y:S01]  /*8070*/  IMAD.MOV.U32 R54, RZ, RZ, RZ ;  /* 0x000000ffff367224 */ /* 0x000fe200078e00ff */
[----:B------:R-:W-:Y:S01]  /*8080*/  ISETP.GE.AND P2, PT, R44, R3, PT ;  /* 0x000000032c00720c */ /* 0x000fe20003f46270 */
[----:B------:R-:W-:-:S05]  /*8090*/  IMAD.WIDE R44, R45, 0x4, R18 ;  /* 0x000000042d2c7825 */ /* 0x000fca00078e0212 */
[----:B------:R1:W5:Y:S07]  /*80a0*/  @!P1 LDG.E R56, desc[UR8][R44.64] ;  /* 0x000000082c389981 */ /* 0x00036e000c1e1900 */
[----:B------:R1:W5:Y:S02]  /*80b0*/  @!P2 LDG.E R54, desc[UR8][R44.64+0x4] ;  /* 0x000004082c36a981 */ /* 0x000364000c1e1900 */
.L_x_2672:
[----:B------:R-:W-:Y:S05]  /*80c0*/  BSYNC B0 ;  /* 0x0000000000007941 */ /* 0x000fea0003800000 */
.L_x_2671:
[----:B01----:R-:W-:Y:S01]  /*80d0*/  LOP3.LUT R45, R55, 0xff, RZ, 0xc0, !PT ;  /* 0x000000ff372d7812 */ /* 0x003fe200078ec0ff */
[----:B-----5:R-:W-:Y:S01]  /*80e0*/  FMUL R55, R54, UR5 ;  /* 0x0000000536377c20 */ /* 0x020fe20008400000 */
[----:B------:R-:W-:Y:S01]  /*80f0*/  FMUL R44, R56, UR5 ;  /* 0x00000005382c7c20 */ /* 0x000fe20008400000 */
[----:B------:R-:W-:Y:S01]  /*8100*/  PRMT R52, R57, 0x7104, RZ ;  /* 0x0000710439347816 */ /* 0x000fe200000000ff */
[----:B------:R-:W-:Y:S01]  /*8110*/  BSSY B0, `(.L_x_2673) ;  /* 0x0000010000007945 */ /* 0x000fe20003800000 */
[----:B------:R-:W-:Y:S01]  /*8120*/  ISETP.GE.AND P2, PT, R58, R5, PT ;  /* 0x000000053a00720c */ /* 0x000fe20003f46270 */
[----:B------:R-:W-:Y:S01]  /*8130*/  IMAD R50, R9, 0x2, R10 ;  /* 0x0000000209327824 */ /* 0x000fe200078e020a */
[----:B------:R-:W-:Y:S02]  /*8140*/  LOP3.LUT R52, R45, 0xff00, R52, 0xf8, !PT ;  /* 0x0000ff002d347812 */ /* 0x000fe400078ef834 */
[----:B------:R-:W-:Y:S02]  /*8150*/  F2FP.SATFINITE.E4M3.F32.PACK_AB_MERGE_C R55, RZ, R55, RZ ;  /* 0x00000037ff37723e */ /* 0x000fe400048070ff */
[----:B------:R-:W-:Y:S01]  /*8160*/  F2FP.SATFINITE.E4M3.F32.PACK_AB_MERGE_C R57, RZ, R44, RZ ;  /* 0x0000002cff39723e */ /* 0x000fe200048070ff */
[----:B------:R-:W-:Y:S06]  /*8170*/  @P0 BRA `(.L_x_2674) ;  /* 0x0000000000240947 */ /* 0x000fec0003800000 */
[----:B------:R-:W-:Y:S01]  /*8180*/  VIADD R45, R8, 0xc6 ;  /* 0x000000c6082d7836 */ /* 0x000fe20000000000 */
[C---:B------:R-:W-:Y:S01]  /*8190*/  ISETP.GE.AND P1, PT, R50.reuse, R3, PT ;  /* 0x000000033200720c */ /* 0x040fe20003f26270 */
[----:B------:R-:W-:Y:S02]  /*81a0*/  VIADD R44, R50, 0x1 ;  /* 0x00000001322c7836 */ /* 0x000fe40000000000 */
[----:B------:R-:W-:-:S03]  /*81b0*/  IMAD R45, R3, R45, R50 ;  /* 0x0000002d032d7224 */ /* 0x000fc600078e0232 */
[----:B------:R-:W-:Y:S02]  /*81c0*/  ISETP.GE.AND P3, PT, R44, R3, PT ;  /* 0x000000032c00720c */ /* 0x000fe40003f66270 */
[----:B--2---:R-:W-:-:S04]  /*81d0*/  IADD3 R44, P0, R20, R45, RZ ;  /* 0x0000002d142c7210 */ /* 0x004fc80007f1e0ff */
[----:B------:R-:W-:-:S05]  /*81e0*/  LEA.HI.X.SX32 R45, R45, R21, 0x1, P0 ;  /* 0x000000152d2d7211 */ /* 0x000fca00000f0eff */
[----:B------:R0:W-:Y:S04]  /*81f0*/  @!P1 STG.E.U8 desc[UR8][R44.64], R57 ;  /* 0x000000392c009986 */ /* 0x0001e8000c101108 */
[----:B------:R0:W-:Y:S02]  /*8200*/  @!P3 STG.E.U8 desc[UR8][R44.64+0x1], R55 ;  /* 0x000001372c00b986 */ /* 0x0001e4000c101108 */
.L_x_2674:
[----:B------:R-:W-:Y:S05]  /*8210*/  BSYNC B0 ;  /* 0x0000000000007941 */ /* 0x000fea0003800000 */
.L_x_2673:
[----:B------:R-:W-:Y:S01]  /*8220*/  BSSY B0, `(.L_x_2675) ;  /* 0x000000d000007945 */ /* 0x000fe20003800000 */
[----:B0-----:R-:W-:Y:S02]  /*8230*/  IMAD.MOV.U32 R57, RZ, RZ, RZ ;  /* 0x000000ffff397224 */ /* 0x001fe400078e00ff */
[----:B------:R-:W-:Y:S01]  /*8240*/  IMAD.MOV.U32 R59, RZ, RZ, RZ ;  /* 0x000000ffff3b7224 */ /* 0x000fe200078e00ff */
        /* <DEDUP_REMOVED lines=10> */
.L_x_2676:
[----:B------:R-:W-:Y:S05]  /*82f0*/  BSYNC B0 ;  /* 0x0000000000007941 */ /* 0x000fea0003800000 */
.L_x_2675:
[----:B------:R-:W-:Y:S01]  /*8300*/  FMNMX R53, R53, |R56|, !PT ;  /* 0x4000003835357209 */ /* 0x000fe20007800000 */
[----:B------:R-:W-:Y:S01]  /*8310*/  FMUL R56, R56, UR5 ;  /* 0x0000000538387c20 */ /* 0x000fe20008400000 */
[----:B0----5:R-:W-:Y:S01]  /*8320*/  FMUL R44, R59, UR5 ;  /* 0x000000053b2c7c20 */ /* 0x021fe20008400000 */
[----:B------:R-:W-:Y:S01]  /*8330*/  STS.64 [R13+0xa0], R38 ;  /* 0x0000a0260d007388 */ /* 0x000fe20000000a00 */
[----:B------:R-:W-:Y:S01]  /*8340*/  LOP3.LUT R15, R15, 0xffff, RZ, 0xc0, !PT ;  /* 0x0000ffff0f0f7812 */ /* 0x000fe200078ec0ff */
[----:B------:R-:W-:Y:S01]  /*8350*/  IMAD.U32 R14, R14, 0x10000, RZ ;  /* 0x000100000e0e7824 */ /* 0x000fe200078e00ff */
[----:B------:R-:W-:Y:S01]  /*8360*/  F2FP.SATFINITE.E4M3.F32.PACK_AB_MERGE_C R56, RZ, R56, RZ ;  /* 0x00000038ff38723e */ /* 0x000fe200048070ff */
[----:B------:R-:W-:Y:S01]  /*8370*/  STS.64 [R13+0x40], R26 ;  /* 0x0000401a0d007388 */ /* 0x000fe20000000a00 */
[----:B------:R-:W-:Y:S01]  /*8380*/  F2FP.SATFINITE.E4M3.F32.PACK_AB_MERGE_C R44, RZ, R44, RZ ;  /* 0x0000002cff2c723e */ /* 0x000fe200048070ff */
[----:B------:R-:W-:Y:S01]  /*8390*/  IMAD.SHL.U32 R15, R15, 0x1000000, RZ ;  /* 0x010000000f0f7824 */ /* 0x000fe200078e00ff */
[----:B------:R-:W-:Y:S01]  /*83a0*/  LOP3.LUT R14, R14, 0xff0000, RZ, 0xc0, !PT ;  /* 0x00ff00000e0e7812 */ /* 0x000fe200078ec0ff */
[----:B------:R-:W-:Y:S01]  /*83b0*/  IMAD.U32 R56, R56, 0x10000, RZ ;  /* 0x0001000038387824 */ /* 0x000fe200078e00ff */
[----:B------:R-:W-:Y:S01]  /*83c0*/  LOP3.LUT R41, R44, 0xffff, RZ, 0xc0, !PT ;  /* 0x0000ffff2c297812 */ /* 0x000fe200078ec0ff */
[----:B------:R0:W-:Y:S01]  /*83d0*/  STS.64 [R13+0x60], R30 ;  /* 0x0000601e0d007388 */ /* 0x0001e20000000a00 */
[----:B------:R-:W-:Y:S01]  /*83e0*/  LOP3.LUT R49, R49, 0xffff, RZ, 0xc0, !PT ;  /* 0x0000ffff31317812 */ /* 0x000fe200078ec0ff */
[----:B------:R-:W-:Y:S01]  /*83f0*/  BSSY B0, `(.L_x_2677) ;  /* 0x0000024000007945 */ /* 0x000fe20003800000 */
[----:B------:R-:W-:Y:S01]  /*8400*/  LOP3.LUT R56, R56, 0xff0000, RZ, 0xc0, !PT ;  /* 0x00ff000038387812 */ /* 0x000fe200078ec0ff */
[----:B------:R-:W-:Y:S01]  /*8410*/  IMAD.SHL.U32 R41, R41, 0x1000000, RZ ;  /* 0x0100000029297824 */ /* 0x000fe200078e00ff */
[----:B------:R-:W-:Y:S01]  /*8420*/  LOP3.LUT R16, R16, 0xff, RZ, 0xc0, !PT ;  /* 0x000000ff10107812 */ /* 0x000fe200078ec0ff */
[----:B------:R1:W-:Y:S01]  /*8430*/  STS.64 [R13+0x80], R34 ;  /* 0x000080220d007388 */ /* 0x0003e20000000a00 */
[----:B------:R-:W-:-:S02]  /*8440*/  LOP3.LUT R17, R17, 0xffff, RZ, 0xc0, !PT ;  /* 0x0000ffff11117812 */ /* 0x000fc400078ec0ff */
[----:B------:R-:W-:Y:S01]  /*8450*/  LOP3.LUT R43, R41, R52, R56, 0xfe, !PT ;  /* 0x00000034292b7212 */ /* 0x000fe200078efe38 */
[----:B------:R-:W-:Y:S01]  /*8460*/  IMAD R41, R4, 0x20, R7 ;  /* 0x0000002004297824 */ /* 0x000fe200078e0207 */
[----:B------:R-:W-:Y:S01]  /*8470*/  PRMT R51, R51, 0x7104, RZ ;  /* 0x0000710433337816 */ /* 0x000fe200000000ff */
[----:B------:R-:W-:Y:S01]  /*8480*/  VIADD R52, R8, 0xe3 ;  /* 0x000000e308347836 */ /* 0x000fe20000000000 */
[----:B0-----:R-:W-:Y:S01]  /*8490*/  LOP3.LUT R30, R49, 0xff, RZ, 0xc0, !PT ;  /* 0x000000ff311e7812 */ /* 0x001fe200078ec0ff */
[----:B------:R0:W-:Y:S01]  /*84a0*/  STS.64 [R13+0xc0], R42 ;  /* 0x0000c02a0d007388 */ /* 0x0001e20000000a00 */
[----:B------:R-:W-:Y:S01]  /*84b0*/  IMAD.SHL.U32 R26, R41, 0x8, RZ ;  /* 0x00000008291a7824 */ /* 0x000fe200078e00ff */
[----:B------:R-:W-:Y:S01]  /*84c0*/  LOP3.LUT R41, R15, R46, R14, 0xfe, !PT ;  /* 0x0000002e0f297212 */ /* 0x000fe200078efe0e */
[----:B------:R-:W-:Y:S01]  /*84d0*/  FMUL R15, R57, UR5 ;  /* 0x00000005390f7c20 */ /* 0x000fe20008400000 */
[----:B------:R-:W-:Y:S01]  /*84e0*/  FMNMX R14, R53, |R54|, !PT ;  /* 0x40000036350e7209 */ /* 0x000fe20007800000 */
[----:B------:R-:W-:Y:S01]  /*84f0*/  VIADD R56, R26, 0xe4 ;  /* 0x000000e41a387836 */ /* 0x000fe20000000000 */
[----:B------:R-:W-:Y:S01]  /*8500*/  PRMT R27, R17, 0x7604, R16 ;  /* 0x00007604111b7816 */ /* 0x000fe20000000010 */
[----:B------:R-:W-:Y:S01]  /*8510*/  VIADD R16, R8, 0xe1 ;  /* 0x000000e108107836 */ /* 0x000fe20000000000 */
[----:B------:R-:W-:-:S02]  /*8520*/  FMNMX R14, R14, |R59|, !PT ;  /* 0x4000003b0e0e7209 */ /* 0x000fc40007800000 */
[----:B------:R-:W-:Y:S01]  /*8530*/  LOP3.LUT R17, R30, 0xff00, R51, 0xf8, !PT ;  /* 0x0000ff001e117812 */ /* 0x000fe200078ef833 */
[----:B------:R-:W-:Y:S01]  /*8540*/  VIADD R30, R8, 0xe0 ;  /* 0x000000e0081e7836 */ /* 0x000fe20000000000 */
[-C--:B------:R-:W-:Y:S02]  /*8550*/  ISETP.GE.AND P1, PT, R52, R5.reuse, PT ;  /* 0x000000053400720c */ /* 0x080fe40003f26270 */
[----:B------:R-:W-:Y:S02]  /*8560*/  ISETP.GE.AND P0, PT, R56, R5, PT ;  /* 0x000000053800720c */ /* 0x000fe40003f06270 */
[----:B-1----:R-:W-:Y:S02]  /*8570*/  FMNMX R34, R14, |R57|, !PT ;  /* 0x400000390e227209 */ /* 0x002fe40007800000 */
[----:B------:R-:W-:Y:S01]  /*8580*/  F2FP.SATFINITE.E4M3.F32.PACK_AB_MERGE_C R35, RZ, R15, RZ ;  /* 0x0000000fff23723e */ /* 0x000fe200048070ff */
[----:B0-----:R-:W-:Y:S08]  /*8590*/  @P2 BRA `(.L_x_2678) ;  /* 0x0000000000242947 */ /* 0x001ff00003800000 */
        /* <DEDUP_REMOVED lines=9> */
.L_x_2678:
[----:B------:R-:W-:Y:S05]  /*8630*/  BSYNC B0 ;  /* 0x0000000000007941 */ /* 0x000fea0003800000 */
.L_x_2677:
[-C--:B------:R-:W-:Y:S01]  /*8640*/  ISETP.GE.AND P3, PT, R30, R5.reuse, PT ;  /* 0x000000051e00720c */ /* 0x080fe20003f66270 */
[----:B------:R-:W-:Y:S01]  /*8650*/  IMAD.U32 R55, R55, 0x10000, RZ ;  /* 0x0001000037377824 */ /* 0x000fe200078e00ff */
[----:B0-----:R-:W-:Y:S01]  /*8660*/  LOP3.LUT R14, R35, 0xffff, RZ, 0xc0, !PT ;  /* 0x0000ffff230e7812 */ /* 0x001fe200078ec0ff */
[----:B------:R-:W-:Y:S01]  /*8670*/  BSSY B0, `(.L_x_2679) ;  /* 0x0000012000007945 */ /* 0x000fe20003800000 */
[----:B------:R-:W-:Y:S01]  /*8680*/  LOP3.LUT R42, R27, 0xffff, RZ, 0xc0, !PT ;  /* 0x0000ffff1b2a7812 */ /* 0x000fe200078ec0ff */
[----:B------:R-:W-:Y:S01]  /*8690*/  IMAD.MOV.U32 R31, RZ, RZ, RZ ;  /* 0x000000ffff1f7224 */ /* 0x000fe200078e00ff */
[----:B------:R-:W-:Y:S01]  /*86a0*/  ISETP.GE.AND P2, PT, R16, R5, PT ;  /* 0x000000051000720c */ /* 0x000fe20003f46270 */
[----:B------:R-:W-:Y:S01]  /*86b0*/  IMAD.U32 R47, R47, 0x10000, RZ ;  /* 0x000100002f2f7824 */ /* 0x000fe200078e00ff */
[----:B------:R-:W-:Y:S01]  /*86c0*/  LOP3.LUT R55, R55, 0xff0000, RZ, 0xc0, !PT ;  /* 0x00ff000037377812 */ /* 0x000fe200078ec0ff */
[----:B------:R-:W-:Y:S02]  /*86d0*/  IMAD.SHL.U32 R38, R14, 0x1000000, RZ ;  /* 0x010000000e267824 */ /* 0x000fe400078e00ff */
[----:B------:R-:W-:-:S02]  /*86e0*/  IMAD.MOV.U32 R27, RZ, RZ, RZ ;  /* 0x000000ffff1b7224 */ /* 0x000fc400078e00ff */
        /* <DEDUP_REMOVED lines=10> */
.L_x_2680:
[----:B------:R-:W-:Y:S05]  /*8790*/  BSYNC B0 ;  /* 0x0000000000007941 */ /* 0x000fea0003800000 */
.L_x_2679:
[----:B-----5:R-:W-:Y:S01]  /*87a0*/  FMNMX R34, R34, |R27|, !PT ;  /* 0x4000001b22227209 */ /* 0x020fe20007800000 */
[----:B------:R-:W-:Y:S01]  /*87b0*/  FMUL R35, R27, UR5 ;  /* 0x000000051b237c20 */ /* 0x000fe20008400000 */
[----:B------:R-:W-:Y:S01]  /*87c0*/  FMUL R27, R31, UR5 ;  /* 0x000000051f1b7c20 */ /* 0x000fe20008400000 */
[----:B------:R-:W-:Y:S01]  /*87d0*/  BSSY B0, `(.L_x_2681) ;  /* 0x000000f000007945 */ /* 0x000fe20003800000 */
[----:B0-----:R-:W-:Y:S02]  /*87e0*/  LOP3.LUT R14, R42, 0xff0000, R47, 0xf8, !PT ;  /* 0x00ff00002a0e7812 */ /* 0x001fe400078ef82f */
[----:B------:R-:W-:Y:S02]  /*87f0*/  LOP3.LUT R15, R38, R17, R55, 0xfe, !PT ;  /* 0x00000011260f7212 */ /* 0x000fe400078efe37 */
        /* <DEDUP_REMOVED lines=12> */
.L_x_2682:
[----:B------:R-:W-:Y:S05]  /*88c0*/  BSYNC B0 ;  /* 0x0000000000007941 */ /* 0x000fea0003800000 */
.L_x_2681:
[----:B------:R-:W-:Y:S01]  /*88d0*/  BSSY B0, `(.L_x_2683) ;  /* 0x000000c000007945 */ /* 0x000fe20003800000 */
[----:B0-----:R-:W-:Y:S01]  /*88e0*/  CS2R R30, SRZ ;  /* 0x00000000001e7805 */ /* 0x001fe2000001ff00 */
[----:B------:R-:W-:Y:S02]  /*88f0*/  VIADD R42, R8, 0xe2 ;  /* 0x000000e2082a7836 */ /* 0x000fe40000000000 */
[----:B------:R-:W-:Y:S05]  /*8900*/  @P2 BRA `(.L_x_2684) ;  /* 0x0000000000202947 */ /* 0x000fea0003800000 */
[C---:B------:R-:W-:Y:S01]  /*8910*/  VIADD R30, R50.reuse, 0x1 ;  /* 0x00000001321e7836 */ /* 0x040fe20000000000 */
[----:B------:R-:W-:Y:S01]  /*8920*/  ISETP.GE.AND P3, PT, R50, R3, PT ;  /* 0x000000033200720c */ /* 0x000fe20003f66270 */
[----:B------:R-:W-:-:S03]  /*8930*/  IMAD R17, R3, R16, R50 ;  /* 0x0000001003117224 */ /* 0x000fc600078e0232 */
[----:B------:R-:W-:Y:S02]  /*8940*/  ISETP.GE.AND P4, PT, R30, R3, PT ;  /* 0x000000031e00720c */ /* 0x000fe40003f86270 */
[----:B------:R-:W-:Y:S01]  /*8950*/  CS2R R30, SRZ ;  /* 0x00000000001e7805 */ /* 0x000fe2000001ff00 */
[----:B------:R-:W-:-:S06]  /*8960*/  IMAD.WIDE R16, R17, 0x4, R18 ;  /* 0x0000000411107825 */ /* 0x000fcc00078e0212 */
[----:B------:R0:W5:Y:S04]  /*8970*/  @!P3 LDG.E R30, desc[UR8][R16.64] ;  /* 0x00000008101eb981 */ /* 0x000168000c1e1900 */
[----:B------:R0:W5:Y:S02]  /*8980*/  @!P4 LDG.E R31, desc[UR8][R16.64+0x4] ;  /* 0x00000408101fc981 */ /* 0x000164000c1e1900 */
.L_x_2684:
[----:B------:R-:W-:Y:S05]  /*8990*/  BSYNC B0 ;  /* 0x0000000000007941 */ /* 0x000fea0003800000 */
.L_x_2683:
[----:B0----5:R-:W-:Y:S01]  /*89a0*/  FMNMX R16, R39, |R30|, !PT ;  /* 0x4000001e27107209 */ /* 0x021fe20007800000 */
[----:B------:R-:W-:Y:S01]  /*89b0*/  FMUL R30, R30, UR5 ;  /* 0x000000051e1e7c20 */ /* 0x000fe20008400000 */
[----:B------:R-:W-:Y:S01]  /*89c0*/  FMUL R17, R31, UR5 ;  /* 0x000000051f117c20 */ /* 0x000fe20008400000 */
[----:B------:R-:W-:Y:S01]  /*89d0*/  BSSY B0, `(.L_x_2685) ;  /* 0x0000011000007945 */ /* 0x000fe20003800000 */
[----:B------:R-:W-:Y:S01]  /*89e0*/  ISETP.GE.AND P3, PT, R42, R5, PT ;  /* 0x000000052a00720c */ /* 0x000fe20003f66270 */
[----:B------:R-:W-:Y:S01]  /*89f0*/  IMAD.MOV.U32 R34, RZ, RZ, RZ ;  /* 0x000000ffff227224 */ /* 0x000fe200078e00ff */
[----:B------:R-:W-:Y:S01]  /*8a00*/  FMNMX R31, R16, |R31|, !PT ;  /* 0x4000001f101f7209 */ /* 0x000fe20007800000 */
[----:B------:R-:W-:Y:S01]  /*8a10*/  IMAD.MOV.U32 R38, RZ, RZ, RZ ;  /* 0x000000ffff267224 */ /* 0x000fe200078e00ff */
        /* <DEDUP_REMOVED lines=12> */
.L_x_2686:
[----:B------:R-:W-:Y:S05]  /*8ae0*/  BSYNC B0 ;  /* 0x0000000000007941 */ /* 0x000fea0003800000 */
.L_x_2685:
[----:B------:R-:W-:Y:S04]  /*8af0*/  BSSY B0, `(.L_x_2687) ;  /* 0x000000b000007945 */ /* 0x000fe80003800000 */
[----:B------:R-:W-:Y:S05]  /*8b00*/  @P3 BRA `(.L_x_2688) ;  /* 0x0000000000243947 */ /* 0x000fea0003800000 */
        /* <DEDUP_REMOVED lines=9> */
.L_x_2688:
[----:B------:R-:W-:Y:S05]  /*8ba0*/  BSYNC B0 ;  /* 0x0000000000007941 */ /* 0x000fea0003800000 */
.L_x_2687:
[----:B01----:R-:W-:Y:S01]  /*8bb0*/  LOP3.LUT R16, R39, 0xffff, RZ, 0xc0, !PT ;  /* 0x0000ffff27107812 */ /* 0x003fe200078ec0ff */
[----:B-----5:R-:W-:Y:S01]  /*8bc0*/  FMUL R39, R38, UR5 ;  /* 0x0000000526277c20 */ /* 0x020fe20008400000 */
[----:B------:R-:W-:Y:S01]  /*8bd0*/  LOP3.LUT R35, R35, 0xff, RZ, 0xc0, !PT ;  /* 0x000000ff23237812 */ /* 0x000fe200078ec0ff */
[----:B------:R-:W-:Y:S01]  /*8be0*/  BSSY B0, `(.L_x_2689) ;  /* 0x0000015000007945 */ /* 0x000fe20003800000 */
[----:B------:R-:W-:Y:S01]  /*8bf0*/  LOP3.LUT R30, R27, 0xff, RZ, 0xc0, !PT ;  /* 0x000000ff1b1e7812 */ /* 0x000fe200078ec0ff */
[----:B------:R-:W-:Y:S01]  /*8c00*/  FMUL R27, R34, UR5 ;  /* 0x00000005221b7c20 */ /* 0x000fe20008400000 */
[----:B------:R-:W-:Y:S02]  /*8c10*/  F2FP.SATFINITE.E4M3.F32.PACK_AB_MERGE_C R39, RZ, R39, RZ ;  /* 0x00000027ff27723e */ /* 0x000fe400048070ff */
[----:B------:R-:W-:Y:S02]  /*8c20*/  LOP3.LUT R17, R43, 0xffff, RZ, 0xc0, !PT ;  /* 0x0000ffff2b117812 */ /* 0x000fe400078ec0ff */
[----:B------:R-:W-:Y:S01]  /*8c30*/  PRMT R16, R16, 0x7604, R35 ;  /* 0x0000760410107816 */ /* 0x000fe20000000023 */
[----:B------:R-:W-:Y:S01]  /*8c40*/  IMAD.U32 R35, R39, 0x10000, RZ ;  /* 0x0001000027237824 */ /* 0x000fe200078e00ff */
[----:B------:R-:W-:-:S02]  /*8c50*/  FMNMX R43, R31, |R38|, !PT ;  /* 0x400000261f2b7209 */ /* 0x000fc40007800000 */
[----:B------:R-:W-:Y:S02]  /*8c60*/  PRMT R30, R17, 0x7604, R30 ;  /* 0x00007604111e7816 */ /* 0x000fe4000000001e */
[----:B------:R-:W-:Y:S02]  /*8c70*/  LOP3.LUT R38, R16, 0xffff, RZ, 0xc0, !PT ;  /* 0x0000ffff10267812 */ /* 0x000fe400078ec0ff */
        /* <DEDUP_REMOVED lines=11> */
.L_x_2690:
[----:B------:R-:W-:Y:S05]  /*8d30*/  BSYNC B0 ;  /* 0x0000000000007941 */ /* 0x000fea0003800000 */
.L_x_2689:
[----:B------:R-:W-:Y:S01]  /*8d40*/  BSSY B0, `(.L_x_2691) ;  /* 0x0000010000007945 */ /* 0x000fe20003800000 */
[----:B------:R-:W-:Y:S01]  /*8d50*/  FMNMX R43, R43, |R34|, !PT ;  /* 0x400000222b2b7209 */ /* 0x000fe20007800000 */
[----:B------:R-:W-:Y:S01]  /*8d60*/  IMAD.MOV.U32 R27, RZ, RZ, RZ ;  /* 0x000000ffff1b7224 */ /* 0x000fe200078e00ff */
[----:B------:R-:W-:Y:S01]  /*8d70*/  LOP3.LUT R35, R38, 0xff0000, R35, 0xf8, !PT ;  /* 0x00ff000026237812 */ /* 0x000fe200078ef823 */
[----:B------:R-:W-:Y:S01]  /*8d80*/  IMAD.MOV.U32 R34, RZ, RZ, RZ ;  /* 0x000000ffff227224 */ /* 0x000fe200078e00ff */
[----:B------:R-:W-:Y:S06]  /*8d90*/  @P1 BRA `(.L_x_2692) ;  /* 0x0000000000281947 */ /* 0x000fec0003800000 */
[C---:B0-----:R-:W-:Y:S01]  /*8da0*/  VIADD R16, R50.reuse, 0x1 ;  /* 0x0000000132107836 */ /* 0x041fe20000000000 */
[-C--:B------:R-:W-:Y:S01]  /*8db0*/  ISETP.GE.AND P2, PT, R50, R3.reuse, PT ;  /* 0x000000033200720c */ /* 0x080fe20003f46270 */
[----:B------:R-:W-:Y:S02]  /*8dc0*/  VIADD R17, R8, 0xe3 ;  /* 0x000000e308117836 */ /* 0x000fe40000000000 */
[----:B------:R-:W-:Y:S01]  /*8dd0*/  IMAD.MOV.U32 R34, RZ, RZ, RZ ;  /* 0x000000ffff227224 */ /* 0x000fe200078e00ff */
[----:B------:R-:W-:Y:S01]  /*8de0*/  ISETP.GE.AND P3, PT, R16, R3, PT ;  /* 0x000000031000720c */ /* 0x000fe20003f66270 */
[----:B------:R-:W-:Y:S02]  /*8df0*/  IMAD R17, R3, R17, R50 ;  /* 0x0000001103117224 */ /* 0x000fe400078e0232 */
[----:B------:R-:W-:Y:S02]  /*8e00*/  IMAD.MOV.U32 R27, RZ, RZ, RZ ;  /* 0x000000ffff1b7224 */ /* 0x000fe400078e00ff */
[----:B------:R-:W-:-:S05]  /*8e10*/  IMAD.WIDE R16, R17, 0x4, R18 ;  /* 0x0000000411107825 */ /* 0x000fca00078e0212 */
[----:B------:R1:W5:Y:S04]  /*8e20*/  @!P2 LDG.E R34, desc[UR8][R16.64] ;  /* 0x000000081022a981 */ /* 0x000368000c1e1900 */
[----:B------:R1:W5:Y:S02]  /*8e30*/  @!P3 LDG.E R27, desc[UR8][R16.64+0x4] ;  /* 0x00000408101bb981 */ /* 0x000364000c1e1900 */
.L_x_2692:
[----:B------:R-:W-:Y:S05]  /*8e40*/  BSYNC B0 ;  /* 0x0000000000007941 */ /* 0x000fea0003800000 */
.L_x_2691:
[----:B-----5:R-:W-:Y:S01]  /*8e50*/  FMNMX R44, R43, |R34|, !PT ;  /* 0x400000222b2c7209 */ /* 0x020fe20007800000 */
[----:B------:R-:W-:Y:S01]  /*8e60*/  FMUL R38, R34, UR5 ;  /* 0x0000000522267c20 */ /* 0x000fe20008400000 */
[--C-:B------:R-:W-:Y:S01]  /*8e70*/  IMAD R42, R4, 0x20, R7.reuse ;  /* 0x00000020042a7824 */ /* 0x100fe200078e0207 */
[----:B------:R-:W-:Y:S01]  /*8e80*/  BSSY B0, `(.L_x_2693) ;  /* 0x0000017000007945 */ /* 0x000fe20003800000 */
[----:B------:R-:W-:Y:S01]  /*8e90*/  FMNMX R44, R44, |R27|, !PT ;  /* 0x4000001b2c2c7209 */ /* 0x000fe20007800000 */
[----:B------:R-:W-:Y:S01]  /*8ea0*/  FMUL R27, R27, UR5 ;  /* 0x000000051b1b7c20 */ /* 0x000fe20008400000 */
[----:B0-----:R-:W-:Y:S01]  /*8eb0*/  IMAD.MOV.U32 R39, RZ, RZ, RZ ;  /* 0x000000ffff277224 */ /* 0x001fe200078e00ff */
[----:B------:R-:W-:Y:S01]  /*8ec0*/  F2FP.SATFINITE.E4M3.F32.PACK_AB_MERGE_C R38, RZ, R38, RZ ;  /* 0x00000026ff26723e */ /* 0x000fe200048070ff */
[----:B------:R-:W-:Y:S02]  /*8ed0*/  IMAD.MOV.U32 R43, RZ, RZ, RZ ;  /* 0x000000ffff2b7224 */ /* 0x000fe400078e00ff */
[C-C-:B------:R-:W-:Y:S01]  /*8ee0*/  IMAD R45, R4.reuse, 0x20, R7.reuse ;  /* 0x00000020042d7824 */ /* 0x140fe200078e0207 */
[----:B------:R-:W-:Y:S01]  /*8ef0*/  F2FP.SATFINITE.E4M3.F32.PACK_AB_MERGE_C R27, RZ, R27, RZ ;  /* 0x0000001bff1b723e */ /* 0x000fe200048070ff */
[----:B------:R-:W-:-:S02]  /*8f00*/  IMAD R8, R4, 0x20, R7 ;  /* 0x0000002004087824 */ /* 0x000fc400078e0207 */
[----:B------:R-:W-:Y:S01]  /*8f10*/  IMAD.SHL.U32 R42, R42, 0x8, RZ ;  /* 0x000000082a2a7824 */ /* 0x000fe200078e00ff */
[----:B------:R-:W-:Y:S06]  /*8f20*/  @P1 BRA `(.L_x_2694) ;  /* 0x0000000000301947 */ /* 0x000fec0003800000 */
[----:B-1----:R-:W-:Y:S02]  /*8f30*/  IMAD R16, R4, 0x20, R7 ;  /* 0x0000002004107824 */ /* 0x002fe400078e0207 */
[----:B------:R-:W-:Y:S02]  /*8f40*/  IMAD R34, R9, 0x2, R10 ;  /* 0x0000000209227824 */ /* 0x000fe400078e020a */
[----:B------:R-:W-:-:S03]  /*8f50*/  IMAD.SHL.U32 R16, R16, 0x8, RZ ;  /* 0x0000000810107824 */ /* 0x000fc600078e00ff */
[----:B------:R-:W-:Y:S01]  /*8f60*/  ISETP.GE.AND P2, PT, R34, R3, PT ;  /* 0x000000032200720c */ /* 0x000fe20003f46270 */
[----:B------:R-:W-:Y:S02]  /*8f70*/  VIADD R17, R16, 0xe3 ;  /* 0x000000e310117836 */ /* 0x000fe40000000000 */
[----:B------:R-:W-:Y:S02]  /*8f80*/  VIADD R16, R34, 0x1 ;  /* 0x0000000122107836 */ /* 0x000fe40000000000 */
[----:B------:R-:W-:-:S03]  /*8f90*/  IMAD R17, R3, R17, R34 ;  /* 0x0000001103117224 */ /* 0x000fc600078e0222 */
[----:B------:R-:W-:Y:S02]  /*8fa0*/  ISETP.GE.AND P3, PT, R16, R3, PT ;  /* 0x000000031000720c */ /* 0x000fe40003f66270 */
[----:B--2---:R-:W-:-:S04]  /*8fb0*/  IADD3 R16, P1, R20, R17, RZ ;  /* 0x0000001114107210 */ /* 0x004fc80007f3e0ff */
[----:B------:R-:W-:-:S05]  /*8fc0*/  LEA.HI.X.SX32 R17, R17, R21, 0x1, P1 ;  /* 0x0000001511117211 */ /* 0x000fca00008f0eff */
[----:B------:R0:W-:Y:S04]  /*8fd0*/  @!P2 STG.E.U8 desc[UR8][R16.64], R38 ;  /* 0x000000261000a986 */ /* 0x0001e8000c101108 */
[----:B------:R0:W-:Y:S02]  /*8fe0*/  @!P3 STG.E.U8 desc[UR8][R16.64+0x1], R27 ;  /* 0x0000011b1000b986 */ /* 0x0001e4000c101108 */
.L_x_2694:
[----:B------:R-:W-:Y:S05]  /*8ff0*/  BSYNC B0 ;  /* 0x0000000000007941 */ /* 0x000fea0003800000 */
.L_x_2693:
[----:B------:R-:W-:Y:S04]  /*9000*/  BSSY B0, `(.L_x_2695) ;  /* 0x000000d000007945 */ /* 0x000fe80003800000 */
[----:B------:R-:W-:Y:S05]  /*9010*/  @P0 BRA `(.L_x_2696) ;  /* 0x00000000002c0947 */ /* 0x000fea0003800000 */
[----:B------:R-:W-:Y:S02]  /*9020*/  IMAD R34, R9, 0x2, R10 ;  /* 0x0000000209227824 */ /* 0x000fe400078e020a */
[----:B------:R-:W-:Y:S02]  /*9030*/  VIADD R26, R26, 0xe4 ;  /* 0x000000e41a1a7836 */ /* 0x000fe40000000000 */
[C---:B01----:R-:W-:Y:S01]  /*9040*/  VIADD R16, R34.reuse, 0x1 ;  /* 0x0000000122107836 */ /* 0x043fe20000000000 */
[-C--:B------:R-:W-:Y:S01]  /*9050*/  ISETP.GE.AND P1, PT, R34, R3.reuse, PT ;  /* 0x000000032200720c */ /* 0x080fe20003f26270 */
[----:B------:R-:W-:Y:S02]  /*9060*/  IMAD R17, R3, R26, R34 ;  /* 0x0000001a03117224 */ /* 0x000fe400078e0222 */
[----:B------:R-:W-:Y:S01]  /*9070*/  IMAD.MOV.U32 R43, RZ, RZ, RZ ;  /* 0x000000ffff2b7224 */ /* 0x000fe200078e00ff */
[----:B------:R-:W-:Y:S01]  /*9080*/  ISETP.GE.AND P2, PT, R16, R3, PT ;  /* 0x000000031000720c */ /* 0x000fe20003f46270 */
[----:B------:R-:W-:-:S02]  /*9090*/  IMAD.MOV.U32 R39, RZ, RZ, RZ ;  /* 0x000000ffff277224 */ /* 0x000fc400078e00ff */
[----:B------:R-:W-:-:S06]  /*90a0*/  IMAD.WIDE R16, R17, 0x4, R18 ;  /* 0x0000000411107825 */ /* 0x000fcc00078e0212 */
[----:B------:R3:W5:Y:S04]  /*90b0*/  @!P1 LDG.E R43, desc[UR8][R16.64] ;  /* 0x00000008102b9981 */ /* 0x000768000c1e1900 */
[----:B------:R3:W5:Y:S02]  /*90c0*/  @!P2 LDG.E R39, desc[UR8][R16.64+0x4] ;  /* 0x000004081027a981 */ /* 0x000764000c1e1900 */
.L_x_2696:
[----:B------:R-:W-:Y:S05]  /*90d0*/  BSYNC B0 ;  /* 0x0000000000007941 */ /* 0x000fea0003800000 */
.L_x_2695:
[----:B-----5:R-:W-:Y:S01]  /*90e0*/  FMNMX R44, R44, |R43|, !PT ;  /* 0x4000002b2c2c7209 */ /* 0x020fe20007800000 */
[----:B------:R-:W-:Y:S02]  /*90f0*/  IMAD.SHL.U32 R26, R45, 0x8, RZ ;  /* 0x000000082d1a7824 */ /* 0x000fe400078e00ff */
[----:B01-3--:R-:W-:Y:S01]  /*9100*/  FMUL R16, R43, UR5 ;  /* 0x000000052b107c20 */ /* 0x00bfe20008400000 */
[----:B------:R-:W-:Y:S01]  /*9110*/  IMAD.SHL.U32 R8, R8, 0x8, RZ ;  /* 0x0000000808087824 */ /* 0x000fe200078e00ff */
[----:B------:R-:W-:Y:S01]  /*9120*/  FMNMX R45, R44, |R39|, !PT ;  /* 0x400000272c2d7209 */ /* 0x000fe20007800000 */
[----:B------:R-:W-:Y:S02]  /*9130*/  VIADD R42, R42, 0xe5 ;  /* 0x000000e52a2a7836 */ /* 0x000fe40000000000 */
[----:B------:R-:W-:Y:S01]  /*9140*/  FMUL R39, R39, UR5 ;  /* 0x0000000527277c20 */ /* 0x000fe20008400000 */
[----:B------:R-:W-:Y:S01]  /*9150*/  VIADD R26, R26, 0xe6 ;  /* 0x000000e61a1a7836 */ /* 0x000fe20000000000 */
[----:B------:R-:W-:Y:S01]  /*9160*/  BSSY B0, `(.L_x_2697) ;  /* 0x0000018000007945 */ /* 0x000fe20003800000 */
[----:B------:R-:W-:Y:S01]  /*9170*/  VIADD R8, R8, 0xe7 ;  /* 0x000000e708087836 */ /* 0x000fe20000000000 */
[-C--:B------:R-:W-:Y:S01]  /*9180*/  ISETP.GE.AND P3, PT, R42, R5.reuse, PT ;  /* 0x000000052a00720c */ /* 0x080fe20003f66270 */
[----:B------:R-:W-:Y:S01]  /*9190*/  IMAD.U32 R43, R31, 0x10000, RZ ;  /* 0x000100001f2b7824 */ /* 0x000fe200078e00ff */
[-C--:B------:R-:W-:Y:S01]  /*91a0*/  ISETP.GE.AND P2, PT, R26, R5.reuse, PT ;  /* 0x000000051a00720c */ /* 0x080fe20003f46270 */
[----:B------:R-:W-:Y:S01]  /*91b0*/  IMAD.MOV.U32 R34, RZ, RZ, RZ ;  /* 0x000000ffff227224 */ /* 0x000fe200078e00ff */
[----:B------:R-:W-:Y:S01]  /*91c0*/  ISETP.GE.AND P1, PT, R8, R5, PT ;  /* 0x000000050800720c */ /* 0x000fe20003f26270 */
[----:B------:R-:W-:Y:S01]  /*91d0*/  IMAD.MOV.U32 R44, RZ, RZ, RZ ;  /* 0x000000ffff2c7224 */ /* 0x000fe200078e00ff */
[----:B------:R-:W-:-:S02]  /*91e0*/  LOP3.LUT R30, R30, 0xffff, RZ, 0xc0, !PT ;  /* 0x0000ffff1e1e7812 */ /* 0x000fc400078ec0ff */
[----:B------:R-:W-:Y:S02]  /*91f0*/  F2FP.SATFINITE.E4M3.F32.PACK_AB_MERGE_C R31, RZ, R16, RZ ;  /* 0x00000010ff1f723e */ /* 0x000fe400048070ff */
[----:B------:R-:W-:Y:S01]  /*9200*/  F2FP.SATFINITE.E4M3.F32.PACK_AB_MERGE_C R39, RZ, R39, RZ ;  /* 0x00000027ff27723e */ /* 0x000fe200048070ff */
[----:B------:R-:W-:Y:S06]  /*9210*/  @P0 BRA `(.L_x_2698) ;  /* 0x0000000000300947 */ /* 0x000fec0003800000 */
[----:B------:R-:W-:Y:S02]  /*9220*/  IMAD R16, R4, 0x20, R7 ;  /* 0x0000002004107824 */ /* 0x000fe400078e0207 */
        /* <DEDUP_REMOVED lines=11> */
.L_x_2698:
[----:B------:R-:W-:Y:S05]  /*92e0*/  BSYNC B0 ;  /* 0x0000000000007941 */ /* 0x000fea0003800000 */
.L_x_2697:
[----:B------:R-:W-:Y:S04]  /*92f0*/  BSSY B0, `(.L_x_2699) ;  /* 0x000000c000007945 */ /* 0x000fe80003800000 */
[----:B------:R-:W-:Y:S05]  /*9300*/  @P3 BRA `(.L_x_2700) ;  /* 0x0000000000283947 */ /* 0x000fea0003800000 */
[----:B------:R-:W-:Y:S02]  /*9310*/  IMAD R34, R9, 0x2, R10 ;  /* 0x0000000209227824 */ /* 0x000fe400078e020a */
[----:B------:R-:W-:Y:S02]  /*9320*/  IMAD.MOV.U32 R44, RZ, RZ, RZ ;  /* 0x000000ffff2c7224 */ /* 0x000fe400078e00ff */
        /* <DEDUP_REMOVED lines=8> */
.L_x_2700:
[----:B------:R-:W-:Y:S05]  /*93b0*/  BSYNC B0 ;  /* 0x0000000000007941 */ /* 0x000fea0003800000 */
.L_x_2699:
[----:B01---5:R-:W-:Y:S01]  /*93c0*/  FMUL R17, R44, UR5 ;  /* 0x000000052c117c20 */ /* 0x023fe20008400000 */
[----:B------:R-:W-:Y:S01]  /*93d0*/  FMUL R46, R34, UR5 ;  /* 0x00000005222e7c20 */ /* 0x000fe20008400000 */
[----:B------:R-:W-:Y:S01]  /*93e0*/  BSSY B0, `(.L_x_2701) ;  /* 0x0000010000007945 */ /* 0x000fe20003800000 */
[----:B------:R-:W-:Y:S02]  /*93f0*/  LOP3.LUT R16, R30, 0xff0000, R43, 0xf8, !PT ;  /* 0x00ff00001e107812 */ /* 0x000fe400078ef82b */
[----:B------:R-:W-:Y:S02]  /*9400*/  FMNMX R45, R45, |R44|, !PT ;  /* 0x4000002c2d2d7209 */ /* 0x000fe40007800000 */
[----:B------:R-:W-:Y:S02]  /*9410*/  LOP3.LUT R44, R31, 0xffff, RZ, 0xc0, !PT ;  /* 0x0000ffff1f2c7812 */ /* 0x000fe400078ec0ff */
[----:B------:R-:W-:Y:S02]  /*9420*/  F2FP.SATFINITE.E4M3.F32.PACK_AB_MERGE_C R47, RZ, R17, RZ ;  /* 0x00000011ff2f723e */ /* 0x000fe400048070ff */
[----:B------:R-:W-:Y:S01]  /*9430*/  F2FP.SATFINITE.E4M3.F32.PACK_AB_MERGE_C R43, RZ, R46, RZ ;  /* 0x0000002eff2b723e */ /* 0x000fe200048070ff */
[----:B------:R-:W-:Y:S06]  /*9440*/  @P3 BRA `(.L_x_2702) ;  /* 0x0000000000243947 */ /* 0x000fec0003800000 */
[----:B------:R-:W-:-:S04]  /*9450*/  IMAD R46, R9, 0x2, R10 ;  /* 0x00000002092e7824 */ /* 0x000fc800078e020a */
        /* <DEDUP_REMOVED lines=8> */
.L_x_2702:
[----:B------:R-:W-:Y:S05]  /*94e0*/  BSYNC B0 ;  /* 0x0000000000007941 */ /* 0x000fea0003800000 */
.L_x_2701:
[----:B------:R-:W-:Y:S01]  /*94f0*/  BSSY B0, `(.L_x_2703) ;  /* 0x0000010000007945 */ /* 0x000fe20003800000 */
[----:B------:R-:W-:Y:S01]  /*9500*/  LOP3.LUT R49, R44, 0xff, RZ, 0xc0, !PT ;  /* 0x000000ff2c317812 */ /* 0x000fe200078ec0ff */
[----:B------:R-:W-:Y:S01]  /*9510*/  IMAD.MOV.U32 R17, RZ, RZ, RZ ;  /* 0x000000ffff117224 */ /* 0x000fe200078e00ff */
[----:B------:R-:W-:Y:S01]  /*9520*/  PRMT R42, R47, 0x7104, RZ ;  /* 0x000071042f2a7816 */ /* 0x000fe200000000ff */
[----:B------:R-:W-:Y:S01]  /*9530*/  IMAD.MOV.U32 R44, RZ, RZ, RZ ;  /* 0x000000ffff2c7224 */ /* 0x000fe200078e00ff */
[----:B------:R-:W-:Y:S06]  /*9540*/  @P2 BRA `(.L_x_2704) ;  /* 0x0000000000282947 */ /* 0x000fec0003800000 */
        /* <DEDUP_REMOVED lines=10> */
.L_x_2704:
[----:B------:R-:W-:Y:S05]  /*95f0*/  BSYNC B0 ;  /* 0x0000000000007941 */ /* 0x000fea0003800000 */
.L_x_2703:
[----:B0----5:R-:W-:Y:S01]  /*9600*/  FMUL R47, R44, UR5 ;  /* 0x000000052c2f7c20 */ /* 0x021fe20008400000 */
[----:B-1----:R-:W-:Y:S01]  /*9610*/  FMUL R30, R17, UR5 ;  /* 0x00000005111e7c20 */ /* 0x002fe20008400000 */
[----:B------:R-:W-:Y:S01]  /*9620*/  BSSY B0, `(.L_x_2705) ;  /* 0x000000f000007945 */ /* 0x000fe20003800000 */
[----:B------:R-:W-:Y:S02]  /*9630*/  FMNMX R45, R45, |R34|, !PT ;  /* 0x400000222d2d7209 */ /* 0x000fe40007800000 */
[----:B------:R-:W-:Y:S02]  /*9640*/  LOP3.LUT R42, R49, 0xff00, R42, 0xf8, !PT ;  /* 0x0000ff00312a7812 */ /* 0x000fe400078ef82a */
        /* <DEDUP_REMOVED lines=12> */
.L_x_2706:
[----:B------:R-:W-:Y:S05]  /*9710*/  BSYNC B0 ;  /* 0x0000000000007941 */ /* 0x000fea0003800000 */
.L_x_2705:
[----:B------:R-:W-:Y:S01]  /*9720*/  BSSY B0, `(.L_x_2707) ;  /* 0x0000011000007945 */ /* 0x000fe20003800000 */
[----:B0-----:R-:W-:Y:S02]  /*9730*/  IMAD R30, R7, 0x108, R12 ;  /* 0x00000108071e7824 */ /* 0x001fe400078e020c */
[----:B------:R-:W-:Y:S02]  /*9740*/  IMAD.MOV.U32 R26, RZ, RZ, RZ ;  /* 0x000000ffff1a7224 */ /* 0x000fe400078e00ff */
[----:B------:R-:W-:Y:S02]  /*9750*/  IMAD.SHL.U32 R49, R9, 0x8, RZ ;  /* 0x0000000809317824 */ /* 0x000fe400078e00ff */
[----:B------:R-:W-:Y:S01]  /*9760*/  IMAD.MOV.U32 R12, RZ, RZ, RZ ;  /* 0x000000ffff0c7224 */ /* 0x000fe200078e00ff */
[----:B------:R-:W-:Y:S06]  /*9770*/  @P1 BRA `(.L_x_2708) ;  /* 0x00000000002c1947 */ /* 0x000fec0003800000 */
[C-C-:B------:R-:W-:Y:S02]  /*9780*/  IMAD R12, R9.reuse, 0x2, R10.reuse ;  /* 0x00000002090c7824 */ /* 0x140fe400078e020a */
[----:B------:R-:W-:Y:S02]  /*9790*/  IMAD R26, R9, 0x2, R10 ;  /* 0x00000002091a7824 */ /* 0x000fe400078e020a */
[----:B------:R-:W-:Y:S02]  /*97a0*/  VIADD R12, R12, 0x1 ;  /* 0x000000010c0c7836 */ /* 0x000fe40000000000 */
[----:B------:R-:W-:Y:S01]  /*97b0*/  IMAD R31, R3, R8, R26 ;  /* 0x00000008031f7224 */ /* 0x000fe200078e021a */
[-C--:B------:R-:W-:Y:S01]  /*97c0*/  ISETP.GE.AND P0, PT, R26, R3.reuse, PT ;  /* 0x000000031a00720c */ /* 0x080fe20003f06270 */
[----:B------:R-:W-:Y:S01]  /*97d0*/  IMAD.MOV.U32 R26, RZ, RZ, RZ ;  /* 0x000000ffff1a7224 */ /* 0x000fe200078e00ff */
[----:B------:R-:W-:Y:S01]  /*97e0*/  ISETP.GE.AND P2, PT, R12, R3, PT ;  /* 0x000000030c00720c */ /* 0x000fe20003f46270 */
[----:B------:R-:W-:-:S02]  /*97f0*/  IMAD.MOV.U32 R12, RZ, RZ, RZ ;  /* 0x000000ffff0c7224 */ /* 0x000fc400078e00ff */
[----:B------:R-:W-:-:S08]  /*9800*/  IMAD.WIDE R18, R31, 0x4, R18 ;  /* 0x000000041f127825 */ /* 0x000fd000078e0212 */
[----:B------:R0:W5:Y:S04]  /*9810*/  @!P0 LDG.E R12, desc[UR8][R18.64] ;  /* 0x00000008120c8981 */ /* 0x000168000c1e1900 */
[----:B------:R0:W5:Y:S02]  /*9820*/  @!P2 LDG.E R26, desc[UR8][R18.64+0x4] ;  /* 0x00000408121aa981 */ /* 0x000164000c1e1900 */
.L_x_2708:
[----:B------:R-:W-:Y:S05]  /*9830*/  BSYNC B0 ;  /* 0x0000000000007941 */ /* 0x000fea0003800000 */
.L_x_2707:
[----:B0----5:R-:W-:Y:S01]  /*9840*/  FMUL R19, R12, UR5 ;  /* 0x000000050c137c20 */ /* 0x021fe20008400000 */
[----:B------:R-:W-:Y:S01]  /*9850*/  IMAD.IADD R18, R49, 0x1, R30 ;  /* 0x0000000131127824 */ /* 0x000fe200078e021e */
[----:B------:R-:W-:Y:S01]  /*9860*/  LOP3.LUT R38, R38, 0xffff, RZ, 0xc0, !PT ;  /* 0x0000ffff26267812 */ /* 0x000fe200078ec0ff */
[----:B------:R-:W-:Y:S01]  /*9870*/  IMAD.U32 R47, R47, 0x10000, RZ ;  /* 0x000100002f2f7824 */ /* 0x000fe200078e00ff */
[----:B------:R-:W-:Y:S01]  /*9880*/  LOP3.LUT R39, R39, 0xffff, RZ, 0xc0, !PT ;  /* 0x0000ffff27277812 */ /* 0x000fe200078ec0ff */
[----:B------:R-:W-:Y:S01]  /*9890*/  IMAD R4, R4, 0x100, R49 ;  /* 0x0000010004047824 */ /* 0x000fe200078e0231 */
[----:B------:R-:W-:Y:S01]  /*98a0*/  F2FP.SATFINITE.E4M3.F32.PACK_AB_MERGE_C R19, RZ, R19, RZ ;  /* 0x00000013ff13723e */ /* 0x000fe200048070ff */
[----:B------:R-:W-:Y:S02]  /*98b0*/  IMAD.SHL.U32 R38, R38, 0x1000000, RZ ;  /* 0x0100000026267824 */ /* 0x000fe400078e00ff */
[----:B------:R-:W-:Y:S01]  /*98c0*/  FMUL R49, R26, UR5 ;  /* 0x000000051a317c20 */ /* 0x000fe20008400000 */
[----:B------:R-:W-:Y:S01]  /*98d0*/  IMAD R46, R7, 0x2, R10 ;  /* 0x00000002072e7824 */ /* 0x000fe200078e020a */
[----:B------:R-:W-:Y:S01]  /*98e0*/  LOP3.LUT R30, R19, 0xffff, RZ, 0xc0, !PT ;  /* 0x0000ffff131e7812 */ /* 0x000fe200078ec0ff */
[----:B------:R-:W-:Y:S01]  /*98f0*/  BSSY B0, `(.L_x_2709) ;  /* 0x0000015000007945 */ /* 0x000fe20003800000 */
[----:B------:R-:W-:-:S02]  /*9900*/  LOP3.LUT R50, R39, 0xff, RZ, 0xc0, !PT ;  /* 0x000000ff27327812 */ /* 0x000fc400078ec0ff */
[----:B------:R-:W-:Y:S01]  /*9910*/  PRMT R43, R43, 0x7104, RZ ;  /* 0x000071042b2b7816 */ /* 0x000fe200000000ff */
[----:B------:R-:W-:Y:S01]  /*9920*/  IMAD.SHL.U32 R31, R30, 0x1000000, RZ ;  /* 0x010000001e1f7824 */ /* 0x000fe200078e00ff */
[----:B------:R-:W-:Y:S02]  /*9930*/  LOP3.LUT R47, R47, 0xff0000, RZ, 0xc0, !PT ;  /* 0x00ff00002f2f7812 */ /* 0x000fe400078ec0ff */
[----:B------:R-:W-:Y:S02]  /*9940*/  LOP3.LUT R30, R35, 0xff000000, R38, 0xf8, !PT ;  /* 0xff000000231e7812 */ /* 0x000fe400078ef826 */
[----:B------:R-:W-:Y:S02]  /*9950*/  ISETP.GE.AND P0, PT, R46, R3, PT ;  /* 0x000000032e00720c */ /* 0x000fe40003f06270 */
[----:B------:R-:W-:Y:S02]  /*9960*/  LOP3.LUT R38, R50, 0xff00, R43, 0xf8, !PT ;  /* 0x0000ff0032267812 */ /* 0x000fe400078ef82b */
[----:B------:R-:W-:-:S02]  /*9970*/  FMNMX R44, R45, |R44|, !PT ;  /* 0x4000002c2d2c7209 */ /* 0x000fc40007800000 */
[----:B------:R-:W-:Y:S02]  /*9980*/  LOP3.LUT R31, R31, R42, R47, 0xfe, !PT ;  /* 0x0000002a1f1f7212 */ /* 0x000fe400078efe2f */
        /* <DEDUP_REMOVED lines=11> */
.L_x_2710:
[----:B------:R-:W-:Y:S05]  /*9a40*/  BSYNC B0 ;  /* 0x0000000000007941 */ /* 0x000fea0003800000 */
.L_x_2709:
[----:B0-----:R0:W1:Y:S01]  /*9a50*/  LDC.64 R8, c[0x0][R2+0x610] ;  /* 0x0001840002087b82 */ /* 0x0010620000000a00 */
[----:B------:R-:W-:Y:S01]  /*9a60*/  VIADD R19, R7, 0x4 ;  /* 0x0000000407137836 */ /* 0x000fe20000000000 */
[----:B------:R0:W-:Y:S01]  /*9a70*/  STS.64 [R13+0xe0], R30 ;  /* 0x0000e01e0d007388 */ /* 0x0001e20000000a00 */
[----:B------:R-:W-:Y:S03]  /*9a80*/  BSSY B0, `(.L_x_2711) ;  /* 0x0000026000007945 */ /* 0x000fe60003800000 */
[----:B------:R-:W-:Y:S02]  /*9a90*/  LEA R35, R19, 0x8, 0x1 ;  /* 0x0000000813237811 */ /* 0x000fe400078e08ff */
[----:B------:R-:W-:Y:S06]  /*9aa0*/  BAR.SYNC.DEFER_BLOCKING 0x0 ;  /* 0x0000000000007b1d */ /* 0x000fec0000010000 */
[----:B0-----:R-:W-:Y:S05]  /*9ab0*/  @P0 BRA `(.L_x_2712) ;  /* 0x0000000000880947 */ /* 0x001fea0003800000 */
[CC--:B------:R-:W-:Y:S01]  /*9ac0*/  ISETP.GE.AND P6, PT, R4.reuse, R5.reuse, PT ;  /* 0x000000050400720c */ /* 0x0c0fe20003fc6270 */
[C---:B------:R-:W-:Y:S02]  /*9ad0*/  VIADD R30, R4.reuse, 0x2 ;  /* 0x00000002041e7836 */ /* 0x040fe40000000000 */
[----:B--2---:R-:W-:Y:S02]  /*9ae0*/  VIADD R20, R4, 0x1 ;  /* 0x0000000104147836 */ /* 0x004fe40000000000 */
[----:B------:R-:W-:Y:S01]  /*9af0*/  IMAD R21, R5, R46, R4 ;  /* 0x0000002e05157224 */ /* 0x000fe200078e0204 */
[-C--:B------:R-:W-:Y:S01]  /*9b00*/  ISETP.GE.AND P4, PT, R30, R5.reuse, PT ;  /* 0x000000051e00720c */ /* 0x080fe20003f86270 */
[----:B------:R-:W-:Y:S01]  /*9b10*/  VIADD R42, R4, 0x3 ;  /* 0x00000003042a7836 */ /* 0x000fe20000000000 */
[----:B------:R-:W-:Y:S01]  /*9b20*/  ISETP.GE.AND P5, PT, R20, R5, PT ;  /* 0x000000051400720c */ /* 0x000fe20003fa6270 */
[----:B------:R-:W-:Y:S01]  /*9b30*/  VIADD R30, R4, 0x4 ;  /* 0x00000004041e7836 */ /* 0x000fe20000000000 */
[----:B-1----:R-:W-:Y:S01]  /*9b40*/  IADD3 R20, P0, R8, R21, RZ ;  /* 0x0000001508147210 */ /* 0x002fe20007f1e0ff */
        /* <DEDUP_REMOVED lines=25> */
.L_x_2712:
[----:B------:R-:W-:Y:S05]  /*9ce0*/  BSYNC B0 ;  /* 0x0000000000007941 */ /* 0x000fea0003800000 */
.L_x_2711:
[----:B--23--:R-:W-:Y:S01]  /*9cf0*/  IMAD R20, R19, 0x2, R10 ;  /* 0x0000000213147824 */ /* 0x00cfe200078e020a */
[----:B------:R-:W-:Y:S01]  /*9d00*/  LOP3.LUT R27, R27, 0xffff, RZ, 0xc0, !PT ;  /* 0x0000ffff1b1b7812 */ /* 0x000fe200078ec0ff */
[C---:B------:R-:W-:Y:S01]  /*9d10*/  VIADD R31, R35.reuse, 0x8 ;  /* 0x00000008231f7836 */ /* 0x040fe20000000000 */
[----:B------:R-:W-:Y:S01]  /*9d20*/  LOP3.LUT R48, R48, 0xffff, RZ, 0xc0, !PT ;  /* 0x0000ffff30307812 */ /* 0x000fe200078ec0ff */
[C---:B------:R-:W-:Y:S01]  /*9d30*/  VIADD R39, R35.reuse, 0x10 ;  /* 0x0000001023277836 */ /* 0x040fe20000000000 */
[----:B------:R-:W-:Y:S01]  /*9d40*/  ISETP.GE.AND P6, PT, R20, R3, PT ;  /* 0x000000031400720c */ /* 0x000fe20003fc6270 */
[----:B------:R-:W-:Y:S01]  /*9d50*/  VIADD R43, R35, 0x18 ;  /* 0x00000018232b7836 */ /* 0x000fe20000000000 */
[----:B------:R-:W-:Y:S01]  /*9d60*/  LOP3.LUT R49, R49, 0xffff, RZ, 0xc0, !PT ;  /* 0x0000ffff31317812 */ /* 0x000fe200078ec0ff */
[C---:B------:R-:W-:Y:S01]  /*9d70*/  VIADD R45, R35.reuse, 0x20 ;  /* 0x00000020232d7836 */ /* 0x040fe20000000000 */
[----:B------:R-:W-:Y:S01]  /*9d80*/  BSSY B0, `(.L_x_2713) ;  /* 0x000003a000007945 */ /* 0x000fe20003800000 */
[----:B------:R-:W-:-:S02]  /*9d90*/  VIADD R47, R35, 0x28 ;  /* 0x00000028232f7836 */ /* 0x000fc40000000000 */
[----:B------:R-:W-:Y:S02]  /*9da0*/  IMAD.U32 R34, R34, 0x10000, RZ ;  /* 0x0001000022227824 */ /* 0x000fe400078e00ff */
[----:B------:R-:W-:Y:S02]  /*9db0*/  IMAD.SHL.U32 R27, R27, 0x1000000, RZ ;  /* 0x010000001b1b7824 */ /* 0x000fe400078e00ff */
[----:B------:R-:W-:Y:S01]  /*9dc0*/  IMAD.IADD R54, R10, 0x1, R35 ;  /* 0x000000010a367824 */ /* 0x000fe200078e0223 */
[----:B------:R-:W-:Y:S01]  /*9dd0*/  LOP3.LUT R34, R34, 0xff0000, RZ, 0xc0, !PT ;  /* 0x00ff000022227812 */ /* 0x000fe200078ec0ff */
[----:B------:R-:W-:Y:S01]  /*9de0*/  IMAD.IADD R52, R10, 0x1, R31 ;  /* 0x000000010a347824 */ /* 0x000fe200078e021f */
[----:B------:R-:W-:Y:S01]  /*9df0*/  LOP3.LUT R16, R16, 0xff000000, R27, 0xf8, !PT ;  /* 0xff00000010107812 */ /* 0x000fe200078ef81b */
[----:B------:R-:W-:Y:S01]  /*9e00*/  IMAD.IADD R50, R10, 0x1, R39 ;  /* 0x000000010a327824 */ /* 0x000fe200078e0227 */
[----:B------:R-:W-:Y:S01]  /*9e10*/  FMNMX R27, R44, |R17|, !PT ;  /* 0x400000112c1b7209 */ /* 0x000fe20007800000 */
[----:B------:R-:W-:Y:S01]  /*9e20*/  IMAD.IADD R46, R10, 0x1, R43 ;  /* 0x000000010a2e7824 */ /* 0x000fe200078e022b */
[-C--:B------:R-:W-:Y:S01]  /*9e30*/  ISETP.GE.AND P5, PT, R54, R3.reuse, PT ;  /* 0x000000033600720c */ /* 0x080fe20003fa6270 */
[----:B------:R-:W-:Y:S01]  /*9e40*/  IMAD.IADD R42, R10, 0x1, R45 ;  /* 0x000000010a2a7824 */ /* 0x000fe200078e022d */
[-C--:B------:R-:W-:Y:S01]  /*9e50*/  ISETP.GE.AND P4, PT, R52, R3.reuse, PT ;  /* 0x000000033400720c */ /* 0x080fe20003f86270 */
[----:B------:R-:W-:Y:S01]  /*9e60*/  IMAD.IADD R30, R10, 0x1, R47 ;  /* 0x000000010a1e7824 */ /* 0x000fe200078e022f */
[-C--:B------:R-:W-:Y:S01]  /*9e70*/  ISETP.GE.AND P0, PT, R50, R3.reuse, PT ;  /* 0x000000033200720c */ /* 0x080fe20003f06270 */
[----:B------:R-:W-:Y:S01]  /*9e80*/  IMAD.SHL.U32 R21, R48, 0x1000000, RZ ;  /* 0x0100000030157824 */ /* 0x000fe200078e00ff */
[-C--:B------:R-:W-:Y:S01]  /*9e90*/  ISETP.GE.AND P1, PT, R46, R3.reuse, PT ;  /* 0x000000032e00720c */ /* 0x080fe20003f26270 */
[----:B------:R-:W-:Y:S01]  /*9ea0*/  IMAD.SHL.U32 R49, R49, 0x1000000, RZ ;  /* 0x0100000031317824 */ /* 0x000fe200078e00ff */
[----:B------:R-:W-:-:S02]  /*9eb0*/  ISETP.GE.AND P2, PT, R42, R3, PT ;  /* 0x000000032a00720c */ /* 0x000fc40003f46270 */
[----:B------:R-:W-:Y:S02]  /*9ec0*/  ISETP.GE.AND P3, PT, R30, R3, PT ;  /* 0x000000031e00720c */ /* 0x000fe40003f66270 */
[----:B------:R-:W-:Y:S02]  /*9ed0*/  LOP3.LUT R14, R14, 0xff000000, R21, 0xf8, !PT ;  /* 0xff0000000e0e7812 */ /* 0x000fe400078ef815 */
[----:B------:R-:W-:Y:S01]  /*9ee0*/  LOP3.LUT R17, R49, R38, R34, 0xfe, !PT ;  /* 0x0000002631117212 */ /* 0x000fe200078efe22 */
[----:B------:R-:W-:Y:S08]  /*9ef0*/  @P6 BRA `(.L_x_2714) ;  /* 0x0000000000886947 */ /* 0x000ff00003800000 */
[----:B------:R-:W-:Y:S02]  /*9f00*/  IMAD R21, R5, R20, R4 ;  /* 0x0000001405157224 */ /* 0x000fe400078e0204 */
[----:B------:R-:W-:-:S03]  /*9f10*/  VIADD R34, R4, 0x1 ;  /* 0x0000000104227836 */ /* 0x000fc60000000000 */
[----:B-1----:R-:W-:-:S04]  /*9f20*/  IADD3 R20, P6, R8, R21, RZ ;  /* 0x0000001508147210 */ /* 0x002fc80007fde0ff */
        /* <DEDUP_REMOVED lines=31> */
.L_x_2714:
[----:B------:R-:W-:Y:S05]  /*a120*/  BSYNC B0 ;  /* 0x0000000000007941 */ /* 0x000fea0003800000 */
.L_x_2713:
[----:B------:R-:W-:Y:S04]  /*a130*/  BSSY B0, `(.L_x_2715) ;  /* 0x0000024000007945 */ /* 0x000fe80003800000 */
[----:B------:R-:W-:Y:S05]  /*a140*/  @P5 BRA `(.L_x_2716) ;  /* 0x0000000000885947 */ /* 0x000fea0003800000 */
[----:B0-----:R-:W-:Y:S01]  /*a150*/  IMAD R21, R5, R54, R4 ;  /* 0x0000003605157224 */ /* 0x001fe200078e0204 */
[C---:B------:R-:W-:Y:S01]  /*a160*/  ISETP.GE.AND P6, PT, R4.reuse, R5, PT ;  /* 0x000000050400720c */ /* 0x040fe20003fc6270 */
[C---:B------:R-:W-:Y:S02]  /*a170*/  VIADD R34, R4.reuse, 0x1 ;  /* 0x0000000104227836 */ /* 0x040fe40000000000 */
[----:B------:R-:W-:Y:S01]  /*a180*/  VIADD R38, R4, 0x3 ;  /* 0x0000000304267836 */ /* 0x000fe20000000000 */
[----:B-1----:R-:W-:-:S04]  /*a190*/  IADD3 R20, P5, R8, R21, RZ ;  /* 0x0000001508147210 */ /* 0x002fc80007fbe0ff */
        /* <DEDUP_REMOVED lines=29> */
.L_x_2716:
[----:B------:R-:W-:Y:S05]  /*a370*/  BSYNC B0 ;  /* 0x0000000000007941 */ /* 0x000fea0003800000 */
.L_x_2715:
[----:B------:R-:W-:Y:S04]  /*a380*/  BSSY B0, `(.L_x_2717) ;  /* 0x0000024000007945 */ /* 0x000fe80003800000 */
[----:B------:R-:W-:Y:S05]  /*a390*/  @P4 BRA `(.L_x_2718) ;  /* 0x0000000000884947 */ /* 0x000fea0003800000 */
[C---:B0-2---:R-:W-:Y:S01]  /*a3a0*/  VIADD R20, R4.reuse, 0x1 ;  /* 0x0000000104147836 */ /* 0x045fe20000000000 */
[CC--:B------:R-:W-:Y:S01]  /*a3b0*/  ISETP.GE.AND P5, PT, R4.reuse, R5.reuse, PT ;  /* 0x000000050400720c */ /* 0x0c0fe20003fa6270 */
[----:B------:R-:W-:Y:S02]  /*a3c0*/  IMAD R21, R5, R52, R4 ;  /* 0x0000003405157224 */ /* 0x000fe400078e0204 */
[----:B------:R-:W-:Y:S01]  /*a3d0*/  VIADD R34, R4, 0x2 ;  /* 0x0000000204227836 */ /* 0x000fe20000000000 */
[----:B------:R-:W-:Y:S01]  /*a3e0*/  ISETP.GE.AND P6, PT, R20, R5, PT ;  /* 0x000000051400720c */ /* 0x000fe20003fc6270 */
[----:B------:R-:W-:Y:S01]  /*a3f0*/  VIADD R38, R4, 0x4 ;  /* 0x0000000404267836 */ /* 0x000fe20000000000 */
[----:B-1----:R-:W-:-:S04]  /*a400*/  IADD3 R20, P4, R8, R21, RZ ;  /* 0x0000001508147210 */ /* 0x002fc80007f9e0ff */
        /* <DEDUP_REMOVED lines=27> */
.L_x_2718:
[----:B------:R-:W-:Y:S05]  /*a5c0*/  BSYNC B0 ;  /* 0x0000000000007941 */ /* 0x000fea0003800000 */
.L_x_2717:
[----:B------:R-:W-:Y:S04]  /*a5d0*/  BSSY B0, `(.L_x_2719) ;  /* 0x0000024000007945 */ /* 0x000fe80003800000 */
[----:B------:R-:W-:Y:S05]  /*a5e0*/  @P0 BRA `(.L_x_2720) ;  /* 0x0000000000880947 */ /* 0x000fea0003800000 */
[C---:B0-23--:R-:W-:Y:S01]  /*a5f0*/  VIADD R20, R4.reuse, 0x1 ;  /* 0x0000000104147836 */ /* 0x04dfe20000000000 */
[CC--:B------:R-:W-:Y:S01]  /*a600*/  ISETP.GE.AND P0, PT, R4.reuse, R5.reuse, PT ;  /* 0x000000050400720c */ /* 0x0c0fe20003f06270 */
[----:B------:R-:W-:Y:S02]  /*a610*/  IMAD R21, R5, R50, R4 ;  /* 0x0000003205157224 */ /* 0x000fe400078e0204 */
[----:B------:R-:W-:Y:S01]  /*a620*/  VIADD R34, R4, 0x2 ;  /* 0x0000000204227836 */ /* 0x000fe20000000000 */
[----:B------:R-:W-:Y:S01]  /*a630*/  ISETP.GE.AND P6, PT, R20, R5, PT ;  /* 0x000000051400720c */ /* 0x000fe20003fc6270 */
[----:B------:R-:W-:Y:S01]  /*a640*/  VIADD R38, R4, 0x3 ;  /* 0x0000000304267836 */ /* 0x000fe20000000000 */
[----:B-1----:R-:W-:Y:S02]  /*a650*/  IADD3 R20, P4, R8, R21, RZ ;  /* 0x0000001508147210 */ /* 0x002fe40007f9e0ff */
[----:B------:R-:W-:Y:S01]  /*a660*/  ISETP.GE.AND P5, PT, R34, R5, PT ;  /* 0x000000052200720c */ /* 0x000fe20003fa6270 */
[----:B------:R-:W-:Y:S01]  /*a670*/  VIADD R34, R4, 0x4 ;  /* 0x0000000404227836 */ /* 0x000fe20000000000 */
[----:B------:R-:W-:-:S02]  /*a680*/  LEA.HI.X.SX32 R21, R21, R9, 0x1, P4 ;  /* 0x0000000915157211 */ /* 0x000fc400020f0eff */
[----:B------:R-:W-:Y:S01]  /*a690*/  ISETP.GE.AND P4, PT, R38, R5, PT ;  /* 0x000000052600720c */ /* 0x000fe20003f86270 */
[----:B------:R-:W0:Y:S01]  /*a6a0*/  @!P0 LDS.U8 R49, [R18+0x1080] ;  /* 0x0010800012318984 */ /* 0x000e220000000000 */
[----:B------:R-:W-:-:S03]  /*a6b0*/  VIADD R38, R4, 0x5 ;  /* 0x0000000504267836 */ /* 0x000fc60000000000 */
[----:B------:R-:W1:Y:S04]  /*a6c0*/  @!P6 LDS.U8 R51, [R18+0x1081] ;  /* 0x001081001233e984 */ /* 0x000e680000000000 */
        /* <DEDUP_REMOVED lines=20> */
.L_x_2720:
[----:B------:R-:W-:Y:S05]  /*a810*/  BSYNC B0 ;  /* 0x0000000000007941 */ /* 0x000fea0003800000 */
.L_x_2719:
[----:B------:R-:W-:Y:S04]  /*a820*/  BSSY B0, `(.L_x_2721) ;  /* 0x0000024000007945 */ /* 0x000fe80003800000 */
[----:B------:R-:W-:Y:S05]  /*a830*/  @P1 BRA `(.L_x_2722) ;  /* 0x0000000000881947 */ /* 0x000fea0003800000 */
[CC--:B------:R-:W-:Y:S01]  /*a840*/  ISETP.GE.AND P6, PT, R4.reuse, R5.reuse, PT ;  /* 0x000000050400720c */ /* 0x0c0fe20003fc6270 */
[C---:B0-234-:R-:W-:Y:S02]  /*a850*/  VIADD R20, R4.reuse, 0x1 ;  /* 0x0000000104147836 */ /* 0x05dfe40000000000 */
[----:B------:R-:W-:Y:S02]  /*a860*/  VIADD R34, R4, 0x2 ;  /* 0x0000000204227836 */ /* 0x000fe40000000000 */
[----:B------:R-:W-:Y:S01]  /*a870*/  IMAD R21, R5, R46, R4 ;  /* 0x0000002e05157224 */ /* 0x000fe200078e0204 */
[-C--:B------:R-:W-:Y:S01]  /*a880*/  ISETP.GE.AND P0, PT, R20, R5.reuse, PT ;  /* 0x000000051400720c */ /* 0x080fe20003f06270 */
[----:B------:R-:W-:Y:S01]  /*a890*/  VIADD R38, R4, 0x4 ;  /* 0x0000000404267836 */ /* 0x000fe20000000000 */
[----:B------:R-:W-:Y:S01]  /*a8a0*/  ISETP.GE.AND P1, PT, R34, R5, PT ;  /* 0x000000052200720c */ /* 0x000fe20003f26270 */
[----:B------:R-:W-:Y:S01]  /*a8b0*/  VIADD R34, R4, 0x3 ;  /* 0x0000000304227836 */ /* 0x000fe20000000000 */
[----:B-1----:R-:W-:-:S02]  /*a8c0*/  IADD3 R20, P4, R8, R21, RZ ;  /* 0x0000001508147210 */ /* 0x002fc40007f9e0ff */
        /* <DEDUP_REMOVED lines=25> */
.L_x_2722:
[----:B------:R-:W-:Y:S05]  /*aa60*/  BSYNC B0 ;  /* 0x0000000000007941 */ /* 0x000fea0003800000 */
.L_x_2721:
[----:B------:R-:W-:Y:S04]  /*aa70*/  BSSY B0, `(.L_x_2723) ;  /* 0x0000024000007945 */ /* 0x000fe80003800000 */
[----:B------:R-:W-:Y:S05]  /*aa80*/  @P2 BRA `(.L_x_2724) ;  /* 0x0000000000882947 */ /* 0x000fea0003800000 */
[C---:B0-234-:R-:W-:Y:S01]  /*aa90*/  VIADD R20, R4.reuse, 0x1 ;  /* 0x0000000104147836 */ /* 0x05dfe20000000000 */
[CC--:B------:R-:W-:Y:S01]  /*aaa0*/  ISETP.GE.AND P6, PT, R4.reuse, R5.reuse, PT ;  /* 0x000000050400720c */ /* 0x0c0fe20003fc6270 */
        /* <DEDUP_REMOVED lines=9> */
[----:B-1----:R-:W-:Y:S01]  /*ab40*/  IADD3 R20, P1, R8, R21, RZ ;  /* 0x0000001508147210 */ /* 0x002fe20007f3e0ff */
        /* <DEDUP_REMOVED lines=22> */
.L_x_2724:
[----:B------:R-:W-:Y:S05]  /*acb0*/  BSYNC B0 ;  /* 0x0000000000007941 */ /* 0x000fea0003800000 */
.L_x_2723:
[----:B------:R-:W-:Y:S04]  /*acc0*/  BSSY B0, `(.L_x_2725) ;  /* 0x0000024000007945 */ /* 0x000fe80003800000 */
[----:B------:R-:W-:Y:S05]  /*acd0*/  @P3 BRA `(.L_x_2726) ;  /* 0x0000000000883947 */ /* 0x000fea0003800000 */
[CC--:B------:R-:W-:Y:S01]  /*ace0*/  ISETP.GE.AND P1, PT, R4.reuse, R5.reuse, PT ;  /* 0x000000050400720c */ /* 0x0c0fe20003f26270 */
[----:B0-234-:R-:W-:Y:S02]  /*acf0*/  IMAD R21, R5, R30, R4 ;  /* 0x0000001e05157224 */ /* 0x01dfe400078e0204 */
[C---:B------:R-:W-:Y:S02]  /*ad00*/  VIADD R30, R4.reuse, 0x2 ;  /* 0x00000002041e7836 */ /* 0x040fe40000000000 */
        /* <DEDUP_REMOVED lines=10> */
[----:B------:R-:W-:-:S02]  /*adb0*/  LEA.HI.X.SX32 R21, R21, R9, 0x1, P4 ;  /* 0x0000000915157211 */ /* 0x000fc400020f0eff */
        /* <DEDUP_REMOVED lines=20> */
.L_x_2726:
[----:B------:R-:W-:Y:S05]  /*af00*/  BSYNC B0 ;  /* 0x0000000000007941 */ /* 0x000fea0003800000 */
.L_x_2725:
[----:B------:R-:W-:Y:S01]  /*af10*/  BAR.SYNC.DEFER_BLOCKING 0x0 ;  /* 0x0000000000007b1d */ /* 0x000fe20000010000 */
[----:B------:R-:W-:-:S04]  /*af20*/  VIADD R46, R10, 0x1 ;  /* 0x000000010a2e7836 */ /* 0x000fc80000000000 */
[--C-:B------:R-:W-:Y:S01]  /*af30*/  IMAD R44, R19, 0x2, R46.reuse ;  /* 0x00000002132c7824 */ /* 0x100fe200078e022e */
[----:B------:R-:W-:Y:S01]  /*af40*/  BSSY B0, `(.L_x_2727) ;  /* 0x0000035000007945 */ /* 0x000fe20003800000 */
[--C-:B------:R-:W-:Y:S02]  /*af50*/  IMAD.IADD R42, R35, 0x1, R46.reuse ;  /* 0x00000001232a7824 */ /* 0x100fe400078e022e */
[--C-:B------:R-:W-:Y:S02]  /*af60*/  IMAD.IADD R38, R31, 0x1, R46.reuse ;  /* 0x000000011f267824 */ /* 0x100fe400078e022e */
[--C-:B--2---:R-:W-:Y:S02]  /*af70*/  IMAD.IADD R34, R39, 0x1, R46.reuse ;  /* 0x0000000127227824 */ /* 0x104fe400078e022e */
[--C-:B-1----:R-:W-:Y:S02]  /*af80*/  IMAD.IADD R30, R43, 0x1, R46.reuse ;  /* 0x000000012b1e7824 */ /* 0x102fe400078e022e */
[----:B0--34-:R-:W-:-:S02]  /*af90*/  IMAD.IADD R20, R45, 0x1, R46 ;  /* 0x000000012d147824 */ /* 0x019fc400078e022e */
[--C-:B------:R-:W-:Y:S02]  /*afa0*/  IMAD.IADD R10, R47, 0x1, R46.reuse ;  /* 0x000000012f0a7824 */ /* 0x100fe400078e022e */
[----:B------:R-:W-:-:S05]  /*afb0*/  IMAD R46, R7, 0x2, R46 ;  /* 0x00000002072e7824 */ /* 0x000fca00078e022e */
        /* <DEDUP_REMOVED lines=11> */
[CC--:B------:R-:W-:Y:S01]  /*b070*/  ISETP.GE.AND P1, PT, R4.reuse, R5.reuse, PT ;  /* 0x000000050400720c */ /* 0x0c0fe20003f26270 */
[C---:B0-----:R-:W-:Y:S02]  /*b080*/  VIADD R16, R4.reuse, 0x2 ;  /* 0x0000000204107836 */ /* 0x041fe40000000000 */
[----:B------:R-:W-:Y:S02]  /*b090*/  VIADD R14, R4, 0x1 ;  /* 0x00000001040e7836 */ /* 0x000fe40000000000 */
[----:B------:R-:W-:Y:S01]  /*b0a0*/  IMAD R13, R5, R46, R4 ;  /* 0x0000002e050d7224 */ /* 0x000fe200078e0204 */
[-C--:B------:R-:W-:Y:S01]  /*b0b0*/  ISETP.GE.AND P2, PT, R16, R5.reuse, PT ;  /* 0x000000051000720c */ /* 0x080fe20003f46270 */
[----:B------:R-:W-:Y:S01]  /*b0c0*/  VIADD R22, R4, 0x3 ;  /* 0x0000000304167836 */ /* 0x000fe20000000000 */
[----:B------:R-:W-:Y:S01]  /*b0d0*/  ISETP.GE.AND P0, PT, R14, R5, PT ;  /* 0x000000050e00720c */ /* 0x000fe20003f06270 */
[----:B------:R-:W-:Y:S01]  /*b0e0*/  VIADD R16, R4, 0x4 ;  /* 0x0000000404107836 */ /* 0x000fe20000000000 */
[----:B------:R-:W-:Y:S01]  /*b0f0*/  IADD3 R14, P4, R8, R13, RZ ;  /* 0x0000000d080e7210 */ /* 0x000fe20007f9e0ff */
        /* <DEDUP_REMOVED lines=25> */
.L_x_2728:
[----:B------:R-:W-:Y:S05]  /*b290*/  BSYNC B0 ;  /* 0x0000000000007941 */ /* 0x000fea0003800000 */
.L_x_2727:
        /* <DEDUP_REMOVED lines=12> */
[----:B01----:R-:W-:-:S03]  /*b360*/  VIADD R14, R4, 0x1 ;  /* 0x00000001040e7836 */ /* 0x003fc60000000000 */
[----:B------:R-:W-:-:S04]  /*b370*/  IADD3 R12, P6, R8, R3, RZ ;  /* 0x00000003080c7210 */ /* 0x000fc80007fde0ff */
        /* <DEDUP_REMOVED lines=31> */
.L_x_2730:
[----:B------:R-:W-:Y:S05]  /*b570*/  BSYNC B0 ;  /* 0x0000000000007941 */ /* 0x000fea0003800000 */
.L_x_2729:
[----:B------:R-:W-:Y:S04]  /*b580*/  BSSY B0, `(.L_x_2731) ;  /* 0x0000024000007945 */ /* 0x000fe80003800000 */
[----:B------:R-:W-:Y:S05]  /*b590*/  @P5 BRA `(.L_x_2732) ;  /* 0x0000000000885947 */ /* 0x000fea0003800000 */
[----:B------:R-:W-:Y:S01]  /*b5a0*/  IMAD R3, R5, R42, R4 ;  /* 0x0000002a05037224 */ /* 0x000fe200078e0204 */
[C---:B------:R-:W-:Y:S01]  /*b5b0*/  ISETP.GE.AND P6, PT, R4.reuse, R5, PT ;  /* 0x000000050400720c */ /* 0x040fe20003fc6270 */
[C---:B01----:R-:W-:Y:S02]  /*b5c0*/  VIADD R14, R4.reuse, 0x1 ;  /* 0x00000001040e7836 */ /* 0x043fe40000000000 */
[----:B------:R-:W-:Y:S01]  /*b5d0*/  VIADD R16, R4, 0x3 ;  /* 0x0000000304107836 */ /* 0x000fe20000000000 */
[----:B--2---:R-:W-:-:S04]  /*b5e0*/  IADD3 R12, P5, R8, R3, RZ ;  /* 0x00000003080c7210 */ /* 0x004fc80007fbe0ff */
        /* <DEDUP_REMOVED lines=29> */
.L_x_2732:
[----:B------:R-:W-:Y:S05]  /*b7c0*/  BSYNC B0 ;  /* 0x0000000000007941 */ /* 0x000fea0003800000 */
.L_x_2731:
[----:B------:R-:W-:Y:S04]  /*b7d0*/  BSSY B0, `(.L_x_2733) ;  /* 0x0000024000007945 */ /* 0x000fe80003800000 */
[----:B------:R-:W-:Y:S05]  /*b7e0*/  @P4 BRA `(.L_x_2734) ;  /* 0x0000000000884947 */ /* 0x000fea0003800000 */
[C---:B--23--:R-:W-:Y:S01]  /*b7f0*/  VIADD R12, R4.reuse, 0x1 ;  /* 0x00000001040c7836 */ /* 0x04cfe20000000000 */
[CC--:B------:R-:W-:Y:S01]  /*b800*/  ISETP.GE.AND P5, PT, R4.reuse, R5.reuse, PT ;  /* 0x000000050400720c */ /* 0x0c0fe20003fa6270 */
[----:B------:R-:W-:Y:S02]  /*b810*/  IMAD R3, R5, R38, R4 ;  /* 0x0000002605037224 */ /* 0x000fe400078e0204 */
[----:B01----:R-:W-:Y:S01]  /*b820*/  VIADD R14, R4, 0x2 ;  /* 0x00000002040e7836 */ /* 0x003fe20000000000 */
[----:B------:R-:W-:Y:S01]  /*b830*/  ISETP.GE.AND P6, PT, R12, R5, PT ;  /* 0x000000050c00720c */ /* 0x000fe20003fc6270 */
[----:B------:R-:W-:Y:S01]  /*b840*/  VIADD R16, R4, 0x4 ;  /* 0x0000000404107836 */ /* 0x000fe20000000000 */
[----:B------:R-:W-:-:S04]  /*b850*/  IADD3 R12, P4, R8, R3, RZ ;  /* 0x00000003080c7210 */ /* 0x000fc80007f9e0ff */
        /* <DEDUP_REMOVED lines=27> */
.L_x_2734:
[----:B------:R-:W-:Y:S05]  /*ba10*/  BSYNC B0 ;  /* 0x0000000000007941 */ /* 0x000fea0003800000 */
.L_x_2733:
[----:B------:R-:W-:Y:S04]  /*ba20*/  BSSY B0, `(.L_x_2735) ;  /* 0x0000024000007945 */ /* 0x000fe80003800000 */
[----:B------:R-:W-:Y:S05]  /*ba30*/  @P0 BRA `(.L_x_2736) ;  /* 0x0000000000880947 */ /* 0x000fea0003800000 */
[C---:B--234-:R-:W-:Y:S01]  /*ba40*/  VIADD R12, R4.reuse, 0x1 ;  /* 0x00000001040c7836 */ /* 0x05cfe20000000000 */
[CC--:B------:R-:W-:Y:S01]  /*ba50*/  ISETP.GE.AND P0, PT, R4.reuse, R5.reuse, PT ;  /* 0x000000050400720c */ /* 0x0c0fe20003f06270 */
[----:B------:R-:W-:Y:S02]  /*ba60*/  IMAD R3, R5, R34, R4 ;  /* 0x0000002205037224 */ /* 0x000fe400078e0204 */
[----:B01----:R-:W-:Y:S01]  /*ba70*/  VIADD R14, R4, 0x2 ;  /* 0x00000002040e7836 */ /* 0x003fe20000000000 */
[----:B------:R-:W-:Y:S01]  /*ba80*/  ISETP.GE.AND P6, PT, R12, R5, PT ;  /* 0x000000050c00720c */ /* 0x000fe20003fc6270 */
[----:B------:R-:W-:Y:S01]  /*ba90*/  VIADD R16, R4, 0x3 ;  /* 0x0000000304107836 */ /* 0x000fe20000000000 */
[----:B------:R-:W-:Y:S02]  /*baa0*/  IADD3 R12, P4, R8, R3, RZ ;  /* 0x00000003080c7210 */ /* 0x000fe40007f9e0ff */
        /* <DEDUP_REMOVED lines=27> */
.L_x_2736:
[----:B------:R-:W-:Y:S05]  /*bc60*/  BSYNC B0 ;  /* 0x0000000000007941 */ /* 0x000fea0003800000 */
.L_x_2735:
[----:B------:R-:W-:Y:S04]  /*bc70*/  BSSY B0, `(.L_x_2737) ;  /* 0x0000024000007945 */ /* 0x000fe80003800000 */
[----:B------:R-:W-:Y:S05]  /*bc80*/  @P1 BRA `(.L_x_2738) ;  /* 0x0000000000881947 */ /* 0x000fea0003800000 */
[CC--:B------:R-:W-:Y:S01]  /*bc90*/  ISETP.GE.AND P6, PT, R4.reuse, R5.reuse, PT ;  /* 0x000000050400720c */ /* 0x0c0fe20003fc6270 */
[C---:B0-234-:R-:W-:Y:S02]  /*bca0*/  VIADD R12, R4.reuse, 0x1 ;  /* 0x00000001040c7836 */ /* 0x05dfe40000000000 */
[----:B-1----:R-:W-:Y:S02]  /*bcb0*/  VIADD R14, R4, 0x2 ;  /* 0x00000002040e7836 */ /* 0x002fe40000000000 */
[----:B------:R-:W-:Y:S01]  /*bcc0*/  IMAD R3, R5, R30, R4 ;  /* 0x0000001e05037224 */ /* 0x000fe200078e0204 */
[-C--:B------:R-:W-:Y:S01]  /*bcd0*/  ISETP.GE.AND P0, PT, R12, R5.reuse, PT ;  /* 0x000000050c00720c */ /* 0x080fe20003f06270 */
[----:B------:R-:W-:Y:S01]  /*bce0*/  VIADD R16, R4, 0x4 ;  /* 0x0000000404107836 */ /* 0x000fe20000000000 */
[----:B------:R-:W-:Y:S01]  /*bcf0*/  ISETP.GE.AND P1, PT, R14, R5, PT ;  /* 0x000000050e00720c */ /* 0x000fe20003f26270 */
[----:B------:R-:W-:Y:S01]  /*bd00*/  VIADD R14, R4, 0x3 ;  /* 0x00000003040e7836 */ /* 0x000fe20000000000 */
[----:B------:R-:W-:-:S02]  /*bd10*/  IADD3 R12, P4, R8, R3, RZ ;  /* 0x00000003080c7210 */ /* 0x000fc40007f9e0ff */
        /* <DEDUP_REMOVED lines=25> */
.L_x_2738:
[----:B------:R-:W-:Y:S05]  /*beb0*/  BSYNC B0 ;  /* 0x0000000000007941 */ /* 0x000fea0003800000 */
.L_x_2737:
[----:B------:R-:W-:Y:S04]  /*bec0*/  BSSY B0, `(.L_x_2739) ;  /* 0x0000024000007945 */ /* 0x000fe80003800000 */
[----:B------:R-:W-:Y:S05]  /*bed0*/  @P2 BRA `(.L_x_2740) ;  /* 0x0000000000882947 */ /* 0x000fea0003800000 */
[C---:B0-234-:R-:W-:Y:S01]  /*bee0*/  VIADD R12, R4.reuse, 0x1 ;  /* 0x00000001040c7836 */ /* 0x05dfe20000000000 */
[CC--:B------:R-:W-:Y:S01]  /*bef0*/  ISETP.GE.AND P6, PT, R4.reuse, R5.reuse, PT ;  /* 0x000000050400720c */ /* 0x0c0fe20003fc6270 */
[----:B------:R-:W-:Y:S02]  /*bf00*/  IMAD R3, R5, R20, R4 ;  /* 0x0000001405037224 */ /* 0x000fe400078e0204 */
[----:B-1----:R-:W-:Y:S01]  /*bf10*/  VIADD R14, R4, 0x3 ;  /* 0x00000003040e7836 */ /* 0x002fe20000000000 */
[-C--:B------:R-:W-:Y:S01]  /*bf20*/  ISETP.GE.AND P5, PT, R12, R5.reuse, PT ;  /* 0x000000050c00720c */ /* 0x080fe20003fa6270 */
[C---:B------:R-:W-:Y:S02]  /*bf30*/  VIADD R12, R4.reuse, 0x2 ;  /* 0x00000002040c7836 */ /* 0x040fe40000000000 */
[----:B------:R-:W-:Y:S01]  /*bf40*/  VIADD R16, R4, 0x4 ;  /* 0x0000000404107836 */ /* 0x000fe20000000000 */
[-C--:B------:R-:W-:Y:S01]  /*bf50*/  ISETP.GE.AND P4, PT, R14, R5.reuse, PT ;  /* 0x000000050e00720c */ /* 0x080fe20003f86270 */
[----:B------:R-:W-:Y:S01]  /*bf60*/  VIADD R20, R4, 0x5 ;  /* 0x0000000504147836 */ /* 0x000fe20000000000 */
[----:B------:R-:W-:Y:S01]  /*bf70*/  ISETP.GE.AND P0, PT, R12, R5, PT ;  /* 0x000000050c00720c */ /* 0x000fe20003f06270 */
[----:B------:R-:W-:Y:S01]  /*bf80*/  VIADD R14, R4, 0x6 ;  /* 0x00000006040e7836 */ /* 0x000fe20000000000 */
[----:B------:R-:W-:Y:S01]  /*bf90*/  IADD3 R12, P1, R8, R3, RZ ;  /* 0x00000003080c7210 */ /* 0x000fe20007f3e0ff */
        /* <DEDUP_REMOVED lines=22> */
.L_x_2740:
[----:B------:R-:W-:Y:S05]  /*c100*/  BSYNC B0 ;  /* 0x0000000000007941 */ /* 0x000fea0003800000 */
.L_x_2739:
[----:B------:R-:W-:Y:S04]  /*c110*/  BSSY B0, `(.L_x_2741) ;  /* 0x0000024000007945 */ /* 0x000fe80003800000 */
[----:B------:R-:W-:Y:S05]  /*c120*/  @P3 BRA `(.L_x_2742) ;  /* 0x0000000000883947 */ /* 0x000fea0003800000 */
[C---:B------:R-:W-:Y:S01]  /*c130*/  ISETP.GE.AND P1, PT, R4.reuse, R5, PT ;  /* 0x000000050400720c */ /* 0x040fe20003f26270 */
[----:B0-----:R-:W-:Y:S02]  /*c140*/  IMAD R3, R5, R10, R4 ;  /* 0x0000000a05037224 */ /* 0x001fe400078e0204 */
[C---:B------:R-:W-:Y:S02]  /*c150*/  VIADD R10, R4.reuse, 0x1 ;  /* 0x00000001040a7836 */ /* 0x040fe40000000000 */
[----:B--234-:R-:W-:Y:S01]  /*c160*/  VIADD R12, R4, 0x2 ;  /* 0x00000002040c7836 */ /* 0x01cfe20000000000 */
[----:B------:R-:W-:Y:S01]  /*c170*/  IADD3 R8, P4, R8, R3, RZ ;  /* 0x0000000308087210 */ /* 0x000fe20007f9e0ff */
[----:B-1----:R-:W-:Y:S01]  /*c180*/  VIADD R14, R4, 0x3 ;  /* 0x00000003040e7836 */ /* 0x002fe20000000000 */
[-C--:B------:R-:W-:Y:S01]  /*c190*/  ISETP.GE.AND P0, PT, R10, R5.reuse, PT ;  /* 0x000000050a00720c */ /* 0x080fe20003f06270 */
[----:B------:R-:W-:Y:S01]  /*c1a0*/  VIADD R10, R4, 0x4 ;  /* 0x00000004040a7836 */ /* 0x000fe20000000000 */
[-C--:B------:R-:W-:Y:S01]  /*c1b0*/  ISETP.GE.AND P2, PT, R12, R5.reuse, PT ;  /* 0x000000050c00720c */ /* 0x080fe20003f46270 */
        /* <DEDUP_REMOVED lines=14> */
[----:B0-----:R-:W-:Y:S01]  /*c2a0*/  @!P1 STG.E.U8 desc[UR8][R8.64], R13 ;  /* 0x0000000d08009986 */ /* 0x001fe2000c101108 */
[----:B------:R-:W-:-:S03]  /*c2b0*/  ISETP.GE.AND P1, PT, R4, R5, PT ;  /* 0x000000050400720c */ /* 0x000fc60003f26270 */
[----:B------:R-:W0:Y:S04]  /*c2c0*/  @!P2 LDS.U8 R5, [R18+0x1ce2] ;  /* 0x001ce2001205a984 */ /* 0x000e280000000000 */
[----:B-1----:R-:W-:Y:S04]  /*c2d0*/  @!P0 STG.E.U8 desc[UR8][R8.64+0x1], R3 ;  /* 0x0000010308008986 */ /* 0x002fe8000c101108 */
[----:B--2---:R-:W-:Y:S04]  /*c2e0*/  @!P3 STG.E.U8 desc[UR8][R8.64+0x3], R15 ;  /* 0x0000030f0800b986 */ /* 0x004fe8000c101108 */
[----:B------:R-:W1:Y:S04]  /*c2f0*/  @!P1 LDS.U8 R21, [R18+0x1ce6] ;  /* 0x001ce60012159984 */ /* 0x000e680000000000 */
[----:B---3--:R2:W-:Y:S04]  /*c300*/  @!P6 STG.E.U8 desc[UR8][R8.64+0x4], R17 ;  /* 0x000004110800e986 */ /* 0x0085e8000c101108 */
[----:B----4-:R2:W-:Y:S04]  /*c310*/  @!P5 STG.E.U8 desc[UR8][R8.64+0x5], R19 ;  /* 0x000005130800d986 */ /* 0x0105e8000c101108 */
[----:B-----5:R2:W-:Y:S04]  /*c320*/  @!P4 STG.E.U8 desc[UR8][R8.64+0x7], R23 ;  /* 0x000007170800c986 */ /* 0x0205e8000c101108 */
[----:B0-----:R2:W-:Y:S04]  /*c330*/  @!P2 STG.E.U8 desc[UR8][R8.64+0x2], R5 ;  /* 0x000002050800a986 */ /* 0x0015e8000c101108 */
[----:B-1----:R2:W-:Y:S02]  /*c340*/  @!P1 STG.E.U8 desc[UR8][R8.64+0x6], R21 ;  /* 0x0000061508009986 */ /* 0x0025e4000c101108 */
.L_x_2742:
[----:B------:R-:W-:Y:S05]  /*c350*/  BSYNC B0 ;  /* 0x0000000000007941 */ /* 0x000fea0003800000 */
.L_x_2741:
[----:B0-----:R-:W0:Y:S01]  /*c360*/  SHFL.DOWN PT, R3, R26, 0x10, 0x1f ;  /* 0x0a001f001a037f89 */ /* 0x001e2200000e0000 */
[----:B------:R-:W-:Y:S01]  /*c370*/  BSSY B0, `(.L_x_2743) ;  /* 0x0000022000007945 */ /* 0x000fe20003800000 */
[----:B--234-:R-:W2:Y:S01]  /*c380*/  S2R R13, SR_TID.X ;  /* 0x00000000000d7919 */ /* 0x01cea20000002100 */
[----:B------:R-:W-:Y:S01]  /*c390*/  BAR.SYNC.DEFER_BLOCKING 0x0 ;  /* 0x0000000000007b1d */ /* 0x000fe20000010000 */
[----:B0-----:R-:W-:-:S05]  /*c3a0*/  FMNMX R3, R26, R3, !PT ;  /* 0x000000031a037209 */ /* 0x001fca0007800000 */
[----:B------:R-:W0:Y:S01]  /*c3b0*/  SHFL.DOWN PT, R4, R3, 0x8, 0x1f ;  /* 0x09001f0003047f89 */ /* 0x000e2200000e0000 */
[----:B--2---:R-:W-:-:S13]  /*c3c0*/  LOP3.LUT P0, RZ, R13, 0x1f, RZ, 0xc0, !PT ;  /* 0x0000001f0dff7812 */ /* 0x004fda000780c0ff */
[----:B------:R-:W-:Y:S02]  /*c3d0*/  @!P0 LEA R8, R6, R11, 0x18 ;  /* 0x0000000b06088211 */ /* 0x000fe400078ec0ff */
[----:B0-----:R-:W-:-:S03]  /*c3e0*/  FMNMX R4, R3, R4, !PT ;  /* 0x0000000403047209 */ /* 0x001fc60007800000 */
[----:B------:R-:W-:Y:S02]  /*c3f0*/  @!P0 IMAD R7, R7, 0x4, R8 ;  /* 0x0000000407078824 */ /* 0x000fe400078e0208 */
[----:B------:R0:W2:Y:S01]  /*c400*/  LDC.64 R8, c[0x0][R2+0xa10] ;  /* 0x0002840002087b82 */ /* 0x0000a20000000a00 */
[----:B------:R-:W-:Y:S01]  /*c410*/  VIADD R3, R13, 0x1f ;  /* 0x0000001f0d037836 */ /* 0x000fe20000000000 */
[----:B------:R-:W3:Y:S02]  /*c420*/  SHFL.DOWN PT, R5, R4, 0x4, 0x1f ;  /* 0x08801f0004057f89 */ /* 0x000ee400000e0000 */
[----:B---3--:R-:W-:-:S05]  /*c430*/  FMNMX R10, R4, R5, !PT ;  /* 0x00000005040a7209 */ /* 0x008fca0007800000 */
[----:B------:R-:W3:Y:S02]  /*c440*/  SHFL.DOWN PT, R5, R10, 0x2, 0x1f ;  /* 0x08401f000a057f89 */ /* 0x000ee400000e0000 */
[----:B---3--:R-:W-:-:S05]  /*c450*/  FMNMX R12, R10, R5, !PT ;  /* 0x000000050a0c7209 */ /* 0x008fca0007800000 */
[----:B------:R-:W1:Y:S02]  /*c460*/  SHFL.DOWN PT, R5, R12, 0x1, 0x1f ;  /* 0x08201f000c057f89 */ /* 0x000e6400000e0000 */
[----:B-1----:R-:W-:Y:S02]  /*c470*/  FMNMX R14, R12, R5, !PT ;  /* 0x000000050c0e7209 */ /* 0x002fe40007800000 */
[----:B------:R0:W1:Y:S03]  /*c480*/  LDC.64 R4, c[0x0][R2+0xc10] ;  /* 0x0003040002047b82 */ /* 0x0000660000000a00 */
[----:B------:R0:W-:Y:S05]  /*c490*/  @!P0 STS [R7], R14 ;  /* 0x0000000e07008388 */ /* 0x0001ea0000000800 */
[----:B------:R-:W-:Y:S01]  /*c4a0*/  BAR.SYNC.DEFER_BLOCKING 0x0 ;  /* 0x0000000000007b1d */ /* 0x000fe20000010000 */
[----:B------:R-:W-:Y:S01]  /*c4b0*/  ISETP.GT.U32.AND P0, PT, R3, 0x3e, PT ;  /* 0x0000003e0300780c */ /* 0x000fe20003f04070 */
[----:B------:R-:W-:-:S12]  /*c4c0*/  IMAD.MOV.U32 R3, RZ, RZ, RZ ;  /* 0x000000ffff037224 */ /* 0x000fd800078e00ff */
[----:B0-2---:R-:W-:Y:S05]  /*c4d0*/  @P0 BRA `(.L_x_2744) ;  /* 0x00000000002c0947 */ /* 0x005fea0003800000 */
[----:B------:R-:W-:Y:S01]  /*c4e0*/  ISETP.GT.U32.AND P0, PT, R13, 0x3, PT ;  /* 0x000000030d00780c */ /* 0x000fe20003f04070 */
[----:B------:R-:W-:Y:S01]  /*c4f0*/  IMAD.MOV.U32 R2, RZ, RZ, RZ ;  /* 0x000000ffff027224 */ /* 0x000fe200078e00ff */
[----:B------:R-:W-:-:S11]  /*c500*/  UMOV UR4, 0xffffffff ;  /* 0xffffffff00047882 */ /* 0x000fd60000000000 */
[----:B------:R-:W-:-:S05]  /*c510*/  @!P0 LEA R3, R6, R11, 0x18 ;  /* 0x0000000b06038211 */ /* 0x000fca00078ec0ff */
[----:B------:R-:W-:-:S05]  /*c520*/  @!P0 IMAD R3, R13, 0x4, R3 ;  /* 0x000000040d038824 */ /* 0x000fca00078e0203 */
[----:B------:R0:W2:Y:S01]  /*c530*/  @!P0 LDS R2, [R3] ;  /* 0x0000000003028984 */ /* 0x0000a20000000800 */
[----:B------:R-:W-:Y:S05]  /*c540*/  BRA.DIV UR4, `(.L_x_2745) ;  /* 0x0000000204a47947 */ /* 0x000fea000b800000 */
[----:B0-2---:R-:W0:Y:S02]  /*c550*/  SHFL.DOWN PT, R3, R2, 0x2, 0x1f ;  /* 0x08401f0002037f89 */ /* 0x005e2400000e0000 */
[----:B0-----:R-:W-:-:S05]  /*c560*/  FMNMX R3, R3, R2, !PT ;  /* 0x0000000203037209 */ /* 0x001fca0007800000 */
[----:B------:R0:W2:Y:S02]  /*c570*/  SHFL.DOWN PT, R6, R3, 0x1, 0x1f ;  /* 0x08201f0003067f89 */ /* 0x0000a400000e0000 */
.L_x_2752:
[----:B0-2---:R-:W-:-:S07]  /*c580*/  FMNMX R3, R3, R6, !PT ;  /* 0x0000000603037209 */ /* 0x005fce0007800000 */
.L_x_2744:
[----:B------:R-:W-:Y:S05]  /*c590*/  BSYNC B0 ;  /* 0x0000000000007941 */ /* 0x000fea0003800000 */
.L_x_2743:
[----:B------:R-:W0:Y:S01]  /*c5a0*/  LDC R0, c[0x0][R0+0x20c] ;  /* 0x0000830000007b82 */ /* 0x000e220000000800 */
[----:B------:R-:W-:Y:S01]  /*c5b0*/  ISETP.NE.U32.AND P0, PT, R8, RZ, PT ;  /* 0x000000ff0800720c */ /* 0x000fe20003f05070 */
[----:B------:R-:W-:Y:S01]  /*c5c0*/  BSSY B0, `(.L_x_2746) ;  /* 0x000000f000007945 */ /* 0x000fe20003800000 */
[----:B-1----:R-:W-:Y:S02]  /*c5d0*/  ISETP.EQ.U32.AND P2, PT, R4, RZ, PT ;  /* 0x000000ff0400720c */ /* 0x002fe40003f42070 */
[----:B------:R-:W-:-:S04]  /*c5e0*/  ISETP.NE.AND.EX P0, PT, R9, RZ, PT, P0 ;  /* 0x000000ff0900720c */ /* 0x000fc80003f05300 */
[----:B------:R-:W-:Y:S02]  /*c5f0*/  ISETP.NE.OR P0, PT, R13, RZ, !P0 ;  /* 0x000000ff0d00720c */ /* 0x000fe40004705670 */
[----:B0-----:R-:W-:-:S04]  /*c600*/  IADD3 R2, -R0, UR6, RZ ;  /* 0x0000000600027c10 */ /* 0x001fc8000fffe1ff */
        /* <DEDUP_REMOVED lines=10> */
.L_x_2747:
[----:B------:R-:W-:Y:S05]  /*c6b0*/  BSYNC B0 ;  /* 0x0000000000007941 */ /* 0x000fea0003800000 */
.L_x_2746:
[----:B------:R-:W-:Y:S05]  /*c6c0*/  @P1 EXIT ;  /* 0x000000000000194d */ /* 0x000fea0003800000 */
[----:B------:R-:W-:-:S04]  /*c6d0*/  UIADD3 UR4, UR5, 0x1800000, URZ ;  /* 0x0180000005047890 */ /* 0x000fc8000fffe03f */
[----:B------:R-:W-:-:S04]  /*c6e0*/  ULOP3.LUT UR4, UR4, 0x7f800000, URZ, 0xc0, !UPT ;  /* 0x7f80000004047892 */ /* 0x000fc8000f8ec03f */
[----:B------:R-:W-:-:S06]  /*c6f0*/  UISETP.GT.U32.AND UP0, UPT, UR4, 0x1ffffff, UPT ;  /* 0x01ffffff0400788c */ /* 0x000fcc000bf04070 */
[----:B------:R-:W-:-:S13]  /*c700*/  PLOP3.LUT P0, PT, PT, PT, UP0, 0x80, 0x0 ;  /* 0x000000000000781c */ /* 0x000fda0003f0f008 */
[----:B------:R-:W-:Y:S05]  /*c710*/  @P0 BRA `(.L_x_2748) ;  /* 0x0000000000140947 */ /* 0x000fea0003800000 */
[----:B------:R-:W-:Y:S01]  /*c720*/  IMAD.U32 R0, RZ, RZ, UR5 ;  /* 0x00000005ff007e24 */ /* 0x000fe2000f8e00ff */
[----:B0-----:R-:W-:-:S07]  /*c730*/  MOV R9, 0xc750 ;  /* 0x0000c75000097802 */ /* 0x001fce0000000f00 */
[----:B------:R-:W-:Y:S05]  /*c740*/  CALL.REL.NOINC `($__internal_10_$__cuda_sm20_rcp_rn_f32_slowpath) ;  /* 0x00000000005c7944 */ /* 0x000fea0003c00000 */
[----:B------:R-:W-:Y:S01]  /*c750*/  IMAD.MOV.U32 R3, RZ, RZ, R0 ;  /* 0x000000ffff037224 */ /* 0x000fe200078e0000 */
[----:B------:R-:W-:Y:S06]  /*c760*/  BRA `(.L_x_2749) ;  /* 0x0000000000147947 */ /* 0x000fec0003800000 */
.L_x_2748:
[----:B------:R-:W1:Y:S01]  /*c770*/  MUFU.RCP R3, UR5 ;  /* 0x0000000500037d08 */ /* 0x000e620008001000 */
[----:B------:R-:W-:-:S04]  /*c780*/  IMAD.U32 R0, RZ, RZ, UR5 ;  /* 0x00000005ff007e24 */ /* 0x000fc8000f8e00ff */
[----:B-1----:R-:W-:-:S04]  /*c790*/  FFMA R0, R3, R0, -1 ;  /* 0xbf80000003007423 */ /* 0x002fc80000000000 */
[----:B------:R-:W-:-:S04]  /*c7a0*/  FADD.FTZ R0, -R0, -RZ ;  /* 0x800000ff00007221 */ /* 0x000fc80000010100 */
[----:B------:R-:W-:-:S07]  /*c7b0*/  FFMA R3, R3, R0, R3 ;  /* 0x0000000003037223 */ /* 0x000fce0000000003 */
.L_x_2749:
[----:B------:R-:W-:Y:S01]  /*c7c0*/  STG.E desc[UR8][R4.64], R3 ;  /* 0x0000000304007986 */ /* 0x000fe2000c101908 */
[----:B------:R-:W-:Y:S05]  /*c7d0*/  EXIT ;  /* 0x000000000000794d */ /* 0x000fea0003800000 */
.L_x_2745:
[----:B------:R-:W-:Y:S02]  /*c7e0*/  IMAD.MOV.U32 R10, RZ, RZ, 0x2 ;  /* 0x00000002ff0a7424 */ /* 0x000fe400078e00ff */
[----:B------:R-:W-:Y:S02]  /*c7f0*/  IMAD.MOV.U32 R11, RZ, RZ, 0x1f ;  /* 0x0000001fff0b7424 */ /* 0x000fe400078e00ff */
[----:B------:R-:W-:-:S07]  /*c800*/  IMAD.MOV.U32 R7, RZ, RZ, -0x1 ;  /* 0xffffffffff077424 */ /* 0x000fce00078e00ff */
[----:B012---:R-:W-:Y:S05]  /*c810*/  WARPSYNC.COLLECTIVE R7, `(.L_x_2750) ;  /* 0x0000000007087348 */ /* 0x007fea0003c00000 */
[----:B--2---:R2:W3:Y:S02]  /*c820*/  SHFL.DOWN P0, R6, R2, R10, R11 ;  /* 0x0800000a02067389 */ /* 0x0044e4000000000b */
[----:B0123--:R-:W-:Y:S01]  /*c830*/  ENDCOLLECTIVE ;  /* 0x000000000000791b */ /* 0x00ffe20003800000 */
.L_x_2750:
[----:B------:R-:W-:Y:S02]  /*c840*/  IMAD.MOV.U32 R10, RZ, RZ, 0x1 ;  /* 0x00000001ff0a7424 */ /* 0x000fe400078e00ff */
[----:B------:R-:W-:-:S05]  /*c850*/  IMAD.MOV.U32 R3, RZ, RZ, R6 ;  /* 0x000000ffff037224 */ /* 0x000fca00078e0006 */
[----:B------:R-:W-:-:S05]  /*c860*/  FMNMX R3, R3, R2, !PT ;  /* 0x0000000203037209 */ /* 0x000fca0007800000 */
[----:B------:R-:W-:-:S07]  /*c870*/  IMAD.MOV.U32 R2, RZ, RZ, R3 ;  /* 0x000000ffff027224 */ /* 0x000fce00078e0003 */
[----:B------:R-:W-:Y:S05]  /*c880*/  WARPSYNC.COLLECTIVE R7, `(.L_x_2751) ;  /* 0x0000000007087348 */ /* 0x000fea0003c00000 */
[----:B------:R0:W1:Y:S02]  /*c890*/  SHFL.DOWN P0, R6, R2, R10, R11 ;  /* 0x0800000a02067389 */ /* 0x000064000000000b */
[----:B01----:R-:W-:Y:S01]  /*c8a0*/  ENDCOLLECTIVE ;  /* 0x000000000000791b */ /* 0x003fe20003800000 */
.L_x_2751:
[----:B------:R-:W-:Y:S05]  /*c8b0*/  BRA `(.L_x_2752) ;  /* 0xfffffffc00307947 */ /* 0x000fea000383ffff */
        .weak           $__internal_10_$__cuda_sm20_rcp_rn_f32_slowpath
        .type           $__internal_10_$__cuda_sm20_rcp_rn_f32_slowpath,@function
        .size           $__internal_10_$__cuda_sm20_rcp_rn_f32_slowpath,(.L_x_3766 - $__internal_10_$__cuda_sm20_rcp_rn_f32_slowpath)
$__internal_10_$__cuda_sm20_rcp_rn_f32_slowpath:
        /* <DEDUP_REMOVED lines=15> */
.L_x_2753:
        /* <DEDUP_REMOVED lines=33> */
.L_x_2755:
[----:B------:R0:W1:Y:S02]  /*cbc0*/  MUFU.RCP R2, R0 ;  /* 0x0000000000027308 */ /* 0x0000640000001000 */
.L_x_2754:
[----:B0123--:R-:W-:Y:S02]  /*cbd0*/  IMAD.MOV.U32 R0, RZ, RZ, R2 ;  /* 0x000000ffff007224 */ /* 0x00ffe400078e0002 */
[----:B------:R-:W-:Y:S02]  /*cbe0*/  IMAD.MOV.U32 R2, RZ, RZ, R9 ;  /* 0x000000ffff027224 */ /* 0x000fe400078e0009 */
[----:B------:R-:W-:-:S04]  /*cbf0*/  IMAD.MOV.U32 R3, RZ, RZ, 0x0 ;  /* 0x00000000ff037424 */ /* 0x000fc800078e00ff */
[----:B------:R-:W-:Y:S05]  /*cc00*/  RET.REL.NODEC R2 `(_ZN18transformer_engine56_GLOBAL__N__9a404817_23_multi_cast_transpose_cu_26a11c4627multi_cast_transpose_kernelILi2ELi8ELb0Eff13__nv_fp8_e4m3EEvNS0_22MultiCastTransposeArgsE) ;  /* 0xffffff3002fc7950 */ /* 0x000fea0003c3ffff */
.L_x_2756:
        /* <DEDUP_REMOVED lines=15> */
.L_x_3766:


//--------------------- .text._ZN18transformer_engine56_GLOBAL__N__9a404817_23_multi_cast_transpose_cu_26a11c4627multi_cast_transpose_kernelILi2ELi8ELb0Eff13__nv_fp8_e5m2EEvNS0_22MultiCastTransposeArgsE --------------------------
	.section	.text._ZN18transformer_engine56_GLOBAL__N__9a404817_23_multi_cast_transpose_cu_26a11c4627multi_cast_transpose_kernelILi2ELi8ELb0Eff13__nv_fp8_e5m2EEvNS0_22MultiCastTransposeArgsE,"ax",@progbits
	.align	128
.text._ZN18transformer_engine56_GLOBAL__N__9a404817_23_multi_cast_transpose_cu_26a11c4627multi_cast_transpose_kernelILi2ELi8ELb0Eff13__nv_fp8_e5m2EEvNS0_22MultiCastTransposeArgsE:
        .type           _ZN18transformer_engine56_GLOBAL__N__9a404817_23_multi_cast_transpose_cu_26a11c4627multi_cast_transpose_kernelILi2ELi8ELb0Eff13__nv_fp8_e5m2EEvNS0_22MultiCastTransposeArgsE,@function
        .size           _ZN18transformer_engine56_GLOBAL__N__9a404817_23_multi_cast_transpose_cu_26a11c4627multi_cast_transpose_kernelILi2ELi8ELb0Eff13__nv_fp8_e5m2EEvNS0_22MultiCastTransposeArgsE,(.L_x_3768 - _ZN18transformer_engine56_GLOBAL__N__9a404817_23_multi_cast_transpose_cu_26a11c4627multi_cast_transpose_kernelILi2ELi8ELb0Eff13__nv_fp8_e5m2EEvNS0_22MultiCastTransposeArgsE)
        .other          _ZN18transformer_engine56_GLOBAL__N__9a404817_23_multi_cast_transpose_cu_26a11c4627multi_cast_transpose_kernelILi2ELi8ELb0Eff13__nv_fp8_e5m2EEvNS0_22MultiCastTransposeArgsE,@"STO_CUDA_ENTRY STV_DEFAULT"
_ZN18transformer_engine56_GLOBAL__N__9a404817_23_multi_cast_transpose_cu_26a11c4627multi_cast_transpose_kernelILi2ELi8ELb0Eff13__nv_fp8_e5m2EEvNS0_22MultiCastTransposeArgsE:
[----:B------:R-:W-:Y:S08]  /*0000*/  LDC R1, c[0x0][0x28] ;  /* 0x00000a00ff017b82 */ /* 0x000ff00000000800 */
[----:B------:R-:W0:Y:S01]  /*0010*/  S2UR UR6, SR_CTAID.X ;  /* 0x00000000000679c3 */ /* 0x000e220000002500 */
[----:B------:R-:W-:Y:S02]  /*0020*/  IMAD.MOV.U32 R2, RZ, RZ, RZ ;  /* 0x000000ffff027224 */ /* 0x000fe400078e00ff */
[----:B------:R-:W-:-:S07]  /*0030*/  IMAD.MOV.U32 R3, RZ, RZ, 0xe00 ;  /* 0x00000e00ff037424 */ /* 0x000fce00078e00ff */
.L_x_2757:
        /* <DEDUP_REMOVED lines=83> */
.L_x_2759:
[----:B------:R-:W-:Y:S05]  /*0570*/  BSYNC B0 ;  /* 0x0000000000007941 */ /* 0x000fea0003800000 */
.L_x_2758:
[----:B------:R1:W2:Y:S01]  /*0580*/  LDC.64 R20, c[0x0][R2+0x410] ;  /* 0x0001040002147b82 */ /* 0x0002a20000000a00 */
[----:B-----5:R-:W-:Y:S01]  /*0590*/  FMUL R25, R13, UR5 ;  /* 0x000000050d197c20 */ /* 0x020fe20008400000 */
[----:B------:R-:W-:Y:S01]  /*05a0*/  FMUL R30, R11, UR5 ;  /* 0x000000050b1e7c20 */ /* 0x000fe20008400000 */
[----:B------:R-:W-:Y:S01]  /*05b0*/  BSSY B0, `(.L_x_2760) ;  /* 0x000000d000007945 */ /* 0x000fe20003800000 */
[----:B------:R-:W-:Y:S02]  /*05c0*/  VIADD R22, R8, 0x5 ;  /* 0x0000000508167836 */ /* 0x000fe40000000000 */
[----:B------:R-:W-:Y:S02]  /*05d0*/  F2FP.SATFINITE.E5M2.F32.PACK_AB_MERGE_C R25, RZ, R25, RZ ;  /* 0x00000019ff19723e */ /* 0x000fe400048060ff */
[----:B------:R-:W-:Y:S01]  /*05e0*/  F2FP.SATFINITE.E5M2.F32.PACK_AB_MERGE_C R30, RZ, R30, RZ ;  /* 0x0000001eff1e723e */ /* 0x000fe200048060ff */
        /* <DEDUP_REMOVED lines=9> */
.L_x_2761:
[----:B------:R-:W-:Y:S05]  /*0680*/  BSYNC B0 ;  /* 0x0000000000007941 */ /* 0x000fea0003800000 */
.L_x_2760:
        /* <DEDUP_REMOVED lines=16> */
.L_x_2763:
[----:B------:R-:W-:Y:S05]  /*0790*/  BSYNC B0 ;  /* 0x0000000000007941 */ /* 0x000fea0003800000 */
.L_x_2762:
[----:B0----5:R-:W-:Y:S01]  /*07a0*/  FMNMX R16, R28, |R13|, !PT ;  /* 0x4000000d1c107209 */ /* 0x021fe20007800000 */
[----:B------:R-:W-:Y:S01]  /*07b0*/  FMUL R28, R13, UR5 ;  /* 0x000000050d1c7c20 */ /* 0x000fe20008400000 */
[----:B------:R-:W-:Y:S01]  /*07c0*/  FMUL R31, R11, UR5 ;  /* 0x000000050b1f7c20 */ /* 0x000fe20008400000 */
[----:B------:R-:W-:Y:S01]  /*07d0*/  BSSY B0, `(.L_x_2764) ;  /* 0x000000d000007945 */ /* 0x000fe20003800000 */
[----:B------:R-:W-:Y:S02]  /*07e0*/  FMNMX R32, R16, |R11|, !PT ;  /* 0x4000000b10207209 */ /* 0x000fe40007800000 */
[----:B------:R-:W-:Y:S02]  /*07f0*/  F2FP.SATFINITE.E5M2.F32.PACK_AB_MERGE_C R28, RZ, R28, RZ ;  /* 0x0000001cff1c723e */ /* 0x000fe400048060ff */
[----:B------:R-:W-:Y:S01]  /*0800*/  F2FP.SATFINITE.E5M2.F32.PACK_AB_MERGE_C R31, RZ, R31, RZ ;  /* 0x0000001fff1f723e */ /* 0x000fe200048060ff */
        /* <DEDUP_REMOVED lines=9> */
.L_x_2765:
[----:B------:R-:W-:Y:S05]  /*08a0*/  BSYNC B0 ;  /* 0x0000000000007941 */ /* 0x000fea0003800000 */
.L_x_2764:
        /* <DEDUP_REMOVED lines=13> */
.L_x_2767:
[----:B------:R-:W-:Y:S05]  /*0980*/  BSYNC B0 ;  /* 0x0000000000007941 */ /* 0x000fea0003800000 */
.L_x_2766:
[----:B01---5:R-:W-:Y:S01]  /*0990*/  FMUL R17, R13, UR5 ;  /* 0x000000050d117c20 */ /* 0x023fe20008400000 */
        /* <DEDUP_REMOVED lines=14> */
.L_x_2769:
[----:B------:R-:W-:Y:S05]  /*0a80*/  BSYNC B0 ;  /* 0x0000000000007941 */ /* 0x000fea0003800000 */
.L_x_2768:
        /* <DEDUP_REMOVED lines=14> */
.L_x_2771:
[----:B------:R-:W-:Y:S05]  /*0b70*/  BSYNC B0 ;  /* 0x0000000000007941 */ /* 0x000fea0003800000 */
.L_x_2770:
[----:B-----5:R-:W-:Y:S01]  /*0b80*/  FMNMX R16, R16, |R13|, !PT ;  /* 0x4000000d10107209 */ /* 0x020fe20007800000 */
[----:B01----:R-:W-:Y:S01]  /*0b90*/  FMUL R14, R13, UR5 ;  /* 0x000000050d0e7c20 */ /* 0x003fe20008400000 */
        /* <DEDUP_REMOVED lines=14> */
.L_x_2773:
[----:B------:R-:W-:Y:S05]  /*0c80*/  BSYNC B0 ;  /* 0x0000000000007941 */ /* 0x000fea0003800000 */
.L_x_2772:
        /* <DEDUP_REMOVED lines=13> */
.L_x_2775:
[----:B------:R-:W-:Y:S05]  /*0d60*/  BSYNC B0 ;  /* 0x0000000000007941 */ /* 0x000fea0003800000 */
.L_x_2774:
        /* <DEDUP_REMOVED lines=15> */
.L_x_2777:
[----:B------:R-:W-:Y:S05]  /*0e60*/  BSYNC B0 ;  /* 0x0000000000007941 */ /* 0x000fea0003800000 */
.L_x_2776:
        /* <DEDUP_REMOVED lines=13> */
.L_x_2779:
[----:B------:R-:W-:Y:S05]  /*0f40*/  BSYNC B0 ;  /* 0x0000000000007941 */ /* 0x000fea0003800000 */
.L_x_2778:
[----:B-----5:R-:W-:Y:S01]  /*0f50*/  FMUL R36, R26, UR5 ;  /* 0x000000051a247c20 */ /* 0x020fe20008400000 */
[----:B------:R-:W-:Y:S01]  /*0f60*/  FMUL R35, R15, UR5 ;  /* 0x000000050f237c20 */ /* 0x000fe20008400000 */
[----:B------:R-:W-:Y:S01]  /*0f70*/  BSSY B0, `(.L_x_2780) ;  /* 0x000000d000007945 */ /* 0x000fe20003800000 */
[----:B------:R-:W-:Y:S02]  /*0f80*/  FMNMX R11, R24, |R11|, !PT ;  /* 0x4000000b180b7209 */ /* 0x000fe40007800000 */
[----:B------:R-:W-:Y:S02]  /*0f90*/  F2FP.SATFINITE.E5M2.F32.PACK_AB_MERGE_C R36, RZ, R36, RZ ;  /* 0x00000024ff24723e */ /* 0x000fe400048060ff */
[----:B------:R-:W-:Y:S01]  /*0fa0*/  F2FP.SATFINITE.E5M2.F32.PACK_AB_MERGE_C R35, RZ, R35, RZ ;  /* 0x00000023ff23723e */ /* 0x000fe200048060ff */
        /* <DEDUP_REMOVED lines=9> */
.L_x_2781:
[----:B------:R-:W-:Y:S05]  /*1040*/  BSYNC B0 ;  /* 0x0000000000007941 */ /* 0x000fea0003800000 */
.L_x_2780:
        /* <DEDUP_REMOVED lines=25> */
.L_x_2783:
[----:B------:R-:W-:Y:S05]  /*11e0*/  BSYNC B0 ;  /* 0x0000000000007941 */ /* 0x000fea0003800000 */
.L_x_2782:
[----:B01-345:R-:W-:Y:S01]  /*11f0*/  FMNMX R12, R26, |R15|, !PT ;  /* 0x4000000f1a0c7209 */ /* 0x03bfe20007800000 */
        /* <DEDUP_REMOVED lines=15> */
.L_x_2785:
[----:B------:R-:W-:Y:S05]  /*12f0*/  BSYNC B0 ;  /* 0x0000000000007941 */ /* 0x000fea0003800000 */
.L_x_2784:
        /* <DEDUP_REMOVED lines=13> */
.L_x_2787:
[----:B------:R-:W-:Y:S05]  /*13d0*/  BSYNC B0 ;  /* 0x0000000000007941 */ /* 0x000fea0003800000 */
.L_x_2786:
[----:B01---5:R-:W-:Y:S01]  /*13e0*/  FMNMX R12, R42, |R15|, !PT ;  /* 0x4000000f2a0c7209 */ /* 0x023fe20007800000 */
        /* <DEDUP_REMOVED lines=15> */
.L_x_2789:
[----:B------:R-:W-:Y:S05]  /*14e0*/  BSYNC B0 ;  /* 0x0000000000007941 */ /* 0x000fea0003800000 */
.L_x_2788:
        /* <DEDUP_REMOVED lines=13> */
.L_x_2791:
[----:B------:R-:W-:Y:S05]  /*15c0*/  BSYNC B0 ;  /* 0x0000000000007941 */ /* 0x000fea0003800000 */
.L_x_2790:
        /* <DEDUP_REMOVED lines=16> */
.L_x_2793:
[----:B------:R-:W-:Y:S05]  /*16d0*/  BSYNC B0 ;  /* 0x0000000000007941 */ /* 0x000fea0003800000 */
.L_x_2792:
        /* <DEDUP_REMOVED lines=13> */
.L_x_2795:
[----:B------:R-:W-:Y:S05]  /*17b0*/  BSYNC B0 ;  /* 0x0000000000007941 */ /* 0x000fea0003800000 */
.L_x_2794:
        /* <DEDUP_REMOVED lines=15> */
.L_x_2797:
[----:B------:R-:W-:Y:S05]  /*18b0*/  BSYNC B0 ;  /* 0x0000000000007941 */ /* 0x000fea0003800000 */
.L_x_2796:
        /* <DEDUP_REMOVED lines=15> */
.L_x_2799:
[----:B------:R-:W-:Y:S05]  /*19b0*/  BSYNC B0 ;  /* 0x0000000000007941 */ /* 0x000fea0003800000 */
.L_x_2798:
[----:B01---5:R-:W-:Y:S01]  /*19c0*/  FMUL R12, R39, UR5 ;  /* 0x00000005270c7c20 */ /* 0x023fe20008400000 */
[----:B------:R-:W-:Y:S01]  /*19d0*/  FMUL R13, R40, UR5 ;  /* 0x00000005280d7c20 */ /* 0x000fe20008400000 */
[----:B------:R-:W-:Y:S01]  /*19e0*/  BSSY B0, `(.L_x_2800) ;  /* 0x000000e000007945 */ /* 0x000fe20003800000 */
[----:B------:R-:W-:Y:S02]  /*19f0*/  PRMT R41, R28, 0x7604, R25 ;  /* 0x000076041c297816 */ /* 0x000fe40000000019 */
        /* <DEDUP_REMOVED lines=12> */
.L_x_2801:
[----:B------:R-:W-:Y:S05]  /*1ac0*/  BSYNC B0 ;  /* 0x0000000000007941 */ /* 0x000fea0003800000 */
.L_x_2800:
        /* <DEDUP_REMOVED lines=28> */
.L_x_2803:
[----:B------:R-:W-:Y:S05]  /*1c90*/  BSYNC B0 ;  /* 0x0000000000007941 */ /* 0x000fea0003800000 */
.L_x_2802:
[----:B-----5:R-:W-:Y:S01]  /*1ca0*/  FMUL R41, R38, UR5 ;  /* 0x0000000526297c20 */ /* 0x020fe20008400000 */
[----:B------:R-:W-:Y:S01]  /*1cb0*/  FMUL R17, R39, UR5 ;  /* 0x0000000527117c20 */ /* 0x000fe20008400000 */
[----:B------:R-:W-:Y:S01]  /*1cc0*/  BSSY B0, `(.L_x_2804) ;  /* 0x000000f000007945 */ /* 0x000fe20003800000 */
[----:B------:R-:W-:Y:S02]  /*1cd0*/  LOP3.LUT R47, R36, 0xff0000, R47, 0xf8, !PT ;  /* 0x00ff0000242f7812 */ /* 0x000fe400078ef82f */
[----:B------:R-:W-:Y:S02]  /*1ce0*/  LOP3.LUT R44, R27, 0xff0000, R44, 0xf8, !PT ;  /* 0x00ff00001b2c7812 */ /* 0x000fe400078ef82c */
        /* <DEDUP_REMOVED lines=12> */
.L_x_2805:
[----:B------:R-:W-:Y:S05]  /*1db0*/  BSYNC B0 ;  /* 0x0000000000007941 */ /* 0x000fea0003800000 */
.L_x_2804:
        /* <DEDUP_REMOVED lines=13> */
.L_x_2807:
[----:B------:R-:W-:Y:S05]  /*1e90*/  BSYNC B0 ;  /* 0x0000000000007941 */ /* 0x000fea0003800000 */
.L_x_2806:
[----:B-----5:R-:W-:Y:S01]  /*1ea0*/  FMUL R45, R27, UR5 ;  /* 0x000000051b2d7c20 */ /* 0x020fe20008400000 */
[----:B01-34-:R-:W-:Y:S01]  /*1eb0*/  FMUL R12, R36, UR5 ;  /* 0x00000005240c7c20 */ /* 0x01bfe20008400000 */
[----:B------:R-:W-:Y:S01]  /*1ec0*/  BSSY B0, `(.L_x_2808) ;  /* 0x000000f000007945 */ /* 0x000fe20003800000 */
[----:B------:R-:W-:Y:S02]  /*1ed0*/  FMNMX R48, R43, |R38|, !PT ;  /* 0x400000262b307209 */ /* 0x000fe40007800000 */
[----:B------:R-:W-:Y:S02]  /*1ee0*/  LOP3.LUT R14, R14, 0xffff, RZ, 0xc0, !PT ;  /* 0x0000ffff0e0e7812 */ /* 0x000fe400078ec0ff */
[----:B------:R-:W-:Y:S02]  /*1ef0*/  LOP3.LUT R15, R15, 0xffff, RZ, 0xc0, !PT ;  /* 0x0000ffff0f0f7812 */ /* 0x000fe400078ec0ff */
        /* <DEDUP_REMOVED lines=11> */
.L_x_2809:
[----:B------:R-:W-:Y:S05]  /*1fb0*/  BSYNC B0 ;  /* 0x0000000000007941 */ /* 0x000fea0003800000 */
.L_x_2808:
        /* <DEDUP_REMOVED lines=15> */
.L_x_2811:
[----:B------:R-:W-:Y:S05]  /*20b0*/  BSYNC B0 ;  /* 0x0000000000007941 */ /* 0x000fea0003800000 */
.L_x_2810:
[----:B01---5:R-:W-:Y:S01]  /*20c0*/  FMUL R12, R43, UR5 ;  /* 0x000000052b0c7c20 */ /* 0x023fe20008400000 */
[----:B------:R-:W-:Y:S01]  /*20d0*/  FMUL R13, R40, UR5 ;  /* 0x00000005280d7c20 */ /* 0x000fe20008400000 */
[----:B------:R-:W-:Y:S01]  /*20e0*/  BSSY B0, `(.L_x_2812) ;  /* 0x000000f000007945 */ /* 0x000fe20003800000 */
[----:B------:R-:W-:Y:S02]  /*20f0*/  LOP3.LUT R14, R47, 0xff000000, R14, 0xf8, !PT ;  /* 0xff0000002f0e7812 */ /* 0x000fe400078ef80e */
[----:B------:R-:W-:Y:S02]  /*2100*/  FMNMX R48, R48, |R39|, !PT ;  /* 0x4000002730307209 */ /* 0x000fe40007800000 */
[----:B------:R-:W-:Y:S02]  /*2110*/  LOP3.LUT R15, R44, R15, RZ, 0xfc, !PT ;  /* 0x0000000f2c0f7212 */ /* 0x000fe400078efcff */
        /* <DEDUP_REMOVED lines=11> */
.L_x_2813:
[----:B------:R-:W-:Y:S05]  /*21d0*/  BSYNC B0 ;  /* 0x0000000000007941 */ /* 0x000fea0003800000 */
.L_x_2812:
        /* <DEDUP_REMOVED lines=15> */
.L_x_2815:
[----:B------:R-:W-:Y:S05]  /*22d0*/  BSYNC B0 ;  /* 0x0000000000007941 */ /* 0x000fea0003800000 */
.L_x_2814:
[----:B-----5:R-:W-:Y:S01]  /*22e0*/  FMUL R49, R24, UR5 ;  /* 0x0000000518317c20 */ /* 0x020fe20008400000 */
[----:B01----:R-:W-:Y:S01]  /*22f0*/  FMUL R12, R42, UR5 ;  /* 0x000000052a0c7c20 */ /* 0x003fe20008400000 */
[----:B------:R-:W-:Y:S01]  /*2300*/  BSSY B0, `(.L_x_2816) ;  /* 0x000000f000007945 */ /* 0x000fe20003800000 */
[----:B------:R-:W-:Y:S02]  /*2310*/  PRMT R46, R44, 0x7604, R11 ;  /* 0x000076042c2e7816 */ /* 0x000fe4000000000b */
[----:B------:R-:W-:Y:S02]  /*2320*/  FMNMX R51, R48, |R27|, !PT ;  /* 0x4000001b30337209 */ /* 0x000fe40007800000 */
[----:B------:R-:W-:Y:S02]  /*2330*/  MOV R11, 0x400 ;  /* 0x00000400000b7802 */ /* 0x000fe40000000f00 */
        /* <DEDUP_REMOVED lines=11> */
.L_x_2817:
[----:B------:R-:W-:Y:S05]  /*23f0*/  BSYNC B0 ;  /* 0x0000000000007941 */ /* 0x000fea0003800000 */
.L_x_2816:
        /* <DEDUP_REMOVED lines=16> */
.L_x_2819:
[----:B------:R-:W-:Y:S05]  /*2500*/  BSYNC B0 ;  /* 0x0000000000007941 */ /* 0x000fea0003800000 */
.L_x_2818:
[----:B-----5:R-:W-:Y:S01]  /*2510*/  FMUL R47, R45, UR5 ;  /* 0x000000052d2f7c20 */ /* 0x020fe20008400000 */
[----:B------:R-:W-:Y:S01]  /*2520*/  LOP3.LUT R48, R46, 0xff0000, R29, 0xf8, !PT ;  /* 0x00ff00002e307812 */ /* 0x000fe200078ef81d */
[----:B0-----:R-:W-:Y:S01]  /*2530*/  IMAD.U32 R49, R49, 0x10000, RZ ;  /* 0x0001000031317824 */ /* 0x001fe200078e00ff */
[----:B------:R-:W-:Y:S01]  /*2540*/  LOP3.LUT R41, R41, 0xffff, RZ, 0xc0, !PT ;  /* 0x0000ffff29297812 */ /* 0x000fe200078ec0ff */
[----:B------:R-:W-:Y:S01]  /*2550*/  BSSY B0, `(.L_x_2820) ;  /* 0x0000028000007945 */ /* 0x000fe20003800000 */
[----:B------:R-:W-:Y:S02]  /*2560*/  F2FP.SATFINITE.E5M2.F32.PACK_AB_MERGE_C R47, RZ, R47, RZ ;  /* 0x0000002fff2f723e */ /* 0x000fe400048060ff */
        /* <DEDUP_REMOVED lines=28> */
[----:B------:R-:W-:Y:S01]  /*2730*/  F2FP.SATFINITE.E5M2.F32.PACK_AB_MERGE_C R24, RZ, R24, RZ ;  /* 0x00000018ff18723e */ /* 0x000fe200048060ff */
        /* <DEDUP_REMOVED lines=9> */
.L_x_2821:
[----:B------:R-:W-:Y:S05]  /*27d0*/  BSYNC B0 ;  /* 0x0000000000007941 */ /* 0x000fea0003800000 */
.L_x_2820:
        /* <DEDUP_REMOVED lines=11> */
.L_x_2823:
[----:B------:R-:W-:Y:S05]  /*2890*/  BSYNC B0 ;  /* 0x0000000000007941 */ /* 0x000fea0003800000 */
.L_x_2822:
        /* <DEDUP_REMOVED lines=16> */
.L_x_2825:
[----:B------:R-:W-:Y:S05]  /*29a0*/  BSYNC B0 ;  /* 0x0000000000007941 */ /* 0x000fea0003800000 */
.L_x_2824:
        /* <DEDUP_REMOVED lines=17> */
.L_x_2827:
[----:B------:R-:W-:Y:S05]  /*2ac0*/  BSYNC B0 ;  /* 0x0000000000007941 */ /* 0x000fea0003800000 */
.L_x_2826:
[----:B-----5:R-:W-:Y:S01]  /*2ad0*/  FMUL R35, R33, UR5 ;  /* 0x0000000521237c20 */ /* 0x020fe20008400000 */
[----:B------:R-:W-:Y:S01]  /*2ae0*/  FMUL R36, R28, UR5 ;  /* 0x000000051c247c20 */ /* 0x000fe20008400000 */
[----:B01----:R-:W-:Y:S01]  /*2af0*/  FMNMX R15, R48, |R33|, !PT ;  /* 0x40000021300f7209 */ /* 0x003fe20007800000 */
[----:B------:R-:W-:Y:S01]  /*2b00*/  BSSY B0, `(.L_x_2828) ;  /* 0x000000f000007945 */ /* 0x000fe20003800000 */
[----:B------:R-:W-:Y:S02]  /*2b10*/  LOP3.LUT R48, R44, 0xff00, R41, 0xf8, !PT ;  /* 0x0000ff002c307812 */ /* 0x000fe400078ef829 */
[----:B------:R-:W-:Y:S02]  /*2b20*/  PRMT R30, R31, 0x7604, R30 ;  /* 0x000076041f1e7816 */ /* 0x000fe4000000001e */
[----:B------:R-:W-:Y:S02]  /*2b30*/  FMNMX R41, R15, |R28|, !PT ;  /* 0x4000001c0f297209 */ /* 0x000fe40007800000 */
[----:B------:R-:W-:-:S02]  /*2b40*/  F2FP.SATFINITE.E5M2.F32.PACK_AB_MERGE_C R35, RZ, R35, RZ ;  /* 0x00000023ff23723e */ /* 0x000fc400048060ff */
        /* <DEDUP_REMOVED lines=10> */
.L_x_2829:
[----:B------:R-:W-:Y:S05]  /*2bf0*/  BSYNC B0 ;  /* 0x0000000000007941 */ /* 0x000fea0003800000 */
.L_x_2828:
        /* <DEDUP_REMOVED lines=16> */
.L_x_2831:
[----:B------:R-:W-:Y:S05]  /*2d00*/  BSYNC B0 ;  /* 0x0000000000007941 */ /* 0x000fea0003800000 */
.L_x_2830:
        /* <DEDUP_REMOVED lines=17> */
.L_x_2833:
[----:B------:R-:W-:Y:S05]  /*2e20*/  BSYNC B0 ;  /* 0x0000000000007941 */ /* 0x000fea0003800000 */
.L_x_2832:
        /* <DEDUP_REMOVED lines=15> */
.L_x_2835:
[----:B------:R-:W-:Y:S05]  /*2f20*/  BSYNC B0 ;  /* 0x0000000000007941 */ /* 0x000fea0003800000 */
.L_x_2834:
[----:B01-345:R-:W-:Y:S01]  /*2f30*/  FMNMX R15, R41, |R28|, !PT ;  /* 0x4000001c290f7209 */ /* 0x03bfe20007800000 */
[----:B------:R-:W-:Y:S01]  /*2f40*/  FMUL R28, R28, UR5 ;  /* 0x000000051c1c7c20 */ /* 0x000fe20008400000 */
[----:B------:R-:W-:Y:S01]  /*2f50*/  FMUL R14, R26, UR5 ;  /* 0x000000051a0e7c20 */ /* 0x000fe20008400000 */
[----:B------:R-:W-:Y:S01]  /*2f60*/  BSSY B0, `(.L_x_2836) ;  /* 0x0000010000007945 */ /* 0x000fe20003800000 */
[----:B------:R-:W-:Y:S02]  /*2f70*/  FMNMX R45, R15, |R26|, !PT ;  /* 0x4000001a0f2d7209 */ /* 0x000fe40007800000 */
[----:B------:R-:W-:Y:S02]  /*2f80*/  F2FP.SATFINITE.E5M2.F32.PACK_AB_MERGE_C R26, RZ, R28, RZ ;  /* 0x0000001cff1a723e */ /* 0x000fe400048060ff */
[----:B------:R-:W-:Y:S02]  /*2f90*/  ISETP.GE.AND P1, PT, R42, R5, PT ;  /* 0x000000052a00720c */ /* 0x000fe40003f26270 */
[----:B------:R-:W-:-:S02]  /*2fa0*/  LOP3.LUT R16, R16, 0xffff, RZ, 0xc0, !PT ;  /* 0x0000ffff10107812 */ /* 0x000fc400078ec0ff */
[----:B------:R-:W-:Y:S02]  /*2fb0*/  LOP3.LUT R22, R22, 0xffff, RZ, 0xc0, !PT ;  /* 0x0000ffff16167812 */ /* 0x000fe400078ec0ff */
        /* <DEDUP_REMOVED lines=10> */
.L_x_2837:
[----:B------:R-:W-:Y:S05]  /*3060*/  BSYNC B0 ;  /* 0x0000000000007941 */ /* 0x000fea0003800000 */
.L_x_2836:
        /* <DEDUP_REMOVED lines=15> */
.L_x_2839:
[----:B------:R-:W-:Y:S05]  /*3160*/  BSYNC B0 ;  /* 0x0000000000007941 */ /* 0x000fea0003800000 */
.L_x_2838:
[----:B01---5:R-:W-:Y:S01]  /*3170*/  FMUL R14, R40, UR5 ;  /* 0x00000005280e7c20 */ /* 0x023fe20008400000 */
[----:B------:R-:W-:Y:S01]  /*3180*/  FMUL R41, R43, UR5 ;  /* 0x000000052b297c20 */ /* 0x000fe20008400000 */
[----:B------:R-:W-:Y:S01]  /*3190*/  BSSY B0, `(.L_x_2840) ;  /* 0x000000f000007945 */ /* 0x000fe20003800000 */
[----:B------:R-:W-:Y:S02]  /*31a0*/  LOP3.LUT R22, R33, 0xff000000, R16, 0xf8, !PT ;  /* 0xff00000021167812 */ /* 0x000fe400078ef810 */
[----:B------:R-:W-:Y:S02]  /*31b0*/  LOP3.LUT R23, R23, R44, RZ, 0xfc, !PT ;  /* 0x0000002c17177212 */ /* 0x000fe400078efcff */
        /* <DEDUP_REMOVED lines=12> */
.L_x_2841:
[----:B------:R-:W-:Y:S05]  /*3280*/  BSYNC B0 ;  /* 0x0000000000007941 */ /* 0x000fea0003800000 */
.L_x_2840:
        /* <DEDUP_REMOVED lines=28> */
.L_x_2843:
[----:B------:R-:W-:Y:S05]  /*3450*/  BSYNC B0 ;  /* 0x0000000000007941 */ /* 0x000fea0003800000 */
.L_x_2842:
[----:B01---5:R-:W-:Y:S01]  /*3460*/  FMNMX R15, R43, |R38|, !PT ;  /* 0x400000262b0f7209 */ /* 0x023fe20007800000 */
[----:B------:R-:W-:Y:S01]  /*3470*/  FMUL R38, R38, UR5 ;  /* 0x0000000526267c20 */ /* 0x000fe20008400000 */
[----:B------:R-:W-:Y:S01]  /*3480*/  FMUL R43, R42, UR5 ;  /* 0x000000052a2b7c20 */ /* 0x000fe20008400000 */
[----:B------:R-:W-:Y:S01]  /*3490*/  BSSY B0, `(.L_x_2844) ;  /* 0x000000f000007945 */ /* 0x000fe20003800000 */
[----:B------:R-:W-:Y:S02]  /*34a0*/  PRMT R37, R37, 0x7604, R32 ;  /* 0x0000760425257816 */ /* 0x000fe40000000020 */
[----:B------:R-:W-:Y:S02]  /*34b0*/  FMNMX R54, R15, |R42|, !PT ;  /* 0x4000002a0f367209 */ /* 0x000fe40007800000 */
[----:B------:R-:W-:Y:S02]  /*34c0*/  LOP3.LUT R32, R52, 0xff00, R39, 0xf8, !PT ;  /* 0x0000ff0034207812 */ /* 0x000fe400078ef827 */
        /* <DEDUP_REMOVED lines=11> */
.L_x_2845:
[----:B------:R-:W-:Y:S05]  /*3580*/  BSYNC B0 ;  /* 0x0000000000007941 */ /* 0x000fea0003800000 */
.L_x_2844:
        /* <DEDUP_REMOVED lines=16> */
.L_x_2847:
[----:B------:R-:W-:Y:S05]  /*3690*/  BSYNC B0 ;  /* 0x0000000000007941 */ /* 0x000fea0003800000 */
.L_x_2846:
[----:B-----5:R-:W-:Y:S01]  /*36a0*/  FMUL R44, R25, UR5 ;  /* 0x00000005192c7c20 */ /* 0x020fe20008400000 */
[----:B01----:R-:W-:Y:S01]  /*36b0*/  FMUL R14, R38, UR5 ;  /* 0x00000005260e7c20 */ /* 0x003fe20008400000 */
[----:B------:R-:W-:Y:S01]  /*36c0*/  FMNMX R15, R54, |R25|, !PT ;  /* 0x40000019360f7209 */ /* 0x000fe20007800000 */
[----:B------:R-:W-:Y:S01]  /*36d0*/  BSSY B0, `(.L_x_2848) ;  /* 0x000000f000007945 */ /* 0x000fe20003800000 */
[----:B------:R-:W-:Y:S02]  /*36e0*/  LOP3.LUT R39, R52, 0xff0000, R39, 0xf8, !PT ;  /* 0x00ff000034277812 */ /* 0x000fe400078ef827 */
[----:B------:R-:W-:Y:S02]  /*36f0*/  LOP3.LUT R25, R32, 0xff0000, R27, 0xf8, !PT ;  /* 0x00ff000020197812 */ /* 0x000fe400078ef81b */
        /* <DEDUP_REMOVED lines=12> */
.L_x_2849:
[----:B------:R-:W-:Y:S05]  /*37c0*/  BSYNC B0 ;  /* 0x0000000000007941 */ /* 0x000fea0003800000 */
.L_x_2848:
        /* <DEDUP_REMOVED lines=13> */
.L_x_2851:
[----:B------:R-:W-:Y:S05]  /*38a0*/  BSYNC B0 ;  /* 0x0000000000007941 */ /* 0x000fea0003800000 */
.L_x_2850:
[----:B01---5:R-:W-:Y:S01]  /*38b0*/  FMNMX R14, R52, |R37|, !PT ;  /* 0x40000025340e7209 */ /* 0x023fe20007800000 */
        /* <DEDUP_REMOVED lines=18> */
.L_x_2853:
[----:B------:R-:W-:Y:S05]  /*39e0*/  BSYNC B0 ;  /* 0x0000000000007941 */ /* 0x000fea0003800000 */
.L_x_2852:
        /* <DEDUP_REMOVED lines=14> */
.L_x_2855:
[----:B------:R-:W-:Y:S05]  /*3ad0*/  BSYNC B0 ;  /* 0x0000000000007941 */ /* 0x000fea0003800000 */
.L_x_2854:
[----:B01---5:R-:W-:Y:S01]  /*3ae0*/  FMNMX R14, R48, |R17|, !PT ;  /* 0x40000011300e7209 */ /* 0x023fe20007800000 */
[----:B------:R-:W-:Y:S01]  /*3af0*/  FMUL R17, R17, UR5 ;  /* 0x0000000511117c20 */ /* 0x000fe20008400000 */
[----:B------:R-:W-:Y:S01]  /*3b00*/  FMUL R15, R45, UR5 ;  /* 0x000000052d0f7c20 */ /* 0x000fe20008400000 */
[----:B------:R-:W-:Y:S01]  /*3b10*/  BSSY B0, `(.L_x_2856) ;  /* 0x000000f000007945 */ /* 0x000fe20003800000 */
[----:B------:R-:W-:Y:S02]  /*3b20*/  LOP3.LUT R24, R39, 0xff000000, R24, 0xf8, !PT ;  /* 0xff00000027187812 */ /* 0x000fe400078ef818 */
[----:B------:R-:W-:Y:S02]  /*3b30*/  F2FP.SATFINITE.E5M2.F32.PACK_AB_MERGE_C R39, RZ, R17, RZ ;  /* 0x00000011ff27723e */ /* 0x000fe400048060ff */
[----:B------:R-:W-:Y:S02]  /*3b40*/  LOP3.LUT R25, R25, R46, RZ, 0xfc, !PT ;  /* 0x0000002e19197212 */ /* 0x000fe400078efcff */
[----:B------:R-:W-:-:S02]  /*3b50*/  FMNMX R47, R14, |R45|, !PT ;  /* 0x4000002d0e2f7209 */ /* 0x000fc40007800000 */
        /* <DEDUP_REMOVED lines=10> */
.L_x_2857:
[----:B------:R-:W-:Y:S05]  /*3c00*/  BSYNC B0 ;  /* 0x0000000000007941 */ /* 0x000fea0003800000 */
.L_x_2856:
        /* <DEDUP_REMOVED lines=16> */
.L_x_2859:
[----:B------:R-:W-:Y:S05]  /*3d10*/  BSYNC B0 ;  /* 0x0000000000007941 */ /* 0x000fea0003800000 */
.L_x_2858:
[----:B01---5:R-:W-:Y:S01]  /*3d20*/  FMNMX R14, R47, |R36|, !PT ;  /* 0x400000242f0e7209 */ /* 0x023fe20007800000 */
[----:B------:R-:W-:Y:S01]  /*3d30*/  FMUL R36, R36, UR5 ;  /* 0x0000000524247c20 */ /* 0x000fe20008400000 */
[----:B------:R-:W-:Y:S01]  /*3d40*/  FMUL R15, R45, UR5 ;  /* 0x000000052d0f7c20 */ /* 0x000fe20008400000 */
[----:B------:R-:W-:Y:S01]  /*3d50*/  BSSY B0, `(.L_x_2860) ;  /* 0x000000f000007945 */ /* 0x000fe20003800000 */
[----:B------:R-:W-:Y:S02]  /*3d60*/  PRMT R34, R34, 0x7604, R29 ;  /* 0x0000760422227816 */ /* 0x000fe4000000001d */
[----:B------:R-:W-:Y:S02]  /*3d70*/  F2FP.SATFINITE.E5M2.F32.PACK_AB_MERGE_C R29, RZ, R36, RZ ;  /* 0x00000024ff1d723e */ /* 0x000fe400048060ff */
[----:B------:R-:W-:Y:S02]  /*3d80*/  PRMT R35, R35, 0x7604, R40 ;  /* 0x0000760423237816 */ /* 0x000fe40000000028 */
        /* <DEDUP_REMOVED lines=11> */
.L_x_2861:
[----:B------:R-:W-:Y:S05]  /*3e40*/  BSYNC B0 ;  /* 0x0000000000007941 */ /* 0x000fea0003800000 */
.L_x_2860:
        /* <DEDUP_REMOVED lines=12> */
.L_x_2863:
[----:B------:R-:W-:Y:S05]  /*3f10*/  BSYNC B0 ;  /* 0x0000000000007941 */ /* 0x000fea0003800000 */
.L_x_2862:
[----:B-----5:R-:W-:Y:S01]  /*3f20*/  FMUL R46, R16, UR5 ;  /* 0x00000005102e7c20 */ /* 0x020fe20008400000 */
[----:B01----:R-:W-:Y:S01]  /*3f30*/  FMUL R14, R45, UR5 ;  /* 0x000000052d0e7c20 */ /* 0x003fe20008400000 */
[----:B------:R-:W-:Y:S01]  /*3f40*/  BSSY B0, `(.L_x_2864) ;  /* 0x000000f000007945 */ /* 0x000fe20003800000 */
[----:B------:R-:W-:Y:S01]  /*3f50*/  FMNMX R52, R47, |R16|, !PT ;  /* 0x400000102f347209 */ /* 0x000fe20007800000 */
[C---:B------:R-:W-:Y:S01]  /*3f60*/  VIADD R48, R8.reuse, 0x63 ;  /* 0x0000006308307836 */ /* 0x040fe20000000000 */
[----:B------:R-:W-:Y:S01]  /*3f70*/  F2FP.SATFINITE.E5M2.F32.PACK_AB_MERGE_C R46, RZ, R46, RZ ;  /* 0x0000002eff2e723e */ /* 0x000fe200048060ff */
[----:B------:R-:W-:Y:S01]  /*3f80*/  VIADD R40, R8, 0x64 ;  /* 0x0000006408287836 */ /* 0x000fe20000000000 */
        /* <DEDUP_REMOVED lines=10> */
.L_x_2865:
[----:B------:R-:W-:Y:S05]  /*4030*/  BSYNC B0 ;  /* 0x0000000000007941 */ /* 0x000fea0003800000 */
.L_x_2864:
        /* <DEDUP_REMOVED lines=19> */
.L_x_2867:
[----:B------:R-:W-:Y:S05]  /*4170*/  BSYNC B0 ;  /* 0x0000000000007941 */ /* 0x000fea0003800000 */
.L_x_2866:
[----:B01---5:R-:W-:Y:S01]  /*4180*/  FMNMX R14, R49, |R30|, !PT ;  /* 0x4000001e310e7209 */ /* 0x023fe20007800000 */
[----:B------:R-:W-:Y:S01]  /*4190*/  FMUL R30, R30, UR5 ;  /* 0x000000051e1e7c20 */ /* 0x000fe20008400000 */
[----:B------:R-:W-:Y:S01]  /*41a0*/  FMUL R15, R47, UR5 ;  /* 0x000000052f0f7c20 */ /* 0x000fe20008400000 */
[----:B------:R-:W-:Y:S01]  /*41b0*/  BSSY B0, `(.L_x_2868) ;  /* 0x000000f000007945 */ /* 0x000fe20003800000 */
[----:B------:R-:W-:Y:S02]  /*41c0*/  FMNMX R52, R14, |R47|, !PT ;  /* 0x4000002f0e347209 */ /* 0x000fe40007800000 */
[----:B------:R-:W-:Y:S02]  /*41d0*/  LOP3.LUT R45, R34, 0xff0000, R45, 0xf8, !PT ;  /* 0x00ff0000222d7812 */ /* 0x000fe400078ef82d */
        /* <DEDUP_REMOVED lines=12> */
.L_x_2869:
[----:B------:R-:W-:Y:S05]  /*42a0*/  BSYNC B0 ;  /* 0x0000000000007941 */ /* 0x000fea0003800000 */
.L_x_2868:
        /* <DEDUP_REMOVED lines=13> */
.L_x_2871:
[----:B------:R-:W-:Y:S05]  /*4380*/  BSYNC B0 ;  /* 0x0000000000007941 */ /* 0x000fea0003800000 */
.L_x_2870:
        /* <DEDUP_REMOVED lines=19> */
.L_x_2873:
[----:B------:R-:W-:Y:S05]  /*44c0*/  BSYNC B0 ;  /* 0x0000000000007941 */ /* 0x000fea0003800000 */
.L_x_2872:
        /* <DEDUP_REMOVED lines=14> */
.L_x_2875:
[----:B------:R-:W-:Y:S05]  /*45b0*/  BSYNC B0 ;  /* 0x0000000000007941 */ /* 0x000fea0003800000 */
.L_x_2874:
[----:B01---5:R-:W-:Y:S01]  /*45c0*/  FMUL R14, R53, UR5 ;  /* 0x00000005350e7c20 */ /* 0x023fe20008400000 */
        /* <DEDUP_REMOVED lines=16> */
.L_x_2877:
[----:B------:R-:W-:Y:S05]  /*46d0*/  BSYNC B0 ;  /* 0x0000000000007941 */ /* 0x000fea0003800000 */
.L_x_2876:
        /* <DEDUP_REMOVED lines=29> */
.L_x_2879:
[----:B------:R-:W-:Y:S05]  /*48b0*/  BSYNC B0 ;  /* 0x0000000000007941 */ /* 0x000fea0003800000 */
.L_x_2878:
[----:B-----5:R-:W-:Y:S01]  /*48c0*/  FMUL R43, R41, UR5 ;  /* 0x00000005292b7c20 */ /* 0x020fe20008400000 */
[----:B0-----:R-:W-:Y:S01]  /*48d0*/  FMUL R14, R49, UR5 ;  /* 0x00000005310e7c20 */ /* 0x001fe20008400000 */
        /* <DEDUP_REMOVED lines=16> */
.L_x_2881:
[----:B------:R-:W-:Y:S05]  /*49e0*/  BSYNC B0 ;  /* 0x0000000000007941 */ /* 0x000fea0003800000 */
.L_x_2880:
        /* <DEDUP_REMOVED lines=13> */
.L_x_2883:
[----:B------:R-:W-:Y:S05]  /*4ac0*/  BSYNC B0 ;  /* 0x0000000000007941 */ /* 0x000fea0003800000 */
.L_x_2882:
[----:B01---5:R-:W-:Y:S01]  /*4ad0*/  FMNMX R14, R44, |R51|, !PT ;  /* 0x400000332c0e7209 */ /* 0x023fe20007800000 */
[----:B------:R-:W-:Y:S01]  /*4ae0*/  FMUL R44, R51, UR5 ;  /* 0x00000005332c7c20 */ /* 0x000fe20008400000 */
[----:B------:R-:W-:Y:S01]  /*4af0*/  FMUL R32, R49, UR5 ;  /* 0x0000000531207c20 */ /* 0x000fe20008400000 */
[----:B------:R-:W-:Y:S01]  /*4b00*/  BSSY B0, `(.L_x_2884) ;  /* 0x000000f000007945 */ /* 0x000fe20003800000 */
[----:B------:R-:W-:Y:S02]  /*4b10*/  LOP3.LUT R42, R42, 0xff0000, R53, 0xf8, !PT ;  /* 0x00ff00002a2a7812 */ /* 0x000fe400078ef835 */
[----:B------:R-:W-:Y:S02]  /*4b20*/  FMNMX R49, R14, |R49|, !PT ;  /* 0x400000310e317209 */ /* 0x000fe40007800000 */
[----:B------:R-:W-:Y:S02]  /*4b30*/  LOP3.LUT R53, R27, 0xffff, RZ, 0xc0, !PT ;  /* 0x0000ffff1b357812 */ /* 0x000fe400078ec0ff */
        /* <DEDUP_REMOVED lines=11> */
.L_x_2885:
[----:B------:R-:W-:Y:S05]  /*4bf0*/  BSYNC B0 ;  /* 0x0000000000007941 */ /* 0x000fea0003800000 */
.L_x_2884:
        /* <DEDUP_REMOVED lines=14> */
.L_x_2887:
[----:B------:R-:W-:Y:S05]  /*4ce0*/  BSYNC B0 ;  /* 0x0000000000007941 */ /* 0x000fea0003800000 */
.L_x_2886:
[----:B01---5:R-:W-:Y:S01]  /*4cf0*/  FMNMX R14, R49, |R52|, !PT ;  /* 0x40000034310e7209 */ /* 0x023fe20007800000 */
[----:B------:R-:W-:Y:S01]  /*4d00*/  FMUL R52, R52, UR5 ;  /* 0x0000000534347c20 */ /* 0x000fe20008400000 */
[----:B------:R-:W-:Y:S01]  /*4d10*/  FMUL R15, R51, UR5 ;  /* 0x00000005330f7c20 */ /* 0x000fe20008400000 */
[----:B------:R-:W-:Y:S01]  /*4d20*/  BSSY B0, `(.L_x_2888) ;  /* 0x000000f000007945 */ /* 0x000fe20003800000 */
[----:B------:R-:W-:Y:S02]  /*4d30*/  LOP3.LUT R27, R41, R54, RZ, 0xfc, !PT ;  /* 0x00000036291b7212 */ /* 0x000fe400078efcff */
[----:B------:R-:W-:Y:S02]  /*4d40*/  LOP3.LUT R53, R37, 0xffff, RZ, 0xc0, !PT ;  /* 0x0000ffff25357812 */ /* 0x000fe400078ec0ff */
        /* <DEDUP_REMOVED lines=12> */
.L_x_2889:
[----:B------:R-:W-:Y:S05]  /*4e10*/  BSYNC B0 ;  /* 0x0000000000007941 */ /* 0x000fea0003800000 */
.L_x_2888:
        /* <DEDUP_REMOVED lines=16> */
.L_x_2891:
[----:B------:R-:W-:Y:S05]  /*4f20*/  BSYNC B0 ;  /* 0x0000000000007941 */ /* 0x000fea0003800000 */
.L_x_2890:
[----:B01---5:R-:W-:Y:S01]  /*4f30*/  FMNMX R14, R49, |R52|, !PT ;  /* 0x40000034310e7209 */ /* 0x023fe20007800000 */
[----:B------:R-:W-:Y:S01]  /*4f40*/  FMUL R52, R52, UR5 ;  /* 0x0000000534347c20 */ /* 0x000fe20008400000 */
[----:B------:R-:W-:Y:S01]  /*4f50*/  FMUL R15, R51, UR5 ;  /* 0x00000005330f7c20 */ /* 0x000fe20008400000 */
[----:B------:R-:W-:Y:S01]  /*4f60*/  BSSY B0, `(.L_x_2892) ;  /* 0x000000f000007945 */ /* 0x000fe20003800000 */
[----:B------:R-:W-:Y:S02]  /*4f70*/  LOP3.LUT R29, R42, R53, RZ, 0xfc, !PT ;  /* 0x000000352a1d7212 */ /* 0x000fe400078efcff */
        /* <DEDUP_REMOVED lines=13> */
.L_x_2893:
[----:B------:R-:W-:Y:S05]  /*5050*/  BSYNC B0 ;  /* 0x0000000000007941 */ /* 0x000fea0003800000 */
.L_x_2892:
        /* <DEDUP_REMOVED lines=12> */
.L_x_2895:
[----:B------:R-:W-:Y:S05]  /*5120*/  BSYNC B0 ;  /* 0x0000000000007941 */ /* 0x000fea0003800000 */
.L_x_2894:
[----:B-----5:R-:W-:Y:S01]  /*5130*/  FMNMX R58, R53, |R34|, !PT ;  /* 0x40000022353a7209 */ /* 0x020fe20007800000 */
[----:B------:R-:W-:Y:S01]  /*5140*/  FMUL R40, R34, UR5 ;  /* 0x0000000522287c20 */ /* 0x000fe20008400000 */
[----:B------:R-:W-:Y:S01]  /*5150*/  FMUL R34, R51, UR5 ;  /* 0x0000000533227c20 */ /* 0x000fe20008400000 */
[----:B------:R-:W-:Y:S01]  /*5160*/  BSSY B0, `(.L_x_2896) ;  /* 0x000000f000007945 */ /* 0x000fe20003800000 */
[C---:B------:R-:W-:Y:S02]  /*5170*/  VIADD R56, R8.reuse, 0x83 ;  /* 0x0000008308387836 */ /* 0x040fe40000000000 */
[C---:B------:R-:W-:Y:S01]  /*5180*/  VIADD R54, R8.reuse, 0x84 ;  /* 0x0000008408367836 */ /* 0x040fe20000000000 */
[----:B------:R-:W-:Y:S01]  /*5190*/  F2FP.SATFINITE.E5M2.F32.PACK_AB_MERGE_C R40, RZ, R40, RZ ;  /* 0x00000028ff28723e */ /* 0x000fe200048060ff */
[----:B------:R-:W-:Y:S01]  /*51a0*/  VIADD R52, R8, 0x85 ;  /* 0x0000008508347836 */ /* 0x000fe20000000000 */
        /* <DEDUP_REMOVED lines=10> */
.L_x_2897:
[----:B------:R-:W-:Y:S05]  /*5250*/  BSYNC B0 ;  /* 0x0000000000007941 */ /* 0x000fea0003800000 */
.L_x_2896:
        /* <DEDUP_REMOVED lines=20> */
.L_x_2899:
[----:B------:R-:W-:Y:S05]  /*53a0*/  BSYNC B0 ;  /* 0x0000000000007941 */ /* 0x000fea0003800000 */
.L_x_2898:
[----:B01-345:R-:W-:Y:S01]  /*53b0*/  FMNMX R15, R53, |R46|, !PT ;  /* 0x4000002e350f7209 */ /* 0x03bfe20007800000 */
[----:B------:R-:W-:Y:S01]  /*53c0*/  FMUL R46, R46, UR5 ;  /* 0x000000052e2e7c20 */ /* 0x000fe20008400000 */
[----:B------:R-:W-:Y:S01]  /*53d0*/  FMUL R14, R48, UR5 ;  /* 0x00000005300e7c20 */ /* 0x000fe20008400000 */
[----:B------:R-:W-:Y:S01]  /*53e0*/  BSSY B0, `(.L_x_2900) ;  /* 0x000000f000007945 */ /* 0x000fe20003800000 */
[----:B------:R-:W-:Y:S02]  /*53f0*/  PRMT R49, R36, 0x7604, R17 ;  /* 0x0000760424317816 */ /* 0x000fe40000000011 */
[----:B------:R-:W-:Y:S02]  /*5400*/  F2FP.SATFINITE.E5M2.F32.PACK_AB_MERGE_C R17, RZ, R46, RZ ;  /* 0x0000002eff11723e */ /* 0x000fe400048060ff */
[----:B------:R-:W-:Y:S02]  /*5410*/  LOP3.LUT R36, R51, 0xff0000, R58, 0xf8, !PT ;  /* 0x00ff000033247812 */ /* 0x000fe400078ef83a */
        /* <DEDUP_REMOVED lines=11> */
.L_x_2901:
[----:B------:R-:W-:Y:S05]  /*54d0*/  BSYNC B0 ;  /* 0x0000000000007941 */ /* 0x000fea0003800000 */
.L_x_2900:
        /* <DEDUP_REMOVED lines=16> */
.L_x_2903:
[----:B------:R-:W-:Y:S05]  /*55e0*/  BSYNC B0 ;  /* 0x0000000000007941 */ /* 0x000fea0003800000 */
.L_x_2902:
[----:B01---5:R-:W-:Y:S01]  /*55f0*/  FMNMX R14, R48, |R53|, !PT ;  /* 0x40000035300e7209 */ /* 0x023fe20007800000 */
[----:B------:R-:W-:Y:S01]  /*5600*/  FMUL R53, R53, UR5 ;  /* 0x0000000535357c20 */ /* 0x000fe20008400000 */
[----:B------:R-:W-:Y:S01]  /*5610*/  FMUL R16, R51, UR5 ;  /* 0x0000000533107c20 */ /* 0x000fe20008400000 */
        /* <DEDUP_REMOVED lines=15> */
.L_x_2905:
[----:B------:R-:W-:Y:S05]  /*5710*/  BSYNC B0 ;  /* 0x0000000000007941 */ /* 0x000fea0003800000 */
.L_x_2904:
        /* <DEDUP_REMOVED lines=14> */
.L_x_2907:
[----:B------:R-:W-:Y:S05]  /*5800*/  BSYNC B0 ;  /* 0x0000000000007941 */ /* 0x000fea0003800000 */
.L_x_2906:
[----:B-----5:R-:W-:Y:S01]  /*5810*/  FMUL R45, R54, UR5 ;  /* 0x00000005362d7c20 */ /* 0x020fe20008400000 */
[----:B------:R-:W-:Y:S01]  /*5820*/  FMUL R35, R53, UR5 ;  /* 0x0000000535237c20 */ /* 0x000fe20008400000 */
[----:B01----:R-:W-:Y:S01]  /*5830*/  FMNMX R14, R51, |R54|, !PT ;  /* 0x40000036330e7209 */ /* 0x003fe20007800000 */
[----:B------:R-:W-:Y:S01]  /*5840*/  BSSY B0, `(.L_x_2908) ;  /* 0x000000f000007945 */ /* 0x000fe20003800000 */
[----:B------:R-:W-:Y:S01]  /*5850*/  LOP3.LUT R49, R56, 0xff00, R49, 0xf8, !PT ;  /* 0x0000ff0038317812 */ /* 0x000fe200078ef831 */
[----:B------:R-:W-:Y:S01]  /*5860*/  VIADD R54, R8, 0x86 ;  /* 0x0000008608367836 */ /* 0x000fe20000000000 */
        /* <DEDUP_REMOVED lines=12> */
.L_x_2909:
[----:B------:R-:W-:Y:S05]  /*5930*/  BSYNC B0 ;  /* 0x0000000000007941 */ /* 0x000fea0003800000 */
.L_x_2908:
        /* <DEDUP_REMOVED lines=19> */
.L_x_2911:
[----:B------:R-:W-:Y:S05]  /*5a70*/  BSYNC B0 ;  /* 0x0000000000007941 */ /* 0x000fea0003800000 */
.L_x_2910:
        /* <DEDUP_REMOVED lines=8> */
[----:B------:R-:W-:Y:S01]  /*5b00*/  F2FP.SATFINITE.E5M2.F32.PACK_AB_MERGE_C R43, RZ, R43, RZ ;  /* 0x0000002bff2b723e */ /* 0x000fe200048060ff */
[C---:B------:R-:W-:Y:S01]  /*5b10*/  VIADD R44, R8.reuse, 0xa0 ;  /* 0x000000a0082c7836 */ /* 0x040fe20000000000 */
[----:B------:R-:W-:Y:S01]  /*5b20*/  F2FP.SATFINITE.E5M2.F32.PACK_AB_MERGE_C R49, RZ, R49, RZ ;  /* 0x00000031ff31723e */ /* 0x000fe200048060ff */
        /* <DEDUP_REMOVED lines=10> */
.L_x_2913:
[----:B------:R-:W-:Y:S05]  /*5bd0*/  BSYNC B0 ;  /* 0x0000000000007941 */ /* 0x000fea0003800000 */
.L_x_2912:
        /* <DEDUP_REMOVED lines=22> */
.L_x_2915:
[----:B------:R-:W-:Y:S05]  /*5d40*/  BSYNC B0 ;  /* 0x0000000000007941 */ /* 0x000fea0003800000 */
.L_x_2914:
[----:B01-3-5:R-:W-:Y:S01]  /*5d50*/  FMNMX R14, R53, |R32|, !PT ;  /* 0x40000020350e7209 */ /* 0x02bfe20007800000 */
[----:B------:R-:W-:Y:S01]  /*5d60*/  FMUL R53, R32, UR5 ;  /* 0x0000000520357c20 */ /* 0x000fe20008400000 */
[----:B------:R-:W-:Y:S01]  /*5d70*/  FMUL R15, R47, UR5 ;  /* 0x000000052f0f7c20 */ /* 0x000fe20008400000 */
[----:B------:R-:W-:Y:S01]  /*5d80*/  BSSY B0, `(.L_x_2916) ;  /* 0x000000f000007945 */ /* 0x000fe20003800000 */
[----:B------:R-:W-:Y:S02]  /*5d90*/  LOP3.LUT R33, R33, R51, R54, 0xfe, !PT ;  /* 0x0000003321217212 */ /* 0x000fe400078efe36 */
        /* <DEDUP_REMOVED lines=13> */
.L_x_2917:
[----:B------:R-:W-:Y:S05]  /*5e70*/  BSYNC B0 ;  /* 0x0000000000007941 */ /* 0x000fea0003800000 */
.L_x_2916:
        /* <DEDUP_REMOVED lines=15> */
.L_x_2919:
[----:B------:R-:W-:Y:S05]  /*5f70*/  BSYNC B0 ;  /* 0x0000000000007941 */ /* 0x000fea0003800000 */
.L_x_2918:
[----:B-----5:R-:W-:Y:S01]  /*5f80*/  FMNMX R47, R47, |R54|, !PT ;  /* 0x400000362f2f7209 */ /* 0x020fe20007800000 */
[----:B------:R-:W-:Y:S01]  /*5f90*/  FMUL R39, R54, UR5 ;  /* 0x0000000536277c20 */ /* 0x000fe20008400000 */
[----:B01----:R-:W-:Y:S01]  /*5fa0*/  FMUL R14, R52, UR5 ;  /* 0x00000005340e7c20 */ /* 0x003fe20008400000 */
[----:B------:R-:W-:Y:S01]  /*5fb0*/  BSSY B0, `(.L_x_2920) ;  /* 0x000000f000007945 */ /* 0x000fe20003800000 */
[----:B------:R-:W-:Y:S02]  /*5fc0*/  PRMT R41, R48, 0x7604, R41 ;  /* 0x0000760430297816 */ /* 0x000fe40000000029 */
        /* <DEDUP_REMOVED lines=13> */
.L_x_2921:
[----:B------:R-:W-:Y:S05]  /*60a0*/  BSYNC B0 ;  /* 0x0000000000007941 */ /* 0x000fea0003800000 */
.L_x_2920:
        /* <DEDUP_REMOVED lines=15> */
.L_x_2923:
[----:B------:R-:W-:Y:S05]  /*61a0*/  BSYNC B0 ;  /* 0x0000000000007941 */ /* 0x000fea0003800000 */
.L_x_2922:
[----:B01---5:R-:W-:Y:S01]  /*61b0*/  FMNMX R15, R48, |R45|, !PT ;  /* 0x4000002d300f7209 */ /* 0x023fe20007800000 */
[----:B------:R-:W-:Y:S01]  /*61c0*/  FMUL R45, R45, UR5 ;  /* 0x000000052d2d7c20 */ /* 0x000fe20008400000 */
[----:B------:R-:W-:Y:S01]  /*61d0*/  FMUL R14, R36, UR5 ;  /* 0x00000005240e7c20 */ /* 0x000fe20008400000 */
[----:B------:R-:W-:Y:S01]  /*61e0*/  BSSY B0, `(.L_x_2924) ;  /* 0x000000f000007945 */ /* 0x000fe20003800000 */
[----:B------:R-:W-:Y:S01]  /*61f0*/  FMNMX R48, R15, |R36|, !PT ;  /* 0x400000240f307209 */ /* 0x000fe20007800000 */
[----:B------:R-:W-:Y:S01]  /*6200*/  VIADD R44, R8, 0xa2 ;  /* 0x000000a2082c7836 */ /* 0x000fe20000000000 */
[----:B------:R-:W-:Y:S02]  /*6210*/  F2FP.SATFINITE.E5M2.F32.PACK_AB_MERGE_C R36, RZ, R45, RZ ;  /* 0x0000002dff24723e */ /* 0x000fe400048060ff */
[----:B------:R-:W-:Y:S02]  /*6220*/  LOP3.LUT R54, R55, 0xff00, R54, 0xf8, !PT ;  /* 0x0000ff0037367812 */ /* 0x000fe400078ef836 */
        /* <DEDUP_REMOVED lines=10> */
.L_x_2925:
[----:B------:R-:W-:Y:S05]  /*62d0*/  BSYNC B0 ;  /* 0x0000000000007941 */ /* 0x000fea0003800000 */
.L_x_2924:
        /* <DEDUP_REMOVED lines=19> */
.L_x_2927:
[----:B------:R-:W-:Y:S05]  /*6410*/  BSYNC B0 ;  /* 0x0000000000007941 */ /* 0x000fea0003800000 */
.L_x_2926:
[----:B-----5:R-:W-:Y:S01]  /*6420*/  FMUL R43, R53, UR5 ;  /* 0x00000005352b7c20 */ /* 0x020fe20008400000 */
[----:B------:R-:W-:Y:S01]  /*6430*/  FMUL R16, R52, UR5 ;  /* 0x0000000534107c20 */ /* 0x000fe20008400000 */
[----:B------:R-:W-:Y:S01]  /*6440*/  BSSY B0, `(.L_x_2928) ;  /* 0x000000f000007945 */ /* 0x000fe20003800000 */
[----:B------:R-:W-:Y:S02]  /*6450*/  LOP3.LUT R55, R38, 0xff00, R55, 0xf8, !PT ;  /* 0x0000ff0026377812 */ /* 0x000fe400078ef837 */
[----:B------:R-:W-:Y:S02]  /*6460*/  LOP3.LUT R35, R35, R54, R56, 0xfe, !PT ;  /* 0x0000003623237212 */ /* 0x000fe400078efe38 */
        /* <DEDUP_REMOVED lines=12> */
.L_x_2929:
[----:B------:R-:W-:Y:S05]  /*6530*/  BSYNC B0 ;  /* 0x0000000000007941 */ /* 0x000fea0003800000 */
.L_x_2928:
        /* <DEDUP_REMOVED lines=33> */
.L_x_2931:
[----:B------:R-:W-:Y:S05]  /*6750*/  BSYNC B0 ;  /* 0x0000000000007941 */ /* 0x000fea0003800000 */
.L_x_2930:
        /* <DEDUP_REMOVED lines=9> */
[----:B------:R-:W-:Y:S02]  /*67f0*/  F2FP.SATFINITE.E5M2.F32.PACK_AB_MERGE_C R41, RZ, R41, RZ ;  /* 0x00000029ff29723e */ /* 0x000fe400048060ff */
[----:B------:R-:W-:Y:S01]  /*6800*/  F2FP.SATFINITE.E5M2.F32.PACK_AB_MERGE_C R40, RZ, R40, RZ ;  /* 0x00000028ff28723e */ /* 0x000fe200048060ff */
        /* <DEDUP_REMOVED lines=9> */
.L_x_2933:
[----:B------:R-:W-:Y:S05]  /*68a0*/  BSYNC B0 ;  /* 0x0000000000007941 */ /* 0x000fea0003800000 */
.L_x_2932:
        /* <DEDUP_REMOVED lines=15> */
.L_x_2935:
[----:B------:R-:W-:Y:S05]  /*69a0*/  BSYNC B0 ;  /* 0x0000000000007941 */ /* 0x000fea0003800000 */
.L_x_2934:
[----:B01---5:R-:W-:Y:S01]  /*69b0*/  FMUL R14, R55, UR5 ;  /* 0x00000005370e7c20 */ /* 0x023fe20008400000 */
[----:B------:R-:W-:Y:S01]  /*69c0*/  FMUL R15, R53, UR5 ;  /* 0x00000005350f7c20 */ /* 0x000fe20008400000 */
[----:B------:R-:W-:Y:S01]  /*69d0*/  FMNMX R58, R52, |R55|, !PT ;  /* 0x40000037343a7209 */ /* 0x000fe20007800000 */
[----:B------:R-:W-:Y:S01]  /*69e0*/  BSSY B0, `(.L_x_2936) ;  /* 0x000000f000007945 */ /* 0x000fe20003800000 */
[----:B------:R-:W-:Y:S02]  /*69f0*/  LOP3.LUT R52, R49, 0xff0000, R56, 0xf8, !PT ;  /* 0x00ff000031347812 */ /* 0x000fe400078ef838 */
        /* <DEDUP_REMOVED lines=13> */
.L_x_2937:
[----:B------:R-:W-:Y:S05]  /*6ad0*/  BSYNC B0 ;  /* 0x0000000000007941 */ /* 0x000fea0003800000 */
.L_x_2936:
        /* <DEDUP_REMOVED lines=14> */
.L_x_2939:
[----:B------:R-:W-:Y:S05]  /*6bc0*/  BSYNC B0 ;  /* 0x0000000000007941 */ /* 0x000fea0003800000 */
.L_x_2938:
[----:B-----5:R-:W-:Y:S01]  /*6bd0*/  FMNMX R53, R53, |R58|, !PT ;  /* 0x4000003a35357209 */ /* 0x020fe20007800000 */
[----:B------:R-:W-:Y:S01]  /*6be0*/  FMUL R58, R58, UR5 ;  /* 0x000000053a3a7c20 */ /* 0x000fe20008400000 */
[----:B01----:R-:W-:Y:S01]  /*6bf0*/  FMUL R14, R56, UR5 ;  /* 0x00000005380e7c20 */ /* 0x003fe20008400000 */
        /* <DEDUP_REMOVED lines=15> */
.L_x_2941:
[----:B------:R-:W-:Y:S05]  /*6cf0*/  BSYNC B0 ;  /* 0x0000000000007941 */ /* 0x000fea0003800000 */
.L_x_2940:
        /* <DEDUP_REMOVED lines=16> */
.L_x_2943:
[----:B------:R-:W-:Y:S05]  /*6e00*/  BSYNC B0 ;  /* 0x0000000000007941 */ /* 0x000fea0003800000 */
.L_x_2942:
[----:B01---5:R-:W-:Y:S01]  /*6e10*/  FMNMX R15, R53, |R56|, !PT ;  /* 0x40000038350f7209 */ /* 0x023fe20007800000 */
[----:B------:R-:W-:Y:S01]  /*6e20*/  FMUL R53, R56, UR5 ;  /* 0x0000000538357c20 */ /* 0x000fe20008400000 */
[----:B------:R-:W-:Y:S01]  /*6e30*/  FMUL R14, R48, UR5 ;  /* 0x00000005300e7c20 */ /* 0x000fe20008400000 */
        /* <DEDUP_REMOVED lines=15> */
.L_x_2945:
[----:B------:R-:W-:Y:S05]  /*6f30*/  BSYNC B0 ;  /* 0x0000000000007941 */ /* 0x000fea0003800000 */
.L_x_2944:
        /* <DEDUP_REMOVED lines=17> */
.L_x_2947:
[----:B------:R-:W-:Y:S05]  /*7050*/  BSYNC B0 ;  /* 0x0000000000007941 */ /* 0x000fea0003800000 */
.L_x_2946:
[----:B01---5:R-:W-:Y:S01]  /*7060*/  FMNMX R38, R48, |R43|, !PT ;  /* 0x4000002b30267209 */ /* 0x023fe20007800000 */
[----:B------:R-:W-:Y:S01]  /*7070*/  FMUL R43, R43, UR5 ;  /* 0x000000052b2b7c20 */ /* 0x000fe20008400000 */
[----:B------:R-:W-:Y:S01]  /*7080*/  FMUL R39, R15, UR5 ;  /* 0x000000050f277c20 */ /* 0x000fe20008400000 */
[----:B------:R-:W-:Y:S01]  /*7090*/  PRMT R48, R54, 0x7604, R47 ;  /* 0x0000760436307816 */ /* 0x000fe2000000002f */
[----:B------:R-:W-:Y:S01]  /*70a0*/  BSSY B0, `(.L_x_2948) ;  /* 0x000000e000007945 */ /* 0x000fe20003800000 */
        /* <DEDUP_REMOVED lines=13> */
.L_x_2949:
[----:B------:R-:W-:Y:S05]  /*7180*/  BSYNC B0 ;  /* 0x0000000000007941 */ /* 0x000fea0003800000 */
.L_x_2948:
        /* <DEDUP_REMOVED lines=18> */
.L_x_2951:
[----:B------:R-:W-:Y:S05]  /*72b0*/  BSYNC B0 ;  /* 0x0000000000007941 */ /* 0x000fea0003800000 */
.L_x_2950:
[----:B-----5:R-:W-:Y:S01]  /*72c0*/  FMUL R16, R58, UR5 ;  /* 0x000000053a107c20 */ /* 0x020fe20008400000 */
[----:B0-----:R-:W-:Y:S01]  /*72d0*/  FMUL R38, R49, UR5 ;  /* 0x0000000531267c20 */ /* 0x001fe20008400000 */
[----:B------:R-:W-:Y:S01]  /*72e0*/  BSSY B0, `(.L_x_2952) ;  /* 0x000000f000007945 */ /* 0x000fe20003800000 */
[----:B------:R-:W-:Y:S02]  /*72f0*/  FMNMX R58, R45, |R58|, !PT ;  /* 0x4000003a2d3a7209 */ /* 0x000fe40007800000 */
[----:B------:R-:W-:Y:S02]  /*7300*/  F2FP.SATFINITE.E5M2.F32.PACK_AB_MERGE_C R45, RZ, R16, RZ ;  /* 0x00000010ff2d723e */ /* 0x000fe400048060ff */
[----:B------:R-:W-:Y:S02]  /*7310*/  LOP3.LUT R51, R55, 0xff0000, R44, 0xf8, !PT ;  /* 0x00ff000037337812 */ /* 0x000fe400078ef82c */
        /* <DEDUP_REMOVED lines=11> */
.L_x_2953:
[----:B------:R-:W-:Y:S05]  /*73d0*/  BSYNC B0 ;  /* 0x0000000000007941 */ /* 0x000fea0003800000 */
.L_x_2952:
        /* <DEDUP_REMOVED lines=34> */
.L_x_2955:
[----:B------:R-:W-:Y:S05]  /*7600*/  BSYNC B0 ;  /* 0x0000000000007941 */ /* 0x000fea0003800000 */
.L_x_2954:
        /* <DEDUP_REMOVED lines=20> */
.L_x_2957:
[----:B------:R-:W-:Y:S05]  /*7750*/  BSYNC B0 ;  /* 0x0000000000007941 */ /* 0x000fea0003800000 */
.L_x_2956:
        /* <DEDUP_REMOVED lines=15> */
.L_x_2959:
[----:B------:R-:W-:Y:S05]  /*7850*/  BSYNC B0 ;  /* 0x0000000000007941 */ /* 0x000fea0003800000 */
.L_x_2958:
[----:B-----5:R-:W-:Y:S01]  /*7860*/  FMUL R51, R58, UR5 ;  /* 0x000000053a337c20 */ /* 0x020fe20008400000 */
[----:B01----:R-:W-:Y:S01]  /*7870*/  FMUL R42, R53, UR5 ;  /* 0x00000005352a7c20 */ /* 0x003fe20008400000 */
[----:B------:R-:W-:Y:S01]  /*7880*/  BSSY B0, `(.L_x_2960) ;  /* 0x000000e000007945 */ /* 0x000fe20003800000 */
[----:B------:R-:W-:Y:S02]  /*7890*/  FMNMX R58, R47, |R58|, !PT ;  /* 0x4000003a2f3a7209 */ /* 0x000fe40007800000 */
[----:B------:R-:W-:Y:S02]  /*78a0*/  LOP3.LUT R46, R55, 0xff00, R46, 0xf8, !PT ;  /* 0x0000ff00372e7812 */ /* 0x000fe400078ef82e */
        /* <DEDUP_REMOVED lines=11> */
.L_x_2961:
[----:B------:R-:W-:Y:S05]  /*7960*/  BSYNC B0 ;  /* 0x0000000000007941 */ /* 0x000fea0003800000 */
.L_x_2960:
        /* <DEDUP_REMOVED lines=14> */
.L_x_2963:
[----:B------:R-:W-:Y:S05]  /*7a50*/  BSYNC B0 ;  /* 0x0000000000007941 */ /* 0x000fea0003800000 */
.L_x_2962:
[----:B01---5:R-:W-:Y:S01]  /*7a60*/  FMNMX R43, R60, |R49|, !PT ;  /* 0x400000313c2b7209 */ /* 0x023fe20007800000 */
[----:B------:R-:W-:Y:S01]  /*7a70*/  FMUL R42, R49, UR5 ;  /* 0x00000005312a7c20 */ /* 0x000fe20008400000 */
        /* <DEDUP_REMOVED lines=15> */
.L_x_2965:
[----:B------:R-:W-:Y:S05]  /*7b70*/  BSYNC B0 ;  /* 0x0000000000007941 */ /* 0x000fea0003800000 */
.L_x_2964:
        /* <DEDUP_REMOVED lines=15> */
.L_x_2967:
[----:B------:R-:W-:Y:S05]  /*7c70*/  BSYNC B0 ;  /* 0x0000000000007941 */ /* 0x000fea0003800000 */
.L_x_2966:
[----:B-----5:R-:W-:Y:S01]  /*7c80*/  FMNMX R58, R49, |R56|, !PT ;  /* 0x40000038313a7209 */ /* 0x020fe20007800000 */
[----:B01----:R-:W-:Y:S01]  /*7c90*/  FMUL R42, R56, UR5 ;  /* 0x00000005382a7c20 */ /* 0x003fe20008400000 */
        /* <DEDUP_REMOVED lines=16> */
.L_x_2969:
[----:B------:R-:W-:Y:S05]  /*7da0*/  BSYNC B0 ;  /* 0x0000000000007941 */ /* 0x000fea0003800000 */
.L_x_2968:
        /* <DEDUP_REMOVED lines=14> */
.L_x_2971:
[----:B------:R-:W-:Y:S05]  /*7e90*/  BSYNC B0 ;  /* 0x0000000000007941 */ /* 0x000fea0003800000 */
.L_x_2970:
[----:B-----5:R-:W-:Y:S01]  /*7ea0*/  FMUL R57, R54, UR5 ;  /* 0x0000000536397c20 */ /* 0x020fe20008400000 */
[----:B01----:R-:W-:Y:S01]  /*7eb0*/  FMUL R43, R45, UR5 ;  /* 0x000000052d2b7c20 */ /* 0x003fe20008400000 */
[----:B------:R-:W-:Y:S01]  /*7ec0*/  FMNMX R56, R53, |R54|, !PT ;  /* 0x4000003635387209 */ /* 0x000fe20007800000 */
        /* <DEDUP_REMOVED lines=14> */
.L_x_2973:
[----:B------:R-:W-:Y:S05]  /*7fb0*/  BSYNC B0 ;  /* 0x0000000000007941 */ /* 0x000fea0003800000 */
.L_x_2972:
        /* <DEDUP_REMOVED lines=16> */
.L_x_2975:
[----:B------:R-:W-:Y:S05]  /*80c0*/  BSYNC B0 ;  /* 0x0000000000007941 */ /* 0x000fea0003800000 */
.L_x_2974:
        /* <DEDUP_REMOVED lines=8> */
[----:B------:R-:W-:Y:S02]  /*8150*/  F2FP.SATFINITE.E5M2.F32.PACK_AB_MERGE_C R55, RZ, R55, RZ ;  /* 0x00000037ff37723e */ /* 0x000fe400048060ff */
[----:B------:R-:W-:Y:S01]  /*8160*/  F2FP.SATFINITE.E5M2.F32.PACK_AB_MERGE_C R57, RZ, R44, RZ ;  /* 0x0000002cff39723e */ /* 0x000fe200048060ff */
        /* <DEDUP_REMOVED lines=10> */
.L_x_2977:
[----:B------:R-:W-:Y:S05]  /*8210*/  BSYNC B0 ;  /* 0x0000000000007941 */ /* 0x000fea0003800000 */
.L_x_2976:
        /* <DEDUP_REMOVED lines=13> */
.L_x_2979:
[----:B------:R-:W-:Y:S05]  /*82f0*/  BSYNC B0 ;  /* 0x0000000000007941 */ /* 0x000fea0003800000 */
.L_x_2978:
[----:B------:R-:W-:Y:S01]  /*8300*/  FMNMX R53, R53, |R56|, !PT ;  /* 0x4000003835357209 */ /* 0x000fe20007800000 */
[----:B------:R-:W-:Y:S01]  /*8310*/  FMUL R56, R56, UR5 ;  /* 0x0000000538387c20 */ /* 0x000fe20008400000 */
[----:B0----5:R-:W-:Y:S01]  /*8320*/  FMUL R44, R59, UR5 ;  /* 0x000000053b2c7c20 */ /* 0x021fe20008400000 */
[----:B------:R-:W-:Y:S01]  /*8330*/  STS.64 [R13+0xa0], R38 ;  /* 0x0000a0260d007388 */ /* 0x000fe20000000a00 */
[----:B------:R-:W-:Y:S01]  /*8340*/  LOP3.LUT R15, R15, 0xffff, RZ, 0xc0, !PT ;  /* 0x0000ffff0f0f7812 */ /* 0x000fe200078ec0ff */
[----:B------:R-:W-:Y:S01]  /*8350*/  IMAD.U32 R14, R14, 0x10000, RZ ;  /* 0x000100000e0e7824 */ /* 0x000fe200078e00ff */
[----:B------:R-:W-:Y:S01]  /*8360*/  F2FP.SATFINITE.E5M2.F32.PACK_AB_MERGE_C R56, RZ, R56, RZ ;  /* 0x00000038ff38723e */ /* 0x000fe200048060ff */
[----:B------:R-:W-:Y:S01]  /*8370*/  STS.64 [R13+0x40], R26 ;  /* 0x0000401a0d007388 */ /* 0x000fe20000000a00 */
[----:B------:R-:W-:Y:S01]  /*8380*/  F2FP.SATFINITE.E5M2.F32.PACK_AB_MERGE_C R44, RZ, R44, RZ ;  /* 0x0000002cff2c723e */ /* 0x000fe200048060ff */
        /* <DEDUP_REMOVED lines=31> */
[----:B------:R-:W-:Y:S01]  /*8580*/  F2FP.SATFINITE.E5M2.F32.PACK_AB_MERGE_C R35, RZ, R15, RZ ;  /* 0x0000000fff23723e */ /* 0x000fe200048060ff */
        /* <DEDUP_REMOVED lines=10> */
.L_x_2981:
[----:B------:R-:W-:Y:S05]  /*8630*/  BSYNC B0 ;  /* 0x0000000000007941 */ /* 0x000fea0003800000 */
.L_x_2980:
        /* <DEDUP_REMOVED lines=21> */
.L_x_2983:
[----:B------:R-:W-:Y:S05]  /*8790*/  BSYNC B0 ;  /* 0x0000000000007941 */ /* 0x000fea0003800000 */
.L_x_2982:
[----:B-----5:R-:W-:Y:S01]  /*87a0*/  FMNMX R34, R34, |R27|, !PT ;  /* 0x4000001b22227209 */ /* 0x020fe20007800000 */
[----:B------:R-:W-:Y:S01]  /*87b0*/  FMUL R35, R27, UR5 ;  /* 0x000000051b237c20 */ /* 0x000fe20008400000 */
[----:B------:R-:W-:Y:S01]  /*87c0*/  FMUL R27, R31, UR5 ;  /* 0x000000051f1b7c20 */ /* 0x000fe20008400000 */
[----:B------:R-:W-:Y:S01]  /*87d0*/  BSSY B0, `(.L_x_2984) ;  /* 0x000000f000007945 */ /* 0x000fe20003800000 */
[----:B0-----:R-:W-:Y:S02]  /*87e0*/  LOP3.LUT R14, R42, 0xff0000, R47, 0xf8, !PT ;  /* 0x00ff00002a0e7812 */ /* 0x001fe400078ef82f */
[----:B------:R-:W-:Y:S02]  /*87f0*/  LOP3.LUT R15, R38, R17, R55, 0xfe, !PT ;  /* 0x00000011260f7212 */ /* 0x000fe400078efe37 */
        /* <DEDUP_REMOVED lines=12> */
.L_x_2985:
[----:B------:R-:W-:Y:S05]  /*88c0*/  BSYNC B0 ;  /* 0x0000000000007941 */ /* 0x000fea0003800000 */
.L_x_2984:
        /* <DEDUP_REMOVED lines=12> */
.L_x_2987:
[----:B------:R-:W-:Y:S05]  /*8990*/  BSYNC B0 ;  /* 0x0000000000007941 */ /* 0x000fea0003800000 */
.L_x_2986:
        /* <DEDUP_REMOVED lines=20> */
.L_x_2989:
[----:B------:R-:W-:Y:S05]  /*8ae0*/  BSYNC B0 ;  /* 0x0000000000007941 */ /* 0x000fea0003800000 */
.L_x_2988:
        /* <DEDUP_REMOVED lines=11> */
.L_x_2991:
[----:B------:R-:W-:Y:S05]  /*8ba0*/  BSYNC B0 ;  /* 0x0000000000007941 */ /* 0x000fea0003800000 */
.L_x_2990:
[----:B01----:R-:W-:Y:S01]  /*8bb0*/  LOP3.LUT R16, R39, 0xffff, RZ, 0xc0, !PT ;  /* 0x0000ffff27107812 */ /* 0x003fe200078ec0ff */
[----:B-----5:R-:W-:Y:S01]  /*8bc0*/  FMUL R39, R38, UR5 ;  /* 0x0000000526277c20 */ /* 0x020fe20008400000 */
[----:B------:R-:W-:Y:S01]  /*8bd0*/  LOP3.LUT R35, R35, 0xff, RZ, 0xc0, !PT ;  /* 0x000000ff23237812 */ /* 0x000fe200078ec0ff */
[----:B------:R-:W-:Y:S01]  /*8be0*/  BSSY B0, `(.L_x_2992) ;  /* 0x0000015000007945 */ /* 0x000fe20003800000 */
[----:B------:R-:W-:Y:S01]  /*8bf0*/  LOP3.LUT R30, R27, 0xff, RZ, 0xc0, !PT ;  /* 0x000000ff1b1e7812 */ /* 0x000fe200078ec0ff */
[----:B------:R-:W-:Y:S01]  /*8c00*/  FMUL R27, R34, UR5 ;  /* 0x00000005221b7c20 */ /* 0x000fe20008400000 */
[----:B------:R-:W-:Y:S02]  /*8c10*/  F2FP.SATFINITE.E5M2.F32.PACK_AB_MERGE_C R39, RZ, R39, RZ ;  /* 0x00000027ff27723e */ /* 0x000fe400048060ff */
[----:B------:R-:W-:Y:S02]  /*8c20*/  LOP3.LUT R17, R43, 0xffff, RZ, 0xc0, !PT ;  /* 0x0000ffff2b117812 */ /* 0x000fe400078ec0ff */
[----:B------:R-:W-:Y:S01]  /*8c30*/  PRMT R16, R16, 0x7604, R35 ;  /* 0x0000760410107816 */ /* 0x000fe20000000023 */
[----:B------:R-:W-:Y:S01]  /*8c40*/  IMAD.U32 R35, R39, 0x10000, RZ ;  /* 0x0001000027237824 */ /* 0x000fe200078e00ff */
[----:B------:R-:W-:-:S02]  /*8c50*/  FMNMX R43, R31, |R38|, !PT ;  /* 0x400000261f2b7209 */ /* 0x000fc40007800000 */
[----:B------:R-:W-:Y:S02]  /*8c60*/  PRMT R30, R17, 0x7604, R30 ;  /* 0x00007604111e7816 */ /* 0x000fe4000000001e */
[----:B------:R-:W-:Y:S02]  /*8c70*/  LOP3.LUT R38, R16, 0xffff, RZ, 0xc0, !PT ;  /* 0x0000ffff10267812 */ /* 0x000fe400078ec0ff */
        /* <DEDUP_REMOVED lines=11> */
.L_x_2993:
[----:B------:R-:W-:Y:S05]  /*8d30*/  BSYNC B0 ;  /* 0x0000000000007941 */ /* 0x000fea0003800000 */
.L_x_2992:
        /* <DEDUP_REMOVED lines=16> */
.L_x_2995:
[----:B------:R-:W-:Y:S05]  /*8e40*/  BSYNC B0 ;  /* 0x0000000000007941 */ /* 0x000fea0003800000 */
.L_x_2994:
[----:B-----5:R-:W-:Y:S01]  /*8e50*/  FMNMX R44, R43, |R34|, !PT ;  /* 0x400000222b2c7209 */ /* 0x020fe20007800000 */
[----:B------:R-:W-:Y:S01]  /*8e60*/  FMUL R38, R34, UR5 ;  /* 0x0000000522267c20 */ /* 0x000fe20008400000 */
[--C-:B------:R-:W-:Y:S01]  /*8e70*/  IMAD R42, R4, 0x20, R7.reuse ;  /* 0x00000020042a7824 */ /* 0x100fe200078e0207 */
[----:B------:R-:W-:Y:S01]  /*8e80*/  BSSY B0, `(.L_x_2996) ;  /* 0x0000017000007945 */ /* 0x000fe20003800000 */
[----:B------:R-:W-:Y:S01]  /*8e90*/  FMNMX R44, R44, |R27|, !PT ;  /* 0x4000001b2c2c7209 */ /* 0x000fe20007800000 */
[----:B------:R-:W-:Y:S01]  /*8ea0*/  FMUL R27, R27, UR5 ;  /* 0x000000051b1b7c20 */ /* 0x000fe20008400000 */
[----:B0-----:R-:W-:Y:S01]  /*8eb0*/  IMAD.MOV.U32 R39, RZ, RZ, RZ ;  /* 0x000000ffff277224 */ /* 0x001fe200078e00ff */
[----:B------:R-:W-:Y:S01]  /*8ec0*/  F2FP.SATFINITE.E5M2.F32.PACK_AB_MERGE_C R38, RZ, R38, RZ ;  /* 0x00000026ff26723e */ /* 0x000fe200048060ff */
[----:B------:R-:W-:Y:S02]  /*8ed0*/  IMAD.MOV.U32 R43, RZ, RZ, RZ ;  /* 0x000000ffff2b7224 */ /* 0x000fe400078e00ff */
[C-C-:B------:R-:W-:Y:S01]  /*8ee0*/  IMAD R45, R4.reuse, 0x20, R7.reuse ;  /* 0x00000020042d7824 */ /* 0x140fe200078e0207 */
[----:B------:R-:W-:Y:S01]  /*8ef0*/  F2FP.SATFINITE.E5M2.F32.PACK_AB_MERGE_C R27, RZ, R27, RZ ;  /* 0x0000001bff1b723e */ /* 0x000fe200048060ff */
        /* <DEDUP_REMOVED lines=15> */
.L_x_2997:
[----:B------:R-:W-:Y:S05]  /*8ff0*/  BSYNC B0 ;  /* 0x0000000000007941 */ /* 0x000fea0003800000 */
.L_x_2996:
        /* <DEDUP_REMOVED lines=13> */
.L_x_2999:
[----:B------:R-:W-:Y:S05]  /*90d0*/  BSYNC B0 ;  /* 0x0000000000007941 */ /* 0x000fea0003800000 */
.L_x_2998:
        /* <DEDUP_REMOVED lines=17> */
[----:B------:R-:W-:Y:S02]  /*91f0*/  F2FP.SATFINITE.E5M2.F32.PACK_AB_MERGE_C R31, RZ, R16, RZ ;  /* 0x00000010ff1f723e */ /* 0x000fe400048060ff */
[----:B------:R-:W-:Y:S01]  /*9200*/  F2FP.SATFINITE.E5M2.F32.PACK_AB_MERGE_C R39, RZ, R39, RZ ;  /* 0x00000027ff27723e */ /* 0x000fe200048060ff */
        /* <DEDUP_REMOVED lines=13> */
.L_x_3001:
[----:B------:R-:W-:Y:S05]  /*92e0*/  BSYNC B0 ;  /* 0x0000000000007941 */ /* 0x000fea0003800000 */
.L_x_3000:
        /* <DEDUP_REMOVED lines=12> */
.L_x_3003:
[----:B------:R-:W-:Y:S05]  /*93b0*/  BSYNC B0 ;  /* 0x0000000000007941 */ /* 0x000fea0003800000 */
.L_x_3002:
[----:B01---5:R-:W-:Y:S01]  /*93c0*/  FMUL R17, R44, UR5 ;  /* 0x000000052c117c20 */ /* 0x023fe20008400000 */
[----:B------:R-:W-:Y:S01]  /*93d0*/  FMUL R46, R34, UR5 ;  /* 0x00000005222e7c20 */ /* 0x000fe20008400000 */
[----:B------:R-:W-:Y:S01]  /*93e0*/  BSSY B0, `(.L_x_3004) ;  /* 0x0000010000007945 */ /* 0x000fe20003800000 */
[----:B------:R-:W-:Y:S02]  /*93f0*/  LOP3.LUT R16, R30, 0xff0000, R43, 0xf8, !PT ;  /* 0x00ff00001e107812 */ /* 0x000fe400078ef82b */
[----:B------:R-:W-:Y:S02]  /*9400*/  FMNMX R45, R45, |R44|, !PT ;  /* 0x4000002c2d2d7209 */ /* 0x000fe40007800000 */
[----:B------:R-:W-:Y:S02]  /*9410*/  LOP3.LUT R44, R31, 0xffff, RZ, 0xc0, !PT ;  /* 0x0000ffff1f2c7812 */ /* 0x000fe400078ec0ff */
[----:B------:R-:W-:Y:S02]  /*9420*/  F2FP.SATFINITE.E5M2.F32.PACK_AB_MERGE_C R47, RZ, R17, RZ ;  /* 0x00000011ff2f723e */ /* 0x000fe400048060ff */
[----:B------:R-:W-:Y:S01]  /*9430*/  F2FP.SATFINITE.E5M2.F32.PACK_AB_MERGE_C R43, RZ, R46, RZ ;  /* 0x0000002eff2b723e */ /* 0x000fe200048060ff */
        /* <DEDUP_REMOVED lines=10> */
.L_x_3005:
[----:B------:R-:W-:Y:S05]  /*94e0*/  BSYNC B0 ;  /* 0x0000000000007941 */ /* 0x000fea0003800000 */
.L_x_3004:
        /* <DEDUP_REMOVED lines=16> */
.L_x_3007:
[----:B------:R-:W-:Y:S05]  /*95f0*/  BSYNC B0 ;  /* 0x0000000000007941 */ /* 0x000fea0003800000 */
.L_x_3006:
[----:B0----5:R-:W-:Y:S01]  /*9600*/  FMUL R47, R44, UR5 ;  /* 0x000000052c2f7c20 */ /* 0x021fe20008400000 */
[----:B-1----:R-:W-:Y:S01]  /*9610*/  FMUL R30, R17, UR5 ;  /* 0x00000005111e7c20 */ /* 0x002fe20008400000 */
[----:B------:R-:W-:Y:S01]  /*9620*/  BSSY B0, `(.L_x_3008) ;  /* 0x000000f000007945 */ /* 0x000fe20003800000 */
[----:B------:R-:W-:Y:S02]  /*9630*/  FMNMX R45, R45, |R34|, !PT ;  /* 0x400000222d2d7209 */ /* 0x000fe40007800000 */
[----:B------:R-:W-:Y:S02]  /*9640*/  LOP3.LUT R42, R49, 0xff00, R42, 0xf8, !PT ;  /* 0x0000ff00312a7812 */ /* 0x000fe400078ef82a */
        /* <DEDUP_REMOVED lines=12> */
.L_x_3009:
[----:B------:R-:W-:Y:S05]  /*9710*/  BSYNC B0 ;  /* 0x0000000000007941 */ /* 0x000fea0003800000 */
.L_x_3008:
        /* <DEDUP_REMOVED lines=17> */
.L_x_3011:
[----:B------:R-:W-:Y:S05]  /*9830*/  BSYNC B0 ;  /* 0x0000000000007941 */ /* 0x000fea0003800000 */
.L_x_3010:
[----:B0----5:R-:W-:Y:S01]  /*9840*/  FMUL R19, R12, UR5 ;  /* 0x000000050c137c20 */ /* 0x021fe20008400000 */
[----:B------:R-:W-:Y:S01]  /*9850*/  IMAD.IADD R18, R49, 0x1, R30 ;  /* 0x0000000131127824 */ /* 0x000fe200078e021e */
[----:B------:R-:W-:Y:S01]  /*9860*/  LOP3.LUT R38, R38, 0xffff, RZ, 0xc0, !PT ;  /* 0x0000ffff26267812 */ /* 0x000fe200078ec0ff */
[----:B------:R-:W-:Y:S01]  /*9870*/  IMAD.U32 R47, R47, 0x10000, RZ ;  /* 0x000100002f2f7824 */ /* 0x000fe200078e00ff */
[----:B------:R-:W-:Y:S01]  /*9880*/  LOP3.LUT R39, R39, 0xffff, RZ, 0xc0, !PT ;  /* 0x0000ffff27277812 */ /* 0x000fe200078ec0ff */
[----:B------:R-:W-:Y:S01]  /*9890*/  IMAD R4, R4, 0x100, R49 ;  /* 0x0000010004047824 */ /* 0x000fe200078e0231 */
[----:B------:R-:W-:Y:S01]  /*98a0*/  F2FP.SATFINITE.E5M2.F32.PACK_AB_MERGE_C R19, RZ, R19, RZ ;  /* 0x00000013ff13723e */ /* 0x000fe200048060ff */
        /* <DEDUP_REMOVED lines=25> */
.L_x_3013:
[----:B------:R-:W-:Y:S05]  /*9a40*/  BSYNC B0 ;  /* 0x0000000000007941 */ /* 0x000fea0003800000 */
.L_x_3012:
        /* <DEDUP_REMOVED lines=41> */
.L_x_3015:
[----:B------:R-:W-:Y:S05]  /*9ce0*/  BSYNC B0 ;  /* 0x0000000000007941 */ /* 0x000fea0003800000 */
.L_x_3014:
        /* <DEDUP_REMOVED lines=67> */
.L_x_3017:
[----:B------:R-:W-:Y:S05]  /*a120*/  BSYNC B0 ;  /* 0x0000000000007941 */ /* 0x000fea0003800000 */
.L_x_3016:
        /* <DEDUP_REMOVED lines=36> */
.L_x_3019:
[----:B------:R-:W-:Y:S05]  /*a370*/  BSYNC B0 ;  /* 0x0000000000007941 */ /* 0x000fea0003800000 */
.L_x_3018:
        /* <DEDUP_REMOVED lines=36> */
.L_x_3021:
[----:B------:R-:W-:Y:S05]  /*a5c0*/  BSYNC B0 ;  /* 0x0000000000007941 */ /* 0x000fea0003800000 */
.L_x_3020:
        /* <DEDUP_REMOVED lines=36> */
.L_x_3023:
[----:B------:R-:W-:Y:S05]  /*a810*/  BSYNC B0 ;  /* 0x0000000000007941 */ /* 0x000fea0003800000 */
.L_x_3022:
        /* <DEDUP_REMOVED lines=36> */
.L_x_3025:
[----:B------:R-:W-:Y:S05]  /*aa60*/  BSYNC B0 ;  /* 0x0000000000007941 */ /* 0x000fea0003800000 */
.L_x_3024:
        /* <DEDUP_REMOVED lines=36> */
.L_x_3027:
[----:B------:R-:W-:Y:S05]  /*acb0*/  BSYNC B0 ;  /* 0x0000000000007941 */ /* 0x000fea0003800000 */
.L_x_3026:
        /* <DEDUP_REMOVED lines=36> */
.L_x_3029:
[----:B------:R-:W-:Y:S05]  /*af00*/  BSYNC B0 ;  /* 0x0000000000007941 */ /* 0x000fea0003800000 */
.L_x_3028:
        /* <DEDUP_REMOVED lines=56> */
.L_x_3031:
[----:B------:R-:W-:Y:S05]  /*b290*/  BSYNC B0 ;  /* 0x0000000000007941 */ /* 0x000fea0003800000 */
.L_x_3030:
        /* <DEDUP_REMOVED lines=45> */
.L_x_3033:
[----:B------:R-:W-:Y:S05]  /*b570*/  BSYNC B0 ;  /* 0x0000000000007941 */ /* 0x000fea0003800000 */
.L_x_3032:
        /* <DEDUP_REMOVED lines=36> */
.L_x_3035:
[----:B------:R-:W-:Y:S05]  /*b7c0*/  BSYNC B0 ;  /* 0x0000000000007941 */ /* 0x000fea0003800000 */
.L_x_3034:
        /* <DEDUP_REMOVED lines=36> */
.L_x_3037:
[----:B------:R-:W-:Y:S05]  /*ba10*/  BSYNC B0 ;  /* 0x0000000000007941 */ /* 0x000fea0003800000 */
.L_x_3036:
        /* <DEDUP_REMOVED lines=36> */
.L_x_3039:
[----:B------:R-:W-:Y:S05]  /*bc60*/  BSYNC B0 ;  /* 0x0000000000007941 */ /* 0x000fea0003800000 */
.L_x_3038:
        /* <DEDUP_REMOVED lines=36> */
.L_x_3041:
[----:B------:R-:W-:Y:S05]  /*beb0*/  BSYNC B0 ;  /* 0x0000000000007941 */ /* 0x000fea0003800000 */
.L_x_3040:
        /* <DEDUP_REMOVED lines=36> */
.L_x_3043:
[----:B------:R-:W-:Y:S05]  /*c100*/  BSYNC B0 ;  /* 0x0000000000007941 */ /* 0x000fea0003800000 */
.L_x_3042:
        /* <DEDUP_REMOVED lines=36> */
.L_x_3045:
[----:B------:R-:W-:Y:S05]  /*c350*/  BSYNC B0 ;  /* 0x0000000000007941 */ /* 0x000fea0003800000 */
.L_x_3044:
        /* <DEDUP_REMOVED lines=34> */
.L_x_3055:
[----:B0-2---:R-:W-:-:S07]  /*c580*/  FMNMX R3, R3, R6, !PT ;  /* 0x0000000603037209 */ /* 0x005fce0007800000 */
.L_x_3047:
[----:B------:R-:W-:Y:S05]  /*c590*/  BSYNC B0 ;  /* 0x0000000000007941 */ /* 0x000fea0003800000 */
.L_x_3046:
        /* <DEDUP_REMOVED lines=17> */
.L_x_3050:
[----:B------:R-:W-:Y:S05]  /*c6b0*/  BSYNC B0 ;  /* 0x0000000000007941 */ /* 0x000fea0003800000 */
.L_x_3049:
        /* <DEDUP_REMOVED lines=8> */
[----:B------:R-:W-:Y:S05]  /*c740*/  CALL.REL.NOINC `($__internal_11_$__cuda_sm20_rcp_rn_f32_slowpath) ;  /* 0x00000000005c7944 */ /* 0x000fea0003c00000 */
[----:B------:R-:W-:Y:S01]  /*c750*/  IMAD.MOV.U32 R3, RZ, RZ, R0 ;  /* 0x000000ffff037224 */ /* 0x000fe200078e0000 */
[----:B------:R-:W-:Y:S06]  /*c760*/  BRA `(.L_x_3052) ;  /* 0x0000000000147947 */ /* 0x000fec0003800000 */
.L_x_3051:
[----:B------:R-:W1:Y:S01]  /*c770*/  MUFU.RCP R3, UR5 ;  /* 0x0000000500037d08 */ /* 0x000e620008001000 */
[----:B------:R-:W-:-:S04]  /*c780*/  IMAD.U32 R0, RZ, RZ, UR5 ;  /* 0x00000005ff007e24 */ /* 0x000fc8000f8e00ff */
[----:B-1----:R-:W-:-:S04]  /*c790*/  FFMA R0, R3, R0, -1 ;  /* 0xbf80000003007423 */ /* 0x002fc80000000000 */
[----:B------:R-:W-:-:S04]  /*c7a0*/  FADD.FTZ R0, -R0, -RZ ;  /* 0x800000ff00007221 */ /* 0x000fc80000010100 */
[----:B------:R-:W-:-:S07]  /*c7b0*/  FFMA R3, R3, R0, R3 ;  /* 0x0000000003037223 */ /* 0x000fce0000000003 */
.L_x_3052:
[----:B------:R-:W-:Y:S01]  /*c7c0*/  STG.E desc[UR8][R4.64], R3 ;  /* 0x0000000304007986 */ /* 0x000fe2000c101908 */
[----:B------:R-:W-:Y:S05]  /*c7d0*/  EXIT ;  /* 0x000000000000794d */ /* 0x000fea0003800000 */
.L_x_3048:
[----:B------:R-:W-:Y:S02]  /*c7e0*/  IMAD.MOV.U32 R10, RZ, RZ, 0x2 ;  /* 0x00000002ff0a7424 */ /* 0x000fe400078e00ff */
[----:B------:R-:W-:Y:S02]  /*c7f0*/  IMAD.MOV.U32 R11, RZ, RZ, 0x1f ;  /* 0x0000001fff0b7424 */ /* 0x000fe400078e00ff */
[----:B------:R-:W-:-:S07]  /*c800*/  IMAD.MOV.U32 R7, RZ, RZ, -0x1 ;  /* 0xffffffffff077424 */ /* 0x000fce00078e00ff */
[----:B012---:R-:W-:Y:S05]  /*c810*/  WARPSYNC.COLLECTIVE R7, `(.L_x_3053) ;  /* 0x0000000007087348 */ /* 0x007fea0003c00000 */
[----:B--2---:R2:W3:Y:S02]  /*c820*/  SHFL.DOWN P0, R6, R2, R10, R11 ;  /* 0x0800000a02067389 */ /* 0x0044e4000000000b */
[----:B0123--:R-:W-:Y:S01]  /*c830*/  ENDCOLLECTIVE ;  /* 0x000000000000791b */ /* 0x00ffe20003800000 */
.L_x_3053:
[----:B------:R-:W-:Y:S02]  /*c840*/  IMAD.MOV.U32 R10, RZ, RZ, 0x1 ;  /* 0x00000001ff0a7424 */ /* 0x000fe400078e00ff */
[----:B------:R-:W-:-:S05]  /*c850*/  IMAD.MOV.U32 R3, RZ, RZ, R6 ;  /* 0x000000ffff037224 */ /* 0x000fca00078e0006 */
[----:B------:R-:W-:-:S05]  /*c860*/  FMNMX R3, R3, R2, !PT ;  /* 0x0000000203037209 */ /* 0x000fca0007800000 */
[----:B------:R-:W-:-:S07]  /*c870*/  IMAD.MOV.U32 R2, RZ, RZ, R3 ;  /* 0x000000ffff027224 */ /* 0x000fce00078e0003 */
[----:B------:R-:W-:Y:S05]  /*c880*/  WARPSYNC.COLLECTIVE R7, `(.L_x_3054) ;  /* 0x0000000007087348 */ /* 0x000fea0003c00000 */
[----:B------:R0:W1:Y:S02]  /*c890*/  SHFL.DOWN P0, R6, R2, R10, R11 ;  /* 0x0800000a02067389 */ /* 0x000064000000000b */
[----:B01----:R-:W-:Y:S01]  /*c8a0*/  ENDCOLLECTIVE ;  /* 0x000000000000791b */ /* 0x003fe20003800000 */
.L_x_3054:
[----:B------:R-:W-:Y:S05]  /*c8b0*/  BRA `(.L_x_3055) ;  /* 0xfffffffc00307947 */ /* 0x000fea000383ffff */
        .weak           $__internal_11_$__cuda_sm20_rcp_rn_f32_slowpath
        .type           $__internal_11_$__cuda_sm20_rcp_rn_f32_slowpath,@function
        .size           $__internal_11_$__cuda_sm20_rcp_rn_f32_slowpath,(.L_x_3768 - $__internal_11_$__cuda_sm20_rcp_rn_f32_slowpath)
$__internal_11_$__cuda_sm20_rcp_rn_f32_slowpath:
        /* <DEDUP_REMOVED lines=15> */
.L_x_3056:
        /* <DEDUP_REMOVED lines=33> */
.L_x_3058:
[----:B------:R0:W1:Y:S02]  /*cbc0*/  MUFU.RCP R2, R0 ;  /* 0x0000000000027308 */ /* 0x0000640000001000 */
.L_x_3057:
[----:B0123--:R-:W-:Y:S02]  /*cbd0*/  IMAD.MOV.U32 R0, RZ, RZ, R2 ;  /* 0x000000ffff007224 */ /* 0x00ffe400078e0002 */
[----:B------:R-:W-:Y:S02]  /*cbe0*/  IMAD.MOV.U32 R2, RZ, RZ, R9 ;  /* 0x000000ffff027224 */ /* 0x000fe400078e0009 */
[----:B------:R-:W-:-:S04]  /*cbf0*/  IMAD.MOV.U32 R3, RZ, RZ, 0x0 ;  /* 0x00000000ff037424 */ /* 0x000fc800078e00ff */
[----:B------:R-:W-:Y:S05]  /*cc00*/  RET.REL.NODEC R2 `(_ZN18transformer_engine56_GLOBAL__N__9a404817_23_multi_cast_transpose_cu_26a11c4627multi_cast_transpose_kernelILi2ELi8ELb0Eff13__nv_fp8_e5m2EEvNS0_22MultiCastTransposeArgsE) ;  /* 0xffffff3002fc7950 */ /* 0x000fea0003c3ffff */
.L_x_3059:
        /* <DEDUP_REMOVED lines=15> */
.L_x_3768:


//--------------------- .text._ZN18transformer_engine56_GLOBAL__N__9a404817_23_multi_cast_transpose_cu_26a11c4627multi_cast_transpose_kernelILi2ELi4ELb0Eff13__nv_bfloat16EEvNS0_22MultiCastTransposeArgsE --------------------------
	.section	.text._ZN18transformer_engine56_GLOBAL__N__9a404817_23_multi_cast_transpose_cu_26a11c4627multi_cast_transpose_kernelILi2ELi4ELb0Eff13__nv_bfloat16EEvNS0_22MultiCastTransposeArgsE,"ax",@progbits
	.align	128
.text._ZN18transformer_engine56_GLOBAL__N__9a404817_23_multi_cast_transpose_cu_26a11c4627multi_cast_transpose_kernelILi2ELi4ELb0Eff13__nv_bfloat16EEvNS0_22MultiCastTransposeArgsE:
        .type           _ZN18transformer_engine56_GLOBAL__N__9a404817_23_multi_cast_transpose_cu_26a11c4627multi_cast_transpose_kernelILi2ELi4ELb0Eff13__nv_bfloat16EEvNS0_22MultiCastTransposeArgsE,@function
        .size           _ZN18transformer_engine56_GLOBAL__N__9a404817_23_multi_cast_transpose_cu_26a11c4627multi_cast_transpose_kernelILi2ELi4ELb0Eff13__nv_bfloat16EEvNS0_22MultiCastTransposeArgsE,(.L_x_3770 - _ZN18transformer_engine56_GLOBAL__N__9a404817_23_multi_cast_transpose_cu_26a11c4627multi_cast_transpose_kernelILi2ELi4ELb0Eff13__nv_bfloat16EEvNS0_22MultiCastTransposeArgsE)
        .other          _ZN18transformer_engine56_GLOBAL__N__9a404817_23_multi_cast_transpose_cu_26a11c4627multi_cast_transpose_kernelILi2ELi4ELb0Eff13__nv_bfloat16EEvNS0_22MultiCastTransposeArgsE,@"STO_CUDA_ENTRY STV_DEFAULT"
_ZN18transformer_engine56_GLOBAL__N__9a404817_23_multi_cast_transpose_cu_26a11c4627multi_cast_transpose_kernelILi2ELi4ELb0Eff13__nv_bfloat16EEvNS0_22MultiCastTransposeArgsE:
        /* <DEDUP_REMOVED lines=9> */
.L_x_3060:
[----:B------:R-:W-:Y:S02]  /*0090*/  IMAD.MOV.U32 R42, RZ, RZ, R3 ;  /* 0x000000ffff2a7224 */ /* 0x000fe400078e0003 */
[----:B------:R-:W-:-:S04]  /*00a0*/  VIADD R3, R3, 0x1 ;  /* 0x0000000103037836 */ /* 0x000fc80000000000 */
[----:B------:R-:W-:-:S04]  /*00b0*/  IMAD.SHL.U32 R18, R3, 0x4, RZ ;  /* 0x0000000403127824 */ /* 0x000fc800078e00ff */
        /* <DEDUP_REMOVED lines=12> */
[----:B------:R1:W4:Y:S01]  /*0180*/  LDC R19, c[0x0][R18+0x100c] ;  /* 0x0004030012137b82 */ /* 0x0003220000000800 */
[----:B0-----:R-:W-:-:S07]  /*0190*/  IMAD.MOV.U32 R2, RZ, RZ, RZ ;  /* 0x000000ffff027224 */ /* 0x001fce00078e00ff */
[----:B-1----:R-:W0:Y:S01]  /*01a0*/  LDC R18, c[0x0][R18+0xe0c] ;  /* 0x0003830012127b82 */ /* 0x002e220000000800 */
[----:B---3--:R-:W-:-:S07]  /*01b0*/  VIADD R4, R43, 0x3f ;  /* 0x0000003f2b047836 */ /* 0x008fce0000000000 */
[----:B------:R1:W3:Y:S01]  /*01c0*/  LDC.64 R20, c[0x0][R42+0x210] ;  /* 0x000084002a147b82 */ /* 0x0002e20000000a00 */
[----:B------:R-:W-:Y:S02]  /*01d0*/  SHF.R.S32.HI R5, RZ, 0x1f, R4 ;  /* 0x0000001fff057819 */ /* 0x000fe40000011404 */
[----:B----4-:R-:W-:Y:S02]  /*01e0*/  IADD3 R19, -R19, UR4, RZ ;  /* 0x0000000413137c10 */ /* 0x010fe4000fffe1ff */
[----:B------:R-:W-:Y:S02]  /*01f0*/  LEA.HI R5, R5, R4, RZ, 0x6 ;  /* 0x0000000405057211 */ /* 0x000fe400078f30ff */
[----:B------:R-:W-:Y:S02]  /*0200*/  IABS R9, R19 ;  /* 0x0000001300097213 */ /* 0x000fe40000000000 */
[----:B------:R-:W-:-:S04]  /*0210*/  SHF.R.S32.HI R8, RZ, 0x6, R5 ;  /* 0x00000006ff087819 */ /* 0x000fc80000011405 */
[-C--:B------:R-:W-:Y:S02]  /*0220*/  IABS R6, R8.reuse ;  /* 0x0000000800067213 */ /* 0x080fe40000000000 */
[----:B------:R-:W-:Y:S02]  /*0230*/  IABS R10, R8 ;  /* 0x00000008000a7213 */ /* 0x000fe40000000000 */
[----:B------:R-:W4:Y:S08]  /*0240*/  I2F.RP R4, R6 ;  /* 0x0000000600047306 */ /* 0x000f300000209400 */
[----:B----4-:R-:W4:Y:S02]  /*0250*/  MUFU.RCP R4, R4 ;  /* 0x0000000400047308 */ /* 0x010f240000001000 */
[----:B----4-:R-:W-:-:S02]  /*0260*/  VIADD R5, R4, 0xffffffe ;  /* 0x0ffffffe04057836 */ /* 0x010fc40000000000 */
[----:B------:R-:W-:-:S04]  /*0270*/  IMAD.MOV R4, RZ, RZ, -R10 ;  /* 0x000000ffff047224 */ /* 0x000fc800078e0a0a */
[----:B------:R-:W4:Y:S01]  /*0280*/  F2I.FTZ.U32.TRUNC.NTZ R3, R5 ;  /* 0x0000000500037305 */ /* 0x000f22000021f000 */
[----:B------:R-:W-:Y:S02]  /*0290*/  IMAD.MOV.U32 R10, RZ, RZ, RZ ;  /* 0x000000ffff0a7224 */ /* 0x000fe400078e00ff */
[----:B----4-:R-:W-:-:S04]  /*02a0*/  IMAD.MOV R7, RZ, RZ, -R3 ;  /* 0x000000ffff077224 */ /* 0x010fc800078e0a03 */
[----:B------:R-:W-:-:S04]  /*02b0*/  IMAD R7, R7, R6, RZ ;  /* 0x0000000607077224 */ /* 0x000fc800078e02ff */
[----:B------:R-:W-:-:S04]  /*02c0*/  IMAD.HI.U32 R2, R3, R7, R2 ;  /* 0x0000000703027227 */ /* 0x000fc800078e0002 */
[----:B------:R-:W-:Y:S02]  /*02d0*/  IMAD.MOV.U32 R3, RZ, RZ, R9 ;  /* 0x000000ffff037224 */ /* 0x000fe400078e0009 */
[----:B------:R-:W-:Y:S02]  /*02e0*/  IMAD.MOV.U32 R9, RZ, RZ, RZ ;  /* 0x000000ffff097224 */ /* 0x000fe400078e00ff */
[----:B------:R-:W-:-:S04]  /*02f0*/  IMAD.HI.U32 R2, R2, R3, RZ ;  /* 0x0000000302027227 */ /* 0x000fc800078e00ff */
[----:B------:R-:W-:-:S05]  /*0300*/  IMAD R3, R2, R4, R3 ;  /* 0x0000000402037224 */ /* 0x000fca00078e0203 */
[----:B------:R-:W-:-:S13]  /*0310*/  ISETP.GT.U32.AND P2, PT, R6, R3, PT ;  /* 0x000000030600720c */ /* 0x000fda0003f44070 */
[----:B------:R-:W-:Y:S01]  /*0320*/  @!P2 IMAD.IADD R3, R3, 0x1, -R6 ;  /* 0x000000010303a824 */ /* 0x000fe200078e0a06 */
[----:B------:R-:W-:Y:S02]  /*0330*/  @!P2 IADD3 R2, R2, 0x1, RZ ;  /* 0x000000010202a810 */ /* 0x000fe40007ffe0ff */
[----:B------:R-:W-:Y:S02]  /*0340*/  ISETP.NE.AND P2, PT, R8, RZ, PT ;  /* 0x000000ff0800720c */ /* 0x000fe40003f45270 */
[----:B------:R-:W-:Y:S02]  /*0350*/  ISETP.GE.U32.AND P1, PT, R3, R6, PT ;  /* 0x000000060300720c */ /* 0x000fe40003f26070 */
[----:B------:R-:W-:-:S04]  /*0360*/  LOP3.LUT R3, R19, R8, RZ, 0x3c, !PT ;  /* 0x0000000813037212 */ /* 0x000fc800078e3cff */
[----:B------:R-:W-:-:S07]  /*0370*/  ISETP.GE.AND P3, PT, R3, RZ, PT ;  /* 0x000000ff0300720c */ /* 0x000fce0003f66270 */
[----:B------:R-:W-:-:S06]  /*0380*/  @P1 VIADD R2, R2, 0x1 ;  /* 0x0000000102021836 */ /* 0x000fcc0000000000 */
[----:B------:R-:W-:Y:S01]  /*0390*/  @!P3 IMAD.MOV R2, RZ, RZ, -R2 ;  /* 0x000000ffff02b224 */ /* 0x000fe200078e0a02 */
[----:B------:R-:W-:-:S05]  /*03a0*/  @!P2 LOP3.LUT R2, RZ, R8, RZ, 0x33, !PT ;  /* 0x00000008ff02a212 */ /* 0x000fca00078e33ff */
[----:B------:R-:W-:Y:S02]  /*03b0*/  IMAD.SHL.U32 R17, R2, 0x80, RZ ;  /* 0x0000008002117824 */ /* 0x000fe400078e00ff */
[----:B------:R-:W-:Y:S02]  /*03c0*/  IMAD.MOV R4, RZ, RZ, -R2 ;  /* 0x000000ffff047224 */ /* 0x000fe400078e0a02 */
[----:B------:R-:W-:Y:S02]  /*03d0*/  IMAD R16, R44, 0x4, R17 ;  /* 0x000000042c107824 */ /* 0x000fe400078e0211 */
[----:B------:R-:W-:-:S03]  /*03e0*/  IMAD R15, R8, R4, R19 ;  /* 0x00000004080f7224 */ /* 0x000fc600078e0213 */
[----:B0-----:R-:W-:Y:S01]  /*03f0*/  ISETP.GE.AND P2, PT, R16, R18, PT ;  /* 0x000000121000720c */ /* 0x001fe20003f46270 */
[----:B------:R-:W-:-:S04]  /*0400*/  IMAD.SHL.U32 R15, R15, 0x40, RZ ;  /* 0x000000400f0f7824 */ /* 0x000fc800078e00ff */
[----:B------:R-:W-:Y:S01]  /*0410*/  IMAD R14, R14, 0x2, R15 ;  /* 0x000000020e0e7824 */ /* 0x000fe200078e020f */
[----:B--2---:R-:W-:-:S07]  /*0420*/  @P0 R2UR UR5, R0 ;  /* 0x00000000000502ca */ /* 0x004fce00000e0000 */
[----:B-1-3--:R-:W-:Y:S08]  /*0430*/  @P2 BRA `(.L_x_3062) ;  /* 0x0000000000242947 */ /* 0x00aff00003800000 */
        /* <DEDUP_REMOVED lines=9> */
.L_x_3062:
[----:B------:R-:W-:Y:S05]  /*04d0*/  BSYNC B0 ;  /* 0x0000000000007941 */ /* 0x000fea0003800000 */
.L_x_3061:
[----:B------:R1:W2:Y:S01]  /*04e0*/  LDC.64 R22, c[0x0][R42+0x410] ;  /* 0x000104002a167b82 */ /* 0x0002a20000000a00 */
[----:B-----5:R-:W-:Y:S01]  /*04f0*/  FMUL R0, R10, UR5 ;  /* 0x000000050a007c20 */ /* 0x020fe20008400000 */
[----:B0-----:R-:W-:Y:S01]  /*0500*/  FMUL R2, R9, UR5 ;  /* 0x0000000509027c20 */ /* 0x001fe20008400000 */
[C---:B------:R-:W-:Y:S01]  /*0510*/  IADD3 R5, R16.reuse, 0x1, RZ ;  /* 0x0000000110057810 */ /* 0x040fe20007ffe0ff */
[----:B------:R-:W-:Y:S01]  /*0520*/  BSSY B0, `(.L_x_3063) ;  /* 0x0000011000007945 */ /* 0x000fe20003800000 */
[----:B------:R-:W-:Y:S01]  /*0530*/  IMAD.MOV.U32 R6, RZ, RZ, RZ ;  /* 0x000000ffff067224 */ /* 0x000fe200078e00ff */
[----:B------:R-:W-:Y:S01]  /*0540*/  F2FP.BF16.F32.PACK_AB R0, RZ, R0 ;  /* 0x00000000ff00723e */ /* 0x000fe200000010ff */
[----:B------:R-:W-:Y:S01]  /*0550*/  IMAD.MOV.U32 R33, RZ, RZ, RZ ;  /* 0x000000ffff217224 */ /* 0x000fe200078e00ff */
[----:B------:R-:W-:Y:S01]  /*0560*/  F2FP.BF16.F32.PACK_AB R2, RZ, R2 ;  /* 0x00000002ff02723e */ /* 0x000fe200000010ff */
[----:B------:R-:W-:Y:S01]  /*0570*/  VIADD R7, R16, 0x2 ;  /* 0x0000000210077836 */ /* 0x000fe20000000000 */
[----:B------:R-:W-:-:S02]  /*0580*/  ISETP.GE.AND P0, PT, R5, R18, PT ;  /* 0x000000120500720c */ /* 0x000fc40003f06270 */
[----:B------:R-:W-:Y:S02]  /*0590*/  PRMT R24, R0, 0x7610, R24 ;  /* 0x0000761000187816 */ /* 0x000fe40000000018 */
[----:B------:R-:W-:Y:S01]  /*05a0*/  PRMT R26, R2, 0x7610, R26 ;  /* 0x00007610021a7816 */ /* 0x000fe2000000001a */
[----:B-1----:R-:W-:Y:S08]  /*05b0*/  @P2 BRA `(.L_x_3064) ;  /* 0x00000000001c2947 */ /* 0x002ff00003800000 */
[C---:B------:R-:W-:Y:S01]  /*05c0*/  VIADD R0, R14.reuse, 0x1 ;  /* 0x000000010e007836 */ /* 0x040fe20000000000 */
[----:B------:R-:W-:Y:S01]  /*05d0*/  ISETP.GE.AND P1, PT, R14, R43, PT ;  /* 0x0000002b0e00720c */ /* 0x000fe20003f26270 */
[----:B------:R-:W-:-:S03]  /*05e0*/  IMAD R3, R43, R16, R14 ;  /* 0x000000102b037224 */ /* 0x000fc600078e020e */
[----:B------:R-:W-:Y:S01]  /*05f0*/  ISETP.GE.AND P2, PT, R0, R43, PT ;  /* 0x0000002b0000720c */ /* 0x000fe20003f46270 */
[----:B--2---:R-:W-:-:S08]  /*0600*/  IMAD.WIDE R2, R3, 0x2, R22 ;  /* 0x0000000203027825 */ /* 0x004fd000078e0216 */
[----:B------:R0:W-:Y:S04]  /*0610*/  @!P1 STG.E.U16 desc[UR6][R2.64], R24 ;  /* 0x0000001802009986 */ /* 0x0001e8000c101506 */
[----:B------:R0:W-:Y:S02]  /*0620*/  @!P2 STG.E.U16 desc[UR6][R2.64+0x2], R26 ;  /* 0x0000021a0200a986 */ /* 0x0001e4000c101506 */
.L_x_3064:
[----:B------:R-:W-:Y:S05]  /*0630*/  BSYNC B0 ;  /* 0x0000000000007941 */ /* 0x000fea0003800000 */
.L_x_3063:
[----:B------:R-:W-:Y:S04]  /*0640*/  BSSY B0, `(.L_x_3065) ;  /* 0x000000a000007945 */ /* 0x000fe80003800000 */
[----:B------:R-:W-:Y:S05]  /*0650*/  @P0 BRA `(.L_x_3066) ;  /* 0x0000000000200947 */ /* 0x000fea0003800000 */
[C---:B------:R-:W-:Y:S01]  /*0660*/  VIADD R0, R14.reuse, 0x1 ;  /* 0x000000010e007836 */ /* 0x040fe20000000000 */
[----:B------:R-:W-:Y:S01]  /*0670*/  ISETP.GE.AND P1, PT, R14, R43, PT ;  /* 0x0000002b0e00720c */ /* 0x000fe20003f26270 */
[----:B0-----:R-:W-:Y:S02]  /*0680*/  IMAD R3, R43, R5, R14 ;  /* 0x000000052b037224 */ /* 0x001fe400078e020e */
[----:B------:R-:W-:Y:S01]  /*0690*/  IMAD.MOV.U32 R6, RZ, RZ, RZ ;  /* 0x000000ffff067224 */ /* 0x000fe200078e00ff */
[----:B------:R-:W-:Y:S01]  /*06a0*/  ISETP.GE.AND P2, PT, R0, R43, PT ;  /* 0x0000002b0000720c */ /* 0x000fe20003f46270 */
[----:B------:R-:W-:-:S08]  /*06b0*/  IMAD.WIDE R2, R3, 0x4, R20 ;  /* 0x0000000403027825 */ /* 0x000fd000078e0214 */
[----:B------:R1:W5:Y:S04]  /*06c0*/  @!P1 LDG.E R33, desc[UR6][R2.64] ;  /* 0x0000000602219981 */ /* 0x000368000c1e1900 */
[----:B------:R1:W5:Y:S02]  /*06d0*/  @!P2 LDG.E R6, desc[UR6][R2.64+0x4] ;  /* 0x000004060206a981 */ /* 0x000364000c1e1900 */
.L_x_3066:
[----:B------:R-:W-:Y:S05]  /*06e0*/  BSYNC B0 ;  /* 0x0000000000007941 */ /* 0x000fea0003800000 */
.L_x_3065:
[----:B-----5:R-:W-:Y:S01]  /*06f0*/  FMUL R0, R33, UR5 ;  /* 0x0000000521007c20 */ /* 0x020fe20008400000 */
[----:B01----:R-:W-:Y:S01]  /*0700*/  FMUL R2, R6, UR5 ;  /* 0x0000000506027c20 */ /* 0x003fe20008400000 */
[----:B------:R-:W-:Y:S01]  /*0710*/  BSSY B0, `(.L_x_3067) ;  /* 0x000000f000007945 */ /* 0x000fe20003800000 */
[----:B------:R-:W-:Y:S01]  /*0720*/  ISETP.GE.AND P1, PT, R7, R18, PT ;  /* 0x000000120700720c */ /* 0x000fe20003f26270 */
[----:B------:R-:W-:Y:S01]  /*0730*/  IMAD.MOV.U32 R12, RZ, RZ, RZ ;  /* 0x000000ffff0c7224 */ /* 0x000fe200078e00ff */
[----:B------:R-:W-:Y:S02]  /*0740*/  F2FP.BF16.F32.PACK_AB R0, RZ, R0 ;  /* 0x00000000ff00723e */ /* 0x000fe400000010ff */
[----:B------:R-:W-:Y:S02]  /*0750*/  F2FP.BF16.F32.PACK_AB R2, RZ, R2 ;  /* 0x00000002ff02723e */ /* 0x000fe400000010ff */
[----:B------:R-:W-:Y:S02]  /*0760*/  PRMT R4, R0, 0x7610, R4 ;  /* 0x0000761000047816 */ /* 0x000fe40000000004 */
[----:B------:R-:W-:Y:S01]  /*0770*/  PRMT R0, R2, 0x7610, R0 ;  /* 0x0000761002007816 */ /* 0x000fe20000000000 */
[----:B------:R-:W-:Y:S06]  /*0780*/  @P0 BRA `(.L_x_3068) ;  /* 0x00000000001c0947 */ /* 0x000fec0003800000 */
[C---:B------:R-:W-:Y:S01]  /*0790*/  VIADD R2, R14.reuse, 0x1 ;  /* 0x000000010e027836 */ /* 0x040fe20000000000 */
[----:B------:R-:W-:Y:S01]  /*07a0*/  ISETP.GE.AND P0, PT, R14, R43, PT ;  /* 0x0000002b0e00720c */ /* 0x000fe20003f06270 */
[----:B------:R-:W-:-:S03]  /*07b0*/  IMAD R3, R43, R5, R14 ;  /* 0x000000052b037224 */ /* 0x000fc600078e020e */
[----:B------:R-:W-:Y:S01]  /*07c0*/  ISETP.GE.AND P2, PT, R2, R43, PT ;  /* 0x0000002b0200720c */ /* 0x000fe20003f46270 */
[----:B--2---:R-:W-:-:S08]  /*07d0*/  IMAD.WIDE R2, R3, 0x2, R22 ;  /* 0x0000000203027825 */ /* 0x004fd000078e0216 */
[----:B------:R0:W-:Y:S04]  /*07e0*/  @!P0 STG.E.U16 desc[UR6][R2.64], R4 ;  /* 0x0000000402008986 */ /* 0x0001e8000c101506 */
[----:B------:R0:W-:Y:S02]  /*07f0*/  @!P2 STG.E.U16 desc[UR6][R2.64+0x2], R0 ;  /* 0x000002000200a986 */ /* 0x0001e4000c101506 */
.L_x_3068:
[----:B------:R-:W-:Y:S05]  /*0800*/  BSYNC B0 ;  /* 0x0000000000007941 */ /* 0x000fea0003800000 */
.L_x_3067:
[----:B------:R-:W-:Y:S01]  /*0810*/  BSSY B0, `(.L_x_3069) ;  /* 0x000000b000007945 */ /* 0x000fe20003800000 */
[----:B------:R-:W-:-:S03]  /*0820*/  IMAD.MOV.U32 R13, RZ, RZ, RZ ;  /* 0x000000ffff0d7224 */ /* 0x000fc600078e00ff */
[----:B------:R-:W-:Y:S05]  /*0830*/  @P1 BRA `(.L_x_3070) ;  /* 0x0000000000201947 */ /* 0x000fea0003800000 */
[C---:B0-----:R-:W-:Y:S01]  /*0840*/  VIADD R2, R14.reuse, 0x1 ;  /* 0x000000010e027836 */ /* 0x041fe20000000000 */
[----:B------:R-:W-:Y:S01]  /*0850*/  ISETP.GE.AND P0, PT, R14, R43, PT ;  /* 0x0000002b0e00720c */ /* 0x000fe20003f06270 */
[----:B------:R-:W-:Y:S02]  /*0860*/  IMAD R3, R43, R7, R14 ;  /* 0x000000072b037224 */ /* 0x000fe400078e020e */
[----:B------:R-:W-:Y:S01]  /*0870*/  IMAD.MOV.U32 R12, RZ, RZ, RZ ;  /* 0x000000ffff0c7224 */ /* 0x000fe200078e00ff */
[----:B------:R-:W-:Y:S01]  /*0880*/  ISETP.GE.AND P2, PT, R2, R43, PT ;  /* 0x0000002b0200720c */ /* 0x000fe20003f46270 */
[----:B------:R-:W-:-:S08]  /*0890*/  IMAD.WIDE R2, R3, 0x4, R20 ;  /* 0x0000000403027825 */ /* 0x000fd000078e0214 */
[----:B------:R1:W5:Y:S04]  /*08a0*/  @!P0 LDG.E R13, desc[UR6][R2.64] ;  /* 0x00000006020d8981 */ /* 0x000368000c1e1900 */
[----:B------:R1:W5:Y:S02]  /*08b0*/  @!P2 LDG.E R12, desc[UR6][R2.64+0x4] ;  /* 0x00000406020ca981 */ /* 0x000364000c1e1900 */
.L_x_3070:
[----:B------:R-:W-:Y:S05]  /*08c0*/  BSYNC B0 ;  /* 0x0000000000007941 */ /* 0x000fea0003800000 */
.L_x_3069:
[----:B-----5:R-:W-:Y:S01]  /*08d0*/  FMUL R31, R13, UR5 ;  /* 0x000000050d1f7c20 */ /* 0x020fe20008400000 */
[----:B------:R-:W-:Y:S01]  /*08e0*/  FMUL R36, R12, UR5 ;  /* 0x000000050c247c20 */ /* 0x000fe20008400000 */
[----:B------:R-:W-:Y:S01]  /*08f0*/  VIADD R5, R16, 0x3 ;  /* 0x0000000310057836 */ /* 0x000fe20000000000 */
[----:B------:R-:W-:Y:S01]  /*0900*/  BSSY B0, `(.L_x_3071) ;  /* 0x000000d000007945 */ /* 0x000fe20003800000 */
[----:B------:R-:W-:Y:S02]  /*0910*/  HFMA2.MMA R8, -RZ, RZ, 0, 0 ;  /* 0x00000000ff087435 */ /* 0x000fe400000001ff */
[----:B------:R-:W3:Y:S01]  /*0920*/  F2F.BF16.F32 R31, R31 ;  /* 0x0000001f001f7304 */ /* 0x000ee20000202000 */
[----:B------:R-:W-:-:S07]  /*0930*/  ISETP.GE.AND P0, PT, R5, R18, PT ;  /* 0x000000120500720c */ /* 0x000fce0003f06270 */
[----:B------:R-:W4:Y:S01]  /*0940*/  F2F.BF16.F32 R36, R36 ;  /* 0x0000002400247304 */ /* 0x000f220000202000 */
[----:B------:R-:W-:Y:S05]  /*0950*/  @P1 BRA `(.L_x_3072) ;  /* 0x00000000001c1947 */ /* 0x000fea0003800000 */
[C---:B01----:R-:W-:Y:S01]  /*0960*/  VIADD R2, R14.reuse, 0x1 ;  /* 0x000000010e027836 */ /* 0x043fe20000000000 */
[----:B------:R-:W-:Y:S01]  /*0970*/  ISETP.GE.AND P1, PT, R14, R43, PT ;  /* 0x0000002b0e00720c */ /* 0x000fe20003f26270 */
[----:B------:R-:W-:-:S03]  /*0980*/  IMAD R3, R43, R7, R14 ;  /* 0x000000072b037224 */ /* 0x000fc600078e020e */
[----:B------:R-:W-:Y:S01]  /*0990*/  ISETP.GE.AND P2, PT, R2, R43, PT ;  /* 0x0000002b0200720c */ /* 0x000fe20003f46270 */
[----:B--2---:R-:W-:-:S08]  /*09a0*/  IMAD.WIDE R2, R3, 0x2, R22 ;  /* 0x0000000203027825 */ /* 0x004fd000078e0216 */
[----:B---3--:R0:W-:Y:S04]  /*09b0*/  @!P1 STG.E.U16 desc[UR6][R2.64], R31 ;  /* 0x0000001f02009986 */ /* 0x0081e8000c101506 */
[----:B----4-:R0:W-:Y:S02]  /*09c0*/  @!P2 STG.E.U16 desc[UR6][R2.64+0x2], R36 ;  /* 0x000002240200a986 */ /* 0x0101e4000c101506 */
.L_x_3072:
[----:B------:R-:W-:Y:S05]  /*09d0*/  BSYNC B0 ;  /* 0x0000000000007941 */ /* 0x000fea0003800000 */
.L_x_3071:
[----:B------:R-:W-:Y:S01]  /*09e0*/  BSSY B0, `(.L_x_3073) ;  /* 0x000000b000007945 */ /* 0x000fe20003800000 */
[----:B------:R-:W-:-:S03]  /*09f0*/  IMAD.MOV.U32 R29, RZ, RZ, RZ ;  /* 0x000000ffff1d7224 */ /* 0x000fc600078e00ff */
[----:B------:R-:W-:Y:S05]  /*0a00*/  @P0 BRA `(.L_x_3074) ;  /* 0x0000000000200947 */ /* 0x000fea0003800000 */
[C---:B01----:R-:W-:Y:S01]  /*0a10*/  VIADD R2, R14.reuse, 0x1 ;  /* 0x000000010e027836 */ /* 0x043fe20000000000 */
[----:B------:R-:W-:Y:S01]  /*0a20*/  ISETP.GE.AND P1, PT, R14, R43, PT ;  /* 0x0000002b0e00720c */ /* 0x000fe20003f26270 */
[----:B------:R-:W-:Y:S02]  /*0a30*/  IMAD R3, R43, R5, R14 ;  /* 0x000000052b037224 */ /* 0x000fe400078e020e */
[----:B------:R-:W-:Y:S01]  /*0a40*/  IMAD.MOV.U32 R8, RZ, RZ, RZ ;  /* 0x000000ffff087224 */ /* 0x000fe200078e00ff */
[----:B------:R-:W-:Y:S01]  /*0a50*/  ISETP.GE.AND P2, PT, R2, R43, PT ;  /* 0x0000002b0200720c */ /* 0x000fe20003f46270 */
[----:B------:R-:W-:-:S08]  /*0a60*/  IMAD.WIDE R2, R3, 0x4, R20 ;  /* 0x0000000403027825 */ /* 0x000fd000078e0214 */
[----:B------:R0:W5:Y:S04]  /*0a70*/  @!P1 LDG.E R29, desc[UR6][R2.64] ;  /* 0x00000006021d9981 */ /* 0x000168000c1e1900 */
[----:B------:R0:W5:Y:S02]  /*0a80*/  @!P2 LDG.E R8, desc[UR6][R2.64+0x4] ;  /* 0x000004060208a981 */ /* 0x000164000c1e1900 */
.L_x_3074:
[----:B------:R-:W-:Y:S05]  /*0a90*/  BSYNC B0 ;  /* 0x0000000000007941 */ /* 0x000fea0003800000 */
.L_x_3073:
[----:B-----5:R-:W-:Y:S01]  /*0aa0*/  FMUL R27, R29, UR5 ;  /* 0x000000051d1b7c20 */ /* 0x020fe20008400000 */
[----:B------:R-:W-:Y:S01]  /*0ab0*/  FMUL R25, R8, UR5 ;  /* 0x0000000508197c20 */ /* 0x000fe20008400000 */
[----:B------:R-:W-:Y:S01]  /*0ac0*/  VIADD R35, R16, 0x10 ;  /* 0x0000001010237836 */ /* 0x000fe20000000000 */
[----:B------:R-:W-:Y:S01]  /*0ad0*/  BSSY B0, `(.L_x_3075) ;  /* 0x000000d000007945 */ /* 0x000fe20003800000 */
[----:B------:R-:W-:Y:S02]  /*0ae0*/  IMAD.MOV.U32 R7, RZ, RZ, RZ ;  /* 0x000000ffff077224 */ /* 0x000fe400078e00ff */
[----:B------:R-:W0:Y:S01]  /*0af0*/  F2F.BF16.F32 R27, R27 ;  /* 0x0000001b001b7304 */ /* 0x000e220000202000 */
[----:B------:R-:W-:-:S07]  /*0b00*/  ISETP.GE.AND P1, PT, R35, R18, PT ;  /* 0x000000122300720c */ /* 0x000fce0003f26270 */
[----:B------:R-:W0:Y:S01]  /*0b10*/  F2F.BF16.F32 R25, R25 ;  /* 0x0000001900197304 */ /* 0x000e220000202000 */
[----:B------:R-:W-:Y:S05]  /*0b20*/  @P0 BRA `(.L_x_3076) ;  /* 0x00000000001c0947 */ /* 0x000fea0003800000 */
[C---:B01----:R-:W-:Y:S01]  /*0b30*/  VIADD R2, R14.reuse, 0x1 ;  /* 0x000000010e027836 */ /* 0x043fe20000000000 */
[----:B------:R-:W-:Y:S01]  /*0b40*/  ISETP.GE.AND P0, PT, R14, R43, PT ;  /* 0x0000002b0e00720c */ /* 0x000fe20003f06270 */
[----:B------:R-:W-:-:S03]  /*0b50*/  IMAD R3, R43, R5, R14 ;  /* 0x000000052b037224 */ /* 0x000fc600078e020e */
[----:B------:R-:W-:Y:S01]  /*0b60*/  ISETP.GE.AND P2, PT, R2, R43, PT ;  /* 0x0000002b0200720c */ /* 0x000fe20003f46270 */
[----:B--2---:R-:W-:-:S08]  /*0b70*/  IMAD.WIDE R2, R3, 0x2, R22 ;  /* 0x0000000203027825 */ /* 0x004fd000078e0216 */
[----:B------:R0:W-:Y:S04]  /*0b80*/  @!P0 STG.E.U16 desc[UR6][R2.64], R27 ;  /* 0x0000001b02008986 */ /* 0x0001e8000c101506 */
[----:B------:R0:W-:Y:S02]  /*0b90*/  @!P2 STG.E.U16 desc[UR6][R2.64+0x2], R25 ;  /* 0x000002190200a986 */ /* 0x0001e4000c101506 */
.L_x_3076:
[----:B------:R-:W-:Y:S05]  /*0ba0*/  BSYNC B0 ;  /* 0x0000000000007941 */ /* 0x000fea0003800000 */
.L_x_3075:
[----:B------:R-:W-:Y:S01]  /*0bb0*/  BSSY B0, `(.L_x_3077) ;  /* 0x000000c000007945 */ /* 0x000fe20003800000 */
[----:B------:R-:W-:Y:S02]  /*0bc0*/  VIADD R39, R16, 0x11 ;  /* 0x0000001110277836 */ /* 0x000fe40000000000 */
[----:B------:R-:W-:Y:S01]  /*0bd0*/  IMAD.MOV.U32 R11, RZ, RZ, RZ ;  /* 0x000000ffff0b7224 */ /* 0x000fe200078e00ff */
[----:B------:R-:W-:Y:S06]  /*0be0*/  @P1 BRA `(.L_x_3078) ;  /* 0x0000000000201947 */ /* 0x000fec0003800000 */
        /* <DEDUP_REMOVED lines=8> */
.L_x_3078:
[----:B------:R-:W-:Y:S05]  /*0c70*/  BSYNC B0 ;  /* 0x0000000000007941 */ /* 0x000fea0003800000 */
.L_x_3077:
[----:B01---5:R-:W-:Y:S01]  /*0c80*/  FMUL R2, R11, UR5 ;  /* 0x000000050b027c20 */ /* 0x023fe20008400000 */
[----:B------:R-:W-:Y:S01]  /*0c90*/  FMUL R3, R7, UR5 ;  /* 0x0000000507037c20 */ /* 0x000fe20008400000 */
        /* <DEDUP_REMOVED lines=8> */
[C---:B------:R-:W-:Y:S01]  /*0d20*/  IADD3 R2, R14.reuse, 0x1, RZ ;  /* 0x000000010e027810 */ /* 0x040fe20007ffe0ff */
[----:B------:R-:W-:Y:S01]  /*0d30*/  IMAD R3, R43, R35, R14 ;  /* 0x000000232b037224 */ /* 0x000fe200078e020e */
[-C--:B------:R-:W-:Y:S02]  /*0d40*/  ISETP.GE.AND P1, PT, R14, R43.reuse, PT ;  /* 0x0000002b0e00720c */ /* 0x080fe40003f26270 */
[----:B------:R-:W-:Y:S01]  /*0d50*/  ISETP.GE.AND P2, PT, R2, R43, PT ;  /* 0x0000002b0200720c */ /* 0x000fe20003f46270 */
[----:B--2---:R-:W-:-:S10]  /*0d60*/  IMAD.WIDE R2, R3, 0x2, R22 ;  /* 0x0000000203027825 */ /* 0x004fd400078e0216 */
[----:B------:R0:W-:Y:S04]  /*0d70*/  @!P1 STG.E.U16 desc[UR6][R2.64], R28 ;  /* 0x0000001c02009986 */ /* 0x0001e8000c101506 */
[----:B------:R0:W-:Y:S02]  /*0d80*/  @!P2 STG.E.U16 desc[UR6][R2.64+0x2], R30 ;  /* 0x0000021e0200a986 */ /* 0x0001e4000c101506 */
.L_x_3080:
[----:B------:R-:W-:Y:S05]  /*0d90*/  BSYNC B0 ;  /* 0x0000000000007941 */ /* 0x000fea0003800000 */
.L_x_3079:
[----:B------:R-:W-:Y:S01]  /*0da0*/  BSSY B0, `(.L_x_3081) ;  /* 0x000000d000007945 */ /* 0x000fe20003800000 */
[----:B------:R-:W-:Y:S01]  /*0db0*/  VIADD R37, R16, 0x12 ;  /* 0x0000001210257836 */ /* 0x000fe20000000000 */
[----:B------:R-:W-:Y:S01]  /*0dc0*/  FMNMX R10, RZ, |R10|, !PT ;  /* 0x4000000aff0a7209 */ /* 0x000fe20007800000 */
[----:B------:R-:W-:Y:S01]  /*0dd0*/  IMAD.MOV.U32 R32, RZ, RZ, RZ ;  /* 0x000000ffff207224 */ /* 0x000fe200078e00ff */
[----:B------:R-:W-:Y:S06]  /*0de0*/  @P0 BRA `(.L_x_3082) ;  /* 0x0000000000200947 */ /* 0x000fec0003800000 */
        /* <DEDUP_REMOVED lines=8> */
.L_x_3082:
[----:B------:R-:W-:Y:S05]  /*0e70*/  BSYNC B0 ;  /* 0x0000000000007941 */ /* 0x000fea0003800000 */
.L_x_3081:
[----:B01---5:R-:W-:Y:S01]  /*0e80*/  FMUL R2, R32, UR5 ;  /* 0x0000000520027c20 */ /* 0x023fe20008400000 */
[----:B------:R-:W-:Y:S01]  /*0e90*/  FMUL R3, R5, UR5 ;  /* 0x0000000505037c20 */ /* 0x000fe20008400000 */
[----:B------:R-:W-:Y:S01]  /*0ea0*/  FMNMX R10, R10, |R9|, !PT ;  /* 0x400000090a0a7209 */ /* 0x000fe20007800000 */
[----:B------:R-:W-:Y:S01]  /*0eb0*/  BSSY B0, `(.L_x_3083) ;  /* 0x000000f000007945 */ /* 0x000fe20003800000 */
[----:B------:R-:W-:Y:S02]  /*0ec0*/  ISETP.GE.AND P1, PT, R37, R18, PT ;  /* 0x000000122500720c */ /* 0x000fe40003f26270 */
[----:B------:R-:W-:Y:S02]  /*0ed0*/  F2FP.BF16.F32.PACK_AB R2, RZ, R2 ;  /* 0x00000002ff02723e */ /* 0x000fe400000010ff */
[----:B------:R-:W-:Y:S02]  /*0ee0*/  F2FP.BF16.F32.PACK_AB R3, RZ, R3 ;  /* 0x00000003ff03723e */ /* 0x000fe400000010ff */
[----:B------:R-:W-:-:S02]  /*0ef0*/  FMNMX R45, R10, |R33|, !PT ;  /* 0x400000210a2d7209 */ /* 0x000fc40007800000 */
        /* <DEDUP_REMOVED lines=10> */
.L_x_3084:
[----:B------:R-:W-:Y:S05]  /*0fa0*/  BSYNC B0 ;  /* 0x0000000000007941 */ /* 0x000fea0003800000 */
.L_x_3083:
[----:B------:R-:W-:Y:S01]  /*0fb0*/  BSSY B0, `(.L_x_3085) ;  /* 0x000000c000007945 */ /* 0x000fe20003800000 */
[----:B------:R-:W-:Y:S02]  /*0fc0*/  IMAD.MOV.U32 R9, RZ, RZ, RZ ;  /* 0x000000ffff097224 */ /* 0x000fe400078e00ff */
        /* <DEDUP_REMOVED lines=10> */
.L_x_3086:
[----:B------:R-:W-:Y:S05]  /*1070*/  BSYNC B0 ;  /* 0x0000000000007941 */ /* 0x000fea0003800000 */
.L_x_3085:
[----:B------:R-:W-:Y:S01]  /*1080*/  FMNMX R6, R45, |R6|, !PT ;  /* 0x400000062d067209 */ /* 0x000fe20007800000 */
[----:B-----5:R-:W-:Y:S01]  /*1090*/  FMUL R51, R10, UR5 ;  /* 0x000000050a337c20 */ /* 0x020fe20008400000 */
[----:B------:R-:W-:Y:S01]  /*10a0*/  VIADD R33, R16, 0x13 ;  /* 0x0000001310217836 */ /* 0x000fe20000000000 */
[----:B------:R-:W-:Y:S01]  /*10b0*/  BSSY B0, `(.L_x_3087) ;  /* 0x000000f000007945 */ /* 0x000fe20003800000 */
[----:B------:R-:W-:Y:S01]  /*10c0*/  FMNMX R13, R6, |R13|, !PT ;  /* 0x4000000d060d7209 */ /* 0x000fe20007800000 */
[----:B------:R-:W-:Y:S02]  /*10d0*/  FMUL R6, R9, UR5 ;  /* 0x0000000509067c20 */ /* 0x000fe40008400000 */
[----:B------:R-:W0:Y:S01]  /*10e0*/  F2F.BF16.F32 R51, R51 ;  /* 0x0000003300337304 */ /* 0x000e220000202000 */
[----:B------:R-:W-:Y:S02]  /*10f0*/  ISETP.GE.AND P0, PT, R33, R18, PT ;  /* 0x000000122100720c */ /* 0x000fe40003f06270 */
[----:B------:R-:W-:-:S05]  /*1100*/  FMNMX R34, R13, |R12|, !PT ;  /* 0x4000000c0d227209 */ /* 0x000fca0007800000 */
        /* <DEDUP_REMOVED lines=9> */
.L_x_3088:
[----:B------:R-:W-:Y:S05]  /*11a0*/  BSYNC B0 ;  /* 0x0000000000007941 */ /* 0x000fea0003800000 */
.L_x_3087:
[----:B------:R-:W-:Y:S01]  /*11b0*/  BSSY B0, `(.L_x_3089) ;  /* 0x000000b000007945 */ /* 0x000fe20003800000 */
[----:B------:R-:W-:-:S03]  /*11c0*/  CS2R R12, SRZ ;  /* 0x00000000000c7805 */ /* 0x000fc6000001ff00 */
[----:B------:R-:W-:Y:S05]  /*11d0*/  @P0 BRA `(.L_x_3090) ;  /* 0x0000000000200947 */ /* 0x000fea0003800000 */
[C---:B01----:R-:W-:Y:S01]  /*11e0*/  VIADD R2, R14.reuse, 0x1 ;  /* 0x000000010e027836 */ /* 0x043fe20000000000 */
[----:B------:R-:W-:Y:S01]  /*11f0*/  ISETP.GE.AND P1, PT, R14, R43, PT ;  /* 0x0000002b0e00720c */ /* 0x000fe20003f26270 */
[----:B------:R-:W-:Y:S01]  /*1200*/  IMAD R3, R43, R33, R14 ;  /* 0x000000212b037224 */ /* 0x000fe200078e020e */
[----:B------:R-:W-:Y:S02]  /*1210*/  MOV R12, RZ ;  /* 0x000000ff000c7202 */ /* 0x000fe40000000f00 */
[----:B------:R-:W-:Y:S01]  /*1220*/  ISETP.GE.AND P2, PT, R2, R43, PT ;  /* 0x0000002b0200720c */ /* 0x000fe20003f46270 */
[----:B------:R-:W-:-:S08]  /*1230*/  IMAD.WIDE R2, R3, 0x4, R20 ;  /* 0x0000000403027825 */ /* 0x000fd000078e0214 */
[----:B------:R0:W5:Y:S04]  /*1240*/  @!P1 LDG.E R13, desc[UR6][R2.64] ;  /* 0x00000006020d9981 */ /* 0x000168000c1e1900 */
[----:B------:R0:W5:Y:S02]  /*1250*/  @!P2 LDG.E R12, desc[UR6][R2.64+0x4] ;  /* 0x00000406020ca981 */ /* 0x000164000c1e1900 */
.L_x_3090:
[----:B------:R-:W-:Y:S05]  /*1260*/  BSYNC B0 ;  /* 0x0000000000007941 */ /* 0x000fea0003800000 */
.L_x_3089:
        /* <DEDUP_REMOVED lines=18> */
.L_x_3092:
[----:B------:R-:W-:Y:S05]  /*1390*/  BSYNC B0 ;  /* 0x0000000000007941 */ /* 0x000fea0003800000 */
.L_x_3091:
[----:B------:R-:W-:Y:S01]  /*13a0*/  BSSY B0, `(.L_x_3093) ;  /* 0x000000d000007945 */ /* 0x000fe20003800000 */
[----:B------:R-:W-:Y:S02]  /*13b0*/  IMAD.MOV.U32 R8, RZ, RZ, RZ ;  /* 0x000000ffff087224 */ /* 0x000fe400078e00ff */
        /* <DEDUP_REMOVED lines=11> */
.L_x_3094:
[----:B------:R-:W-:Y:S05]  /*1470*/  BSYNC B0 ;  /* 0x0000000000007941 */ /* 0x000fea0003800000 */
.L_x_3093:
        /* <DEDUP_REMOVED lines=18> */
.L_x_3096:
[----:B------:R-:W-:Y:S05]  /*15a0*/  BSYNC B0 ;  /* 0x0000000000007941 */ /* 0x000fea0003800000 */
.L_x_3095:
[----:B------:R-:W-:Y:S01]  /*15b0*/  BSSY B0, `(.L_x_3097) ;  /* 0x000000d000007945 */ /* 0x000fe20003800000 */
[----:B------:R-:W-:Y:S02]  /*15c0*/  IMAD.MOV.U32 R7, RZ, RZ, RZ ;  /* 0x000000ffff077224 */ /* 0x000fe400078e00ff */
[----:B------:R-:W-:Y:S02]  /*15d0*/  VIADD R33, R16, 0x22 ;  /* 0x0000002210217836 */ /* 0x000fe40000000000 */
[----:B------:R-:W-:Y:S01]  /*15e0*/  IMAD.MOV.U32 R39, RZ, RZ, RZ ;  /* 0x000000ffff277224 */ /* 0x000fe200078e00ff */
[----:B------:R-:W-:Y:S06]  /*15f0*/  @P0 BRA `(.L_x_3098) ;  /* 0x0000000000200947 */ /* 0x000fec0003800000 */
[C---:B0-----:R-:W-:Y:S01]  /*1600*/  VIADD R2, R14.reuse, 0x1 ;  /* 0x000000010e027836 */ /* 0x041fe20000000000 */
[----:B------:R-:W-:Y:S01]  /*1610*/  ISETP.GE.AND P1, PT, R14, R43, PT ;  /* 0x0000002b0e00720c */ /* 0x000fe20003f26270 */
[----:B------:R-:W-:Y:S01]  /*1620*/  HFMA2.MMA R7, -RZ, RZ, 0, 0 ;  /* 0x00000000ff077435 */ /* 0x000fe200000001ff */
[----:B------:R-:W-:Y:S02]  /*1630*/  IMAD R3, R43, R37, R14 ;  /* 0x000000252b037224 */ /* 0x000fe400078e020e */
[----:B------:R-:W-:Y:S02]  /*1640*/  ISETP.GE.AND P2, PT, R2, R43, PT ;  /* 0x0000002b0200720c */ /* 0x000fe40003f46270 */
[----:B------:R-:W-:-:S07]  /*1650*/  IMAD.WIDE R2, R3, 0x4, R20 ;  /* 0x0000000403027825 */ /* 0x000fce00078e0214 */
[----:B------:R1:W5:Y:S04]  /*1660*/  @!P1 LDG.E R39, desc[UR6][R2.64] ;  /* 0x0000000602279981 */ /* 0x000368000c1e1900 */
[----:B------:R1:W5:Y:S02]  /*1670*/  @!P2 LDG.E R7, desc[UR6][R2.64+0x4] ;  /* 0x000004060207a981 */ /* 0x000364000c1e1900 */
.L_x_3098:
[----:B------:R-:W-:Y:S05]  /*1680*/  BSYNC B0 ;  /* 0x0000000000007941 */ /* 0x000fea0003800000 */
.L_x_3097:
        /* <DEDUP_REMOVED lines=18> */
.L_x_3100:
[----:B------:R-:W-:Y:S05]  /*17b0*/  BSYNC B0 ;  /* 0x0000000000007941 */ /* 0x000fea0003800000 */
.L_x_3099:
        /* <DEDUP_REMOVED lines=12> */
.L_x_3102:
[----:B------:R-:W-:Y:S05]  /*1880*/  BSYNC B0 ;  /* 0x0000000000007941 */ /* 0x000fea0003800000 */
.L_x_3101:
[----:B------:R-:W-:Y:S01]  /*1890*/  FMNMX R34, R34, |R9|, !PT ;  /* 0x4000000922227209 */ /* 0x000fe20007800000 */
[----:B-----5:R-:W-:Y:S01]  /*18a0*/  FMUL R38, R37, UR5 ;  /* 0x0000000525267c20 */ /* 0x020fe20008400000 */
[----:B01----:R-:W-:Y:S01]  /*18b0*/  FMUL R2, R10, UR5 ;  /* 0x000000050a027c20 */ /* 0x003fe20008400000 */
[----:B------:R-:W-:Y:S01]  /*18c0*/  VIADD R45, R16, 0x23 ;  /* 0x00000023102d7836 */ /* 0x000fe20000000000 */
[----:B------:R-:W-:Y:S01]  /*18d0*/  FMNMX R13, R34, |R13|, !PT ;  /* 0x4000000d220d7209 */ /* 0x000fe20007800000 */
[----:B------:R-:W-:Y:S02]  /*18e0*/  BSSY B0, `(.L_x_3103) ;  /* 0x000000d000007945 */ /* 0x000fe40003800000 */
[----:B------:R-:W0:Y:S01]  /*18f0*/  F2F.BF16.F32 R38, R38 ;  /* 0x0000002600267304 */ /* 0x000e220000202000 */
[----:B------:R-:W-:Y:S02]  /*1900*/  FMNMX R12, R13, |R12|, !PT ;  /* 0x4000000c0d0c7209 */ /* 0x000fe40007800000 */
[----:B------:R-:W-:-:S05]  /*1910*/  ISETP.GE.AND P0, PT, R45, R18, PT ;  /* 0x000000122d00720c */ /* 0x000fca0003f06270 */
[----:B------:R1:W0:Y:S01]  /*1920*/  F2F.BF16.F32 R13, R2 ;  /* 0x00000002000d7304 */ /* 0x0002220000202000 */
[----:B------:R-:W-:Y:S07]  /*1930*/  @P1 BRA `(.L_x_3104) ;  /* 0x00000000001c1947 */ /* 0x000fee0003800000 */
[C---:B-1----:R-:W-:Y:S01]  /*1940*/  VIADD R2, R14.reuse, 0x1 ;  /* 0x000000010e027836 */ /* 0x042fe20000000000 */
[----:B------:R-:W-:Y:S01]  /*1950*/  ISETP.GE.AND P1, PT, R14, R43, PT ;  /* 0x0000002b0e00720c */ /* 0x000fe20003f26270 */
[----:B------:R-:W-:-:S03]  /*1960*/  IMAD R3, R43, R33, R14 ;  /* 0x000000212b037224 */ /* 0x000fc600078e020e */
[----:B------:R-:W-:Y:S01]  /*1970*/  ISETP.GE.AND P2, PT, R2, R43, PT ;  /* 0x0000002b0200720c */ /* 0x000fe20003f46270 */
[----:B--2---:R-:W-:-:S08]  /*1980*/  IMAD.WIDE R2, R3, 0x2, R22 ;  /* 0x0000000203027825 */ /* 0x004fd000078e0216 */
[----:B0-----:R0:W-:Y:S04]  /*1990*/  @!P1 STG.E.U16 desc[UR6][R2.64], R38 ;  /* 0x0000002602009986 */ /* 0x0011e8000c101506 */
[----:B------:R0:W-:Y:S02]  /*19a0*/  @!P2 STG.E.U16 desc[UR6][R2.64+0x2], R13 ;  /* 0x0000020d0200a986 */ /* 0x0001e4000c101506 */
.L_x_3104:
[----:B------:R-:W-:Y:S05]  /*19b0*/  BSYNC B0 ;  /* 0x0000000000007941 */ /* 0x000fea0003800000 */
.L_x_3103:
[----:B------:R-:W-:Y:S01]  /*19c0*/  BSSY B0, `(.L_x_3105) ;  /* 0x000000c000007945 */ /* 0x000fe20003800000 */
[----:B------:R-:W-:Y:S02]  /*19d0*/  IMAD.MOV.U32 R9, RZ, RZ, RZ ;  /* 0x000000ffff097224 */ /* 0x000fe400078e00ff */
        /* <DEDUP_REMOVED lines=10> */
.L_x_3106:
[----:B------:R-:W-:Y:S05]  /*1a80*/  BSYNC B0 ;  /* 0x0000000000007941 */ /* 0x000fea0003800000 */
.L_x_3105:
[----:B------:R-:W-:Y:S01]  /*1a90*/  FMNMX R11, R12, |R11|, !PT ;  /* 0x4000000b0c0b7209 */ /* 0x000fe20007800000 */
[----:B-----5:R-:W-:Y:S01]  /*1aa0*/  FMUL R33, R34, UR5 ;  /* 0x0000000522217c20 */ /* 0x020fe20008400000 */
[----:B------:R-:W-:Y:S01]  /*1ab0*/  FMUL R12, R9, UR5 ;  /* 0x00000005090c7c20 */ /* 0x000fe20008400000 */
[----:B------:R-:W-:Y:S01]  /*1ac0*/  VIADD R49, R16, 0x30 ;  /* 0x0000003010317836 */ /* 0x000fe20000000000 */
[----:B------:R-:W-:Y:S01]  /*1ad0*/  FMNMX R46, R11, |R8|, !PT ;  /* 0x400000080b2e7209 */ /* 0x000fe20007800000 */
[----:B------:R-:W-:Y:S02]  /*1ae0*/  BSSY B0, `(.L_x_3107) ;  /* 0x000000d000007945 */ /* 0x000fe40003800000 */
[----:B------:R-:W0:Y:S01]  /*1af0*/  F2F.BF16.F32 R33, R33 ;  /* 0x0000002100217304 */ /* 0x000e220000202000 */
[----:B------:R-:W-:Y:S02]  /*1b00*/  ISETP.GE.AND P1, PT, R49, R18, PT ;  /* 0x000000123100720c */ /* 0x000fe40003f26270 */
[----:B------:R-:W-:-:S05]  /*1b10*/  FMNMX R46, R46, |R39|, !PT ;  /* 0x400000272e2e7209 */ /* 0x000fca0007800000 */
[----:B------:R-:W0:Y:S01]  /*1b20*/  F2F.BF16.F32 R12, R12 ;  /* 0x0000000c000c7304 */ /* 0x000e220000202000 */
[----:B------:R-:W-:Y:S05]  /*1b30*/  @P0 BRA `(.L_x_3108) ;  /* 0x00000000001c0947 */ /* 0x000fea0003800000 */
[C---:B01----:R-:W-:Y:S01]  /*1b40*/  IADD3 R2, R14.reuse, 0x1, RZ ;  /* 0x000000010e027810 */ /* 0x043fe20007ffe0ff */
[----:B------:R-:W-:Y:S01]  /*1b50*/  IMAD R3, R43, R45, R14 ;  /* 0x0000002d2b037224 */ /* 0x000fe200078e020e */
[-C--:B------:R-:W-:Y:S02]  /*1b60*/  ISETP.GE.AND P0, PT, R14, R43.reuse, PT ;  /* 0x0000002b0e00720c */ /* 0x080fe40003f06270 */
[----:B------:R-:W-:Y:S01]  /*1b70*/  ISETP.GE.AND P2, PT, R2, R43, PT ;  /* 0x0000002b0200720c */ /* 0x000fe20003f46270 */
[----:B--2---:R-:W-:-:S10]  /*1b80*/  IMAD.WIDE R2, R3, 0x2, R22 ;  /* 0x0000000203027825 */ /* 0x004fd400078e0216 */
[----:B------:R0:W-:Y:S04]  /*1b90*/  @!P0 STG.E.U16 desc[UR6][R2.64], R33 ;  /* 0x0000002102008986 */ /* 0x0001e8000c101506 */
[----:B------:R0:W-:Y:S02]  /*1ba0*/  @!P2 STG.E.U16 desc[UR6][R2.64+0x2], R12 ;  /* 0x0000020c0200a986 */ /* 0x0001e4000c101506 */
.L_x_3108:
[----:B------:R-:W-:Y:S05]  /*1bb0*/  BSYNC B0 ;  /* 0x0000000000007941 */ /* 0x000fea0003800000 */
.L_x_3107:
        /* <DEDUP_REMOVED lines=13> */
.L_x_3110:
[----:B------:R-:W-:Y:S05]  /*1c90*/  BSYNC B0 ;  /* 0x0000000000007941 */ /* 0x000fea0003800000 */
.L_x_3109:
        /* <DEDUP_REMOVED lines=18> */
.L_x_3112:
[----:B------:R-:W-:Y:S05]  /*1dc0*/  BSYNC B0 ;  /* 0x0000000000007941 */ /* 0x000fea0003800000 */
.L_x_3111:
[----:B------:R-:W-:Y:S01]  /*1dd0*/  BSSY B0, `(.L_x_3113) ;  /* 0x000000e000007945 */ /* 0x000fe20003800000 */
[----:B------:R-:W-:Y:S02]  /*1de0*/  IMAD.MOV.U32 R7, RZ, RZ, RZ ;  /* 0x000000ffff077224 */ /* 0x000fe400078e00ff */
[C---:B------:R-:W-:Y:S02]  /*1df0*/  VIADD R46, R16.reuse, 0x32 ;  /* 0x00000032102e7836 */ /* 0x040fe40000000000 */
[----:B------:R-:W-:Y:S02]  /*1e00*/  VIADD R48, R16, 0x33 ;  /* 0x0000003310307836 */ /* 0x000fe40000000000 */
        /* <DEDUP_REMOVED lines=10> */
.L_x_3114:
[----:B------:R-:W-:Y:S05]  /*1eb0*/  BSYNC B0 ;  /* 0x0000000000007941 */ /* 0x000fea0003800000 */
.L_x_3113:
        /* <DEDUP_REMOVED lines=8> */
[----:B------:R-:W-:Y:S02]  /*1f40*/  ISETP.GE.AND P1, PT, R48, R18, PT ;  /* 0x000000123000720c */ /* 0x000fe40003f26270 */
[----:B------:R-:W-:Y:S02]  /*1f50*/  PRMT R34, R2, 0x7610, R34 ;  /* 0x0000761002227816 */ /* 0x000fe40000000022 */
[----:B------:R-:W-:Y:S01]  /*1f60*/  PRMT R10, R3, 0x7610, R10 ;  /* 0x00007610030a7816 */ /* 0x000fe2000000000a */
[----:B------:R-:W-:Y:S08]  /*1f70*/  @P0 BRA `(.L_x_3116) ;  /* 0x00000000001c0947 */ /* 0x000ff00003800000 */
[C---:B------:R-:W-:Y:S01]  /*1f80*/  IADD3 R2, R14.reuse, 0x1, RZ ;  /* 0x000000010e027810 */ /* 0x040fe20007ffe0ff */
[----:B------:R-:W-:Y:S01]  /*1f90*/  IMAD R3, R43, R47, R14 ;  /* 0x0000002f2b037224 */ /* 0x000fe200078e020e */
[-C--:B------:R-:W-:Y:S02]  /*1fa0*/  ISETP.GE.AND P0, PT, R14, R43.reuse, PT ;  /* 0x0000002b0e00720c */ /* 0x080fe40003f06270 */
[----:B------:R-:W-:Y:S01]  /*1fb0*/  ISETP.GE.AND P3, PT, R2, R43, PT ;  /* 0x0000002b0200720c */ /* 0x000fe20003f66270 */
[----:B--2---:R-:W-:-:S10]  /*1fc0*/  IMAD.WIDE R2, R3, 0x2, R22 ;  /* 0x0000000203027825 */ /* 0x004fd400078e0216 */
[----:B------:R0:W-:Y:S04]  /*1fd0*/  @!P0 STG.E.U16 desc[UR6][R2.64], R34 ;  /* 0x0000002202008986 */ /* 0x0001e8000c101506 */
[----:B------:R0:W-:Y:S02]  /*1fe0*/  @!P3 STG.E.U16 desc[UR6][R2.64+0x2], R10 ;  /* 0x0000020a0200b986 */ /* 0x0001e4000c101506 */
.L_x_3116:
[----:B------:R-:W-:Y:S05]  /*1ff0*/  BSYNC B0 ;  /* 0x0000000000007941 */ /* 0x000fea0003800000 */
.L_x_3115:
[----:B------:R-:W-:Y:S01]  /*2000*/  BSSY B0, `(.L_x_3117) ;  /* 0x000000d000007945 */ /* 0x000fe20003800000 */
[----:B------:R-:W-:Y:S01]  /*2010*/  LOP3.LUT R47, R4, 0xffff, RZ, 0xc0, !PT ;  /* 0x0000ffff042f7812 */ /* 0x000fe200078ec0ff */
        /* <DEDUP_REMOVED lines=11> */
.L_x_3118:
[----:B------:R-:W-:Y:S05]  /*20d0*/  BSYNC B0 ;  /* 0x0000000000007941 */ /* 0x000fea0003800000 */
.L_x_3117:
[----:B------:R-:W-:Y:S01]  /*20e0*/  FMNMX R56, R52, |R9|, !PT ;  /* 0x4000000934387209 */ /* 0x000fe20007800000 */
[----:B-----5:R-:W-:Y:S01]  /*20f0*/  FMUL R9, R37, UR5 ;  /* 0x0000000525097c20 */ /* 0x020fe20008400000 */
[----:B01----:R-:W-:Y:S01]  /*2100*/  FMUL R2, R4, UR5 ;  /* 0x0000000504027c20 */ /* 0x003fe20008400000 */
[----:B------:R-:W-:Y:S01]  /*2110*/  LOP3.LUT R3, R0, 0xffff, RZ, 0xc0, !PT ;  /* 0x0000ffff00037812 */ /* 0x000fe200078ec0ff */
[----:B------:R-:W-:Y:S01]  /*2120*/  BSSY B0, `(.L_x_3119) ;  /* 0x0000012000007945 */ /* 0x000fe20003800000 */
[----:B------:R-:W-:Y:S01]  /*2130*/  SHF.L.U64.HI R54, R47, 0x10, RZ ;  /* 0x000000102f367819 */ /* 0x000fe200000102ff */
[----:B------:R0:W1:Y:S01]  /*2140*/  F2F.BF16.F32 R0, R2 ;  /* 0x0000000200007304 */ /* 0x0000620000202000 */
[----:B------:R-:W-:Y:S02]  /*2150*/  SHF.L.U64.HI R53, R3, 0x10, RZ ;  /* 0x0000001003357819 */ /* 0x000fe400000102ff */
[----:B------:R-:W-:Y:S02]  /*2160*/  PRMT R24, R24, 0x5410, R47 ;  /* 0x0000541018187816 */ /* 0x000fe4000000002f */
[----:B------:R-:W-:-:S02]  /*2170*/  PRMT R26, R26, 0x5410, R3 ;  /* 0x000054101a1a7816 */ /* 0x000fc40000000003 */
[----:B---3--:R-:W-:Y:S01]  /*2180*/  LOP3.LUT R52, R54, R31, RZ, 0xfc, !PT ;  /* 0x0000001f36347212 */ /* 0x008fe200078efcff */
[----:B------:R-:W3:Y:S01]  /*2190*/  F2F.BF16.F32 R9, R9 ;  /* 0x0000000900097304 */ /* 0x000ee20000202000 */
[----:B----4-:R-:W-:Y:S02]  /*21a0*/  LOP3.LUT R53, R53, R36, RZ, 0xfc, !PT ;  /* 0x0000002435357212 */ /* 0x010fe400078efcff */
[----:B------:R-:W-:Y:S01]  /*21b0*/  FMNMX R55, R56, |R45|, !PT ;  /* 0x4000002d38377209 */ /* 0x000fe20007800000 */
[----:B0-----:R-:W-:Y:S06]  /*21c0*/  @P2 BRA `(.L_x_3120) ;  /* 0x00000000001c2947 */ /* 0x001fec0003800000 */
[C---:B------:R-:W-:Y:S01]  /*21d0*/  VIADD R2, R14.reuse, 0x1 ;  /* 0x000000010e027836 */ /* 0x040fe20000000000 */
[----:B------:R-:W-:Y:S01]  /*21e0*/  ISETP.GE.AND P0, PT, R14, R43, PT ;  /* 0x0000002b0e00720c */ /* 0x000fe20003f06270 */
[----:B------:R-:W-:-:S03]  /*21f0*/  IMAD R3, R43, R46, R14 ;  /* 0x0000002e2b037224 */ /* 0x000fc600078e020e */
[----:B------:R-:W-:Y:S01]  /*2200*/  ISETP.GE.AND P2, PT, R2, R43, PT ;  /* 0x0000002b0200720c */ /* 0x000fe20003f46270 */
[----:B--2---:R-:W-:-:S08]  /*2210*/  IMAD.WIDE R2, R3, 0x2, R22 ;  /* 0x0000000203027825 */ /* 0x004fd000078e0216 */
[----:B-1----:R0:W-:Y:S04]  /*2220*/  @!P0 STG.E.U16 desc[UR6][R2.64], R0 ;  /* 0x0000000002008986 */ /* 0x0021e8000c101506 */
[----:B---3--:R0:W-:Y:S02]  /*2230*/  @!P2 STG.E.U16 desc[UR6][R2.64+0x2], R9 ;  /* 0x000002090200a986 */ /* 0x0081e4000c101506 */
.L_x_3120:
[----:B------:R-:W-:Y:S05]  /*2240*/  BSYNC B0 ;  /* 0x0000000000007941 */ /* 0x000fea0003800000 */
.L_x_3119:
[----:B------:R-:W-:Y:S01]  /*2250*/  BSSY B0, `(.L_x_3121) ;  /* 0x000000f000007945 */ /* 0x000fe20003800000 */
[----:B------:R-:W-:Y:S02]  /*2260*/  IMAD.MOV.U32 R31, RZ, RZ, RZ ;  /* 0x000000ffff1f7224 */ /* 0x000fe400078e00ff */
[C---:B------:R-:W-:Y:S02]  /*2270*/  VIADD R49, R16.reuse, 0x40 ;  /* 0x0000004010317836 */ /* 0x040fe40000000000 */
[C---:B------:R-:W-:Y:S02]  /*2280*/  VIADD R36, R16.reuse, 0x41 ;  /* 0x0000004110247836 */ /* 0x040fe40000000000 */
        /* <DEDUP_REMOVED lines=11> */
.L_x_3122:
[----:B------:R-:W-:Y:S05]  /*2340*/  BSYNC B0 ;  /* 0x0000000000007941 */ /* 0x000fea0003800000 */
.L_x_3121:
[----:B------:R-:W-:Y:S01]  /*2350*/  FMNMX R55, R55, |R8|, !PT ;  /* 0x4000000837377209 */ /* 0x000fe20007800000 */
[----:B-----5:R-:W-:Y:S01]  /*2360*/  FMUL R47, R46, UR5 ;  /* 0x000000052e2f7c20 */ /* 0x020fe20008400000 */
[----:B------:R-:W-:Y:S01]  /*2370*/  FMUL R8, R31, UR5 ;  /* 0x000000051f087c20 */ /* 0x000fe20008400000 */
[----:B------:R-:W-:Y:S01]  /*2380*/  SHF.L.U32 R27, R27, 0x10, RZ ;  /* 0x000000101b1b7819 */ /* 0x000fe200000006ff */
[----:B0---4-:R-:W-:Y:S01]  /*2390*/  IMAD.U32 R2, R25, 0x10000, RZ ;  /* 0x0001000019027824 */ /* 0x011fe200078e00ff */
[----:B------:R-:W-:Y:S01]  /*23a0*/  BSSY B0, `(.L_x_3123) ;  /* 0x0000011000007945 */ /* 0x000fe20003800000 */
[-C--:B------:R-:W-:Y:S01]  /*23b0*/  ISETP.GE.AND P2, PT, R49, R18.reuse, PT ;  /* 0x000000123100720c */ /* 0x080fe20003f46270 */
[----:B------:R-:W0:Y:S01]  /*23c0*/  F2F.BF16.F32 R47, R47 ;  /* 0x0000002f002f7304 */ /* 0x000e220000202000 */
[----:B------:R-:W-:Y:S02]  /*23d0*/  LOP3.LUT R25, R52, R27, RZ, 0xfc, !PT ;  /* 0x0000001b34197212 */ /* 0x000fe400078efcff */
[----:B------:R-:W-:-:S02]  /*23e0*/  ISETP.GE.AND P3, PT, R36, R18, PT ;  /* 0x000000122400720c */ /* 0x000fc40003f66270 */
[----:B------:R-:W-:Y:S02]  /*23f0*/  ISETP.GE.AND P0, PT, R45, R18, PT ;  /* 0x000000122d00720c */ /* 0x000fe40003f06270 */
[----:B------:R-:W-:Y:S01]  /*2400*/  LOP3.LUT R27, R53, R2, RZ, 0xfc, !PT ;  /* 0x00000002351b7212 */ /* 0x000fe200078efcff */
[----:B------:R-:W4:Y:S01]  /*2410*/  F2F.BF16.F32 R8, R8 ;  /* 0x0000000800087304 */ /* 0x000f220000202000 */
[----:B------:R-:W-:Y:S01]  /*2420*/  FMNMX R52, R55, |R50|, !PT ;  /* 0x4000003237347209 */ /* 0x000fe20007800000 */
[----:B------:R-:W-:Y:S08]  /*2430*/  @P1 BRA `(.L_x_3124) ;  /* 0x00000000001c1947 */ /* 0x000ff00003800000 */
[C---:B------:R-:W-:Y:S01]  /*2440*/  VIADD R2, R14.reuse, 0x1 ;  /* 0x000000010e027836 */ /* 0x040fe20000000000 */
[----:B------:R-:W-:Y:S01]  /*2450*/  ISETP.GE.AND P1, PT, R14, R43, PT ;  /* 0x0000002b0e00720c */ /* 0x000fe20003f26270 */
[----:B------:R-:W-:-:S03]  /*2460*/  IMAD R3, R43, R48, R14 ;  /* 0x000000302b037224 */ /* 0x000fc600078e020e */
[----:B------:R-:W-:Y:S01]  /*2470*/  ISETP.GE.AND P4, PT, R2, R43, PT ;  /* 0x0000002b0200720c */ /* 0x000fe20003f86270 */
[----:B--2---:R-:W-:-:S08]  /*2480*/  IMAD.WIDE R2, R3, 0x2, R22 ;  /* 0x0000000203027825 */ /* 0x004fd000078e0216 */
[----:B0-----:R0:W-:Y:S04]  /*2490*/  @!P1 STG.E.U16 desc[UR6][R2.64], R47 ;  /* 0x0000002f02009986 */ /* 0x0011e8000c101506 */
[----:B----4-:R0:W-:Y:S02]  /*24a0*/  @!P4 STG.E.U16 desc[UR6][R2.64+0x2], R8 ;  /* 0x000002080200c986 */ /* 0x0101e4000c101506 */
.L_x_3124:
[----:B------:R-:W-:Y:S05]  /*24b0*/  BSYNC B0 ;  /* 0x0000000000007941 */ /* 0x000fea0003800000 */
.L_x_3123:
[----:B------:R-:W-:Y:S01]  /*24c0*/  BSSY B0, `(.L_x_3125) ;  /* 0x000000d000007945 */ /* 0x000fe20003800000 */
[----:B------:R-:W-:Y:S01]  /*24d0*/  IMAD.MOV.U32 R50, RZ, RZ, RZ ;  /* 0x000000ffff327224 */ /* 0x000fe200078e00ff */
[----:B------:R-:W-:Y:S01]  /*24e0*/  LOP3.LUT R41, R41, 0xffff, RZ, 0xc0, !PT ;  /* 0x0000ffff29297812 */ /* 0x000fe200078ec0ff */
        /* <DEDUP_REMOVED lines=10> */
.L_x_3126:
[----:B------:R-:W-:Y:S05]  /*2590*/  BSYNC B0 ;  /* 0x0000000000007941 */ /* 0x000fea0003800000 */
.L_x_3125:
[----:B0----5:R-:W-:Y:S01]  /*25a0*/  FMUL R2, R48, UR5 ;  /* 0x0000000530027c20 */ /* 0x021fe20008400000 */
[----:B------:R-:W-:Y:S01]  /*25b0*/  FMUL R3, R50, UR5 ;  /* 0x0000000532037c20 */ /* 0x000fe20008400000 */
[----:B------:R-:W-:Y:S01]  /*25c0*/  FMNMX R7, R52, |R7|, !PT ;  /* 0x4000000734077209 */ /* 0x000fe20007800000 */
[----:B------:R-:W-:Y:S01]  /*25d0*/  BSSY B0, `(.L_x_3127) ;  /* 0x0000011000007945 */ /* 0x000fe20003800000 */
[----:B------:R-:W-:Y:S02]  /*25e0*/  SHF.L.U64.HI R54, R41, 0x10, RZ ;  /* 0x0000001029367819 */ /* 0x000fe400000102ff */
[----:B------:R-:W-:Y:S02]  /*25f0*/  F2FP.BF16.F32.PACK_AB R2, RZ, R2 ;  /* 0x00000002ff02723e */ /* 0x000fe400000010ff */
[----:B------:R-:W-:Y:S02]  /*2600*/  F2FP.BF16.F32.PACK_AB R3, RZ, R3 ;  /* 0x00000003ff03723e */ /* 0x000fe400000010ff */
[----:B------:R-:W-:-:S02]  /*2610*/  PRMT R28, R28, 0x5410, R41 ;  /* 0x000054101c1c7816 */ /* 0x000fc40000000029 */
[----:B------:R-:W-:Y:S02]  /*2620*/  FMNMX R52, R7, |R4|, !PT ;  /* 0x4000000407347209 */ /* 0x000fe40007800000 */
[----:B------:R-:W-:Y:S02]  /*2630*/  LOP3.LUT R51, R54, R51, RZ, 0xfc, !PT ;  /* 0x0000003336337212 */ /* 0x000fe400078efcff */
        /* <DEDUP_REMOVED lines=10> */
.L_x_3128:
[----:B------:R-:W-:Y:S05]  /*26e0*/  BSYNC B0 ;  /* 0x0000000000007941 */ /* 0x000fea0003800000 */
.L_x_3127:
        /* <DEDUP_REMOVED lines=13> */
.L_x_3130:
[----:B------:R-:W-:Y:S05]  /*27c0*/  BSYNC B0 ;  /* 0x0000000000007941 */ /* 0x000fea0003800000 */
.L_x_3129:
[----:B0----5:R-:W-:Y:S01]  /*27d0*/  FMUL R2, R35, UR5 ;  /* 0x0000000523027c20 */ /* 0x021fe20008400000 */
[----:B------:R-:W-:Y:S01]  /*27e0*/  FMUL R3, R4, UR5 ;  /* 0x0000000504037c20 */ /* 0x000fe20008400000 */
[----:B------:R-:W-:Y:S01]  /*27f0*/  PRMT R30, R30, 0x5410, R49 ;  /* 0x000054101e1e7816 */ /* 0x000fe20000000031 */
[----:B------:R-:W-:Y:S01]  /*2800*/  BSSY B0, `(.L_x_3131) ;  /* 0x0000011000007945 */ /* 0x000fe20003800000 */
[----:B------:R-:W-:Y:S02]  /*2810*/  SHF.L.U64.HI R49, R49, 0x10, RZ ;  /* 0x0000001031317819 */ /* 0x000fe400000102ff */
[----:B------:R-:W-:Y:S02]  /*2820*/  FMNMX R37, R52, |R37|, !PT ;  /* 0x4000002534257209 */ /* 0x000fe40007800000 */
[----:B------:R-:W-:Y:S02]  /*2830*/  F2FP.BF16.F32.PACK_AB R2, RZ, R2 ;  /* 0x00000002ff02723e */ /* 0x000fe400000010ff */
[----:B------:R-:W-:-:S02]  /*2840*/  F2FP.BF16.F32.PACK_AB R3, RZ, R3 ;  /* 0x00000003ff03723e */ /* 0x000fc400000010ff */
[----:B------:R-:W-:Y:S02]  /*2850*/  LOP3.LUT R52, R49, R6, RZ, 0xfc, !PT ;  /* 0x0000000631347212 */ /* 0x000fe400078efcff */
[----:B------:R-:W-:Y:S02]  /*2860*/  FMNMX R54, R37, |R46|, !PT ;  /* 0x4000002e25367209 */ /* 0x000fe40007800000 */
        /* <DEDUP_REMOVED lines=10> */
.L_x_3132:
[----:B------:R-:W-:Y:S05]  /*2910*/  BSYNC B0 ;  /* 0x0000000000007941 */ /* 0x000fea0003800000 */
.L_x_3131:
[----:B------:R-:W-:Y:S01]  /*2920*/  BSSY B0, `(.L_x_3133) ;  /* 0x000000c000007945 */ /* 0x000fe20003800000 */
[----:B------:R-:W-:Y:S02]  /*2930*/  CS2R R36, SRZ ;  /* 0x0000000000247805 */ /* 0x000fe4000001ff00 */
[----:B------:R-:W-:Y:S01]  /*2940*/  IADD3 R46, R16, 0x43, RZ ;  /* 0x00000043102e7810 */ /* 0x000fe20007ffe0ff */
        /* <DEDUP_REMOVED lines=9> */
.L_x_3134:
[----:B------:R-:W-:Y:S05]  /*29e0*/  BSYNC B0 ;  /* 0x0000000000007941 */ /* 0x000fea0003800000 */
.L_x_3133:
[----:B0-----:R-:W-:Y:S01]  /*29f0*/  FMNMX R3, R54, |R31|, !PT ;  /* 0x4000001f36037209 */ /* 0x001fe20007800000 */
[----:B-----5:R-:W-:Y:S01]  /*2a00*/  FMUL R2, R37, UR5 ;  /* 0x0000000525027c20 */ /* 0x020fe20008400000 */
[----:B------:R-:W-:Y:S01]  /*2a10*/  IMAD.U32 R54, R40, 0x10000, RZ ;  /* 0x0001000028367824 */ /* 0x000fe200078e00ff */
[----:B------:R-:W-:Y:S01]  /*2a20*/  BSSY B0, `(.L_x_3135) ;  /* 0x0000013000007945 */ /* 0x000fe20003800000 */
[----:B------:R-:W-:Y:S01]  /*2a30*/  FMNMX R53, R3, |R48|, !PT ;  /* 0x4000003003357209 */ /* 0x000fe20007800000 */
[----:B------:R-:W-:Y:S01]  /*2a40*/  FMUL R3, R36, UR5 ;  /* 0x0000000524037c20 */ /* 0x000fe20008400000 */
[----:B------:R0:W0:Y:S01]  /*2a50*/  F2F.BF16.F32 R40, R2 ;  /* 0x0000000200287304 */ /* 0x0000220000202000 */
[----:B------:R-:W-:Y:S01]  /*2a60*/  IMAD.U32 R31, R29, 0x10000, RZ ;  /* 0x000100001d1f7824 */ /* 0x000fe200078e00ff */
[----:B------:R-:W-:Y:S02]  /*2a70*/  FMNMX R50, R53, |R50|, !PT ;  /* 0x4000003235327209 */ /* 0x000fe40007800000 */
[----:B------:R-:W-:-:S02]  /*2a80*/  LOP3.LUT R53, R5, 0xffff, RZ, 0xc0, !PT ;  /* 0x0000ffff05357812 */ /* 0x000fc400078ec0ff */
[----:B------:R-:W-:Y:S02]  /*2a90*/  ISETP.GE.AND P1, PT, R46, R18, PT ;  /* 0x000000122e00720c */ /* 0x000fe40003f26270 */
[----:B------:R0:W0:Y:S01]  /*2aa0*/  F2F.BF16.F32 R5, R3 ;  /* 0x0000000300057304 */ /* 0x0000220000202000 */
[----:B------:R-:W-:Y:S02]  /*2ab0*/  LOP3.LUT R29, R51, R54, RZ, 0xfc, !PT ;  /* 0x00000036331d7212 */ /* 0x000fe400078efcff */
[----:B------:R-:W-:Y:S01]  /*2ac0*/  LOP3.LUT R31, R52, R31, RZ, 0xfc, !PT ;  /* 0x0000001f341f7212 */ /* 0x000fe200078efcff */
[----:B------:R-:W-:Y:S07]  /*2ad0*/  @P0 BRA `(.L_x_3136) ;  /* 0x00000000001c0947 */ /* 0x000fee0003800000 */
[C---:B0-----:R-:W-:Y:S01]  /*2ae0*/  VIADD R2, R14.reuse, 0x1 ;  /* 0x000000010e027836 */ /* 0x041fe20000000000 */
[----:B------:R-:W-:Y:S01]  /*2af0*/  ISETP.GE.AND P0, PT, R14, R43, PT ;  /* 0x0000002b0e00720c */ /* 0x000fe20003f06270 */
[----:B------:R-:W-:-:S03]  /*2b00*/  IMAD R3, R43, R45, R14 ;  /* 0x0000002d2b037224 */ /* 0x000fc600078e020e */
[----:B------:R-:W-:Y:S01]  /*2b10*/  ISETP.GE.AND P2, PT, R2, R43, PT ;  /* 0x0000002b0200720c */ /* 0x000fe20003f46270 */
[----:B--2---:R-:W-:-:S08]  /*2b20*/  IMAD.WIDE R2, R3, 0x2, R22 ;  /* 0x0000000203027825 */ /* 0x004fd000078e0216 */
[----:B------:R0:W-:Y:S04]  /*2b30*/  @!P0 STG.E.U16 desc[UR6][R2.64], R40 ;  /* 0x0000002802008986 */ /* 0x0001e8000c101506 */
[----:B------:R0:W-:Y:S02]  /*2b40*/  @!P2 STG.E.U16 desc[UR6][R2.64+0x2], R5 ;  /* 0x000002050200a986 */ /* 0x0001e4000c101506 */
.L_x_3136:
[----:B------:R-:W-:Y:S05]  /*2b50*/  BSYNC B0 ;  /* 0x0000000000007941 */ /* 0x000fea0003800000 */
.L_x_3135:
[----:B------:R-:W-:Y:S01]  /*2b60*/  BSSY B0, `(.L_x_3137) ;  /* 0x000000e000007945 */ /* 0x000fe20003800000 */
[----:B------:R-:W-:Y:S01]  /*2b70*/  IMAD.MOV.U32 R55, RZ, RZ, RZ ;  /* 0x000000ffff377224 */ /* 0x000fe200078e00ff */
[----:B------:R-:W-:Y:S01]  /*2b80*/  SHF.L.U64.HI R57, R53, 0x10, RZ ;  /* 0x0000001035397819 */ /* 0x000fe200000102ff */
        /* <DEDUP_REMOVED lines=11> */
.L_x_3138:
[----:B------:R-:W-:Y:S05]  /*2c40*/  BSYNC B0 ;  /* 0x0000000000007941 */ /* 0x000fea0003800000 */
.L_x_3137:
[----:B------:R-:W-:Y:S01]  /*2c50*/  FMNMX R35, R50, |R35|, !PT ;  /* 0x4000002332237209 */ /* 0x000fe20007800000 */
[----:B0----5:R-:W-:Y:S01]  /*2c60*/  FMUL R2, R48, UR5 ;  /* 0x0000000530027c20 */ /* 0x021fe20008400000 */
[----:B------:R-:W-:Y:S01]  /*2c70*/  FMUL R3, R55, UR5 ;  /* 0x0000000537037c20 */ /* 0x000fe20008400000 */
[----:B------:R-:W-:Y:S01]  /*2c80*/  LOP3.LUT R52, R57, R38, RZ, 0xfc, !PT ;  /* 0x0000002639347212 */ /* 0x000fe200078efcff */
[----:B------:R-:W-:Y:S01]  /*2c90*/  VIADD R51, R16, 0x51 ;  /* 0x0000005110337836 */ /* 0x000fe20000000000 */
[----:B------:R-:W-:Y:S01]  /*2ca0*/  FMNMX R50, R35, |R4|, !PT ;  /* 0x4000000423327209 */ /* 0x000fe20007800000 */
[----:B------:R0:W0:Y:S01]  /*2cb0*/  F2F.BF16.F32 R38, R2 ;  /* 0x0000000200267304 */ /* 0x0000220000202000 */
[----:B------:R-:W-:Y:S01]  /*2cc0*/  IMAD.U32 R33, R33, 0x10000, RZ ;  /* 0x0001000021217824 */ /* 0x000fe200078e00ff */
[----:B------:R-:W-:Y:S01]  /*2cd0*/  BSSY B0, `(.L_x_3139) ;  /* 0x000000e000007945 */ /* 0x000fe20003800000 */
[-C--:B------:R-:W-:Y:S02]  /*2ce0*/  ISETP.GE.AND P2, PT, R45, R18.reuse, PT ;  /* 0x000000122d00720c */ /* 0x080fe40003f46270 */
[----:B------:R-:W-:-:S02]  /*2cf0*/  ISETP.GE.AND P0, PT, R51, R18, PT ;  /* 0x000000123300720c */ /* 0x000fc40003f06270 */
[----:B------:R-:W-:Y:S01]  /*2d00*/  PRMT R32, R32, 0x5410, R53 ;  /* 0x0000541020207816 */ /* 0x000fe20000000035 */
[----:B------:R0:W0:Y:S01]  /*2d10*/  F2F.BF16.F32 R4, R3 ;  /* 0x0000000300047304 */ /* 0x0000220000202000 */
[----:B------:R-:W-:Y:S01]  /*2d20*/  LOP3.LUT R33, R52, R33, RZ, 0xfc, !PT ;  /* 0x0000002134217212 */ /* 0x000fe200078efcff */
[----:B------:R-:W-:Y:S08]  /*2d30*/  @P1 BRA `(.L_x_3140) ;  /* 0x00000000001c1947 */ /* 0x000ff00003800000 */
[C---:B0-----:R-:W-:Y:S01]  /*2d40*/  IADD3 R2, R14.reuse, 0x1, RZ ;  /* 0x000000010e027810 */ /* 0x041fe20007ffe0ff */
[----:B------:R-:W-:Y:S01]  /*2d50*/  IMAD R3, R43, R46, R14 ;  /* 0x0000002e2b037224 */ /* 0x000fe200078e020e */
[-C--:B------:R-:W-:Y:S02]  /*2d60*/  ISETP.GE.AND P1, PT, R14, R43.reuse, PT ;  /* 0x0000002b0e00720c */ /* 0x080fe40003f26270 */
[----:B------:R-:W-:Y:S01]  /*2d70*/  ISETP.GE.AND P3, PT, R2, R43, PT ;  /* 0x0000002b0200720c */ /* 0x000fe20003f66270 */
[----:B--2---:R-:W-:-:S10]  /*2d80*/  IMAD.WIDE R2, R3, 0x2, R22 ;  /* 0x0000000203027825 */ /* 0x004fd400078e0216 */
[----:B------:R0:W-:Y:S04]  /*2d90*/  @!P1 STG.E.U16 desc[UR6][R2.64], R38 ;  /* 0x0000002602009986 */ /* 0x0001e8000c101506 */
[----:B------:R0:W-:Y:S02]  /*2da0*/  @!P3 STG.E.U16 desc[UR6][R2.64+0x2], R4 ;  /* 0x000002040200b986 */ /* 0x0001e4000c101506 */
.L_x_3140:
[----:B------:R-:W-:Y:S05]  /*2db0*/  BSYNC B0 ;  /* 0x0000000000007941 */ /* 0x000fea0003800000 */
.L_x_3139:
[----:B------:R-:W-:Y:S01]  /*2dc0*/  BSSY B0, `(.L_x_3141) ;  /* 0x000000c000007945 */ /* 0x000fe20003800000 */
[----:B0-----:R-:W-:Y:S02]  /*2dd0*/  CS2R R2, SRZ ;  /* 0x0000000000027805 */ /* 0x001fe4000001ff00 */
[----:B------:R-:W-:Y:S01]  /*2de0*/  LOP3.LUT R52, R34, 0xffff, RZ, 0xc0, !PT ;  /* 0x0000ffff22347812 */ /* 0x000fe200078ec0ff */
[----:B------:R-:W-:Y:S06]  /*2df0*/  @P2 BRA `(.L_x_3142) ;  /* 0x0000000000202947 */ /* 0x000fec0003800000 */
[C---:B------:R-:W-:Y:S01]  /*2e00*/  VIADD R34, R14.reuse, 0x1 ;  /* 0x000000010e227836 */ /* 0x040fe20000000000 */
[----:B------:R-:W-:Y:S01]  /*2e10*/  ISETP.GE.AND P1, PT, R14, R43, PT ;  /* 0x0000002b0e00720c */ /* 0x000fe20003f26270 */
[----:B------:R-:W-:Y:S02]  /*2e20*/  IMAD R35, R43, R45, R14 ;  /* 0x0000002d2b237224 */ /* 0x000fe400078e020e */
[----:B------:R-:W-:Y:S01]  /*2e30*/  IMAD.MOV.U32 R3, RZ, RZ, RZ ;  /* 0x000000ffff037224 */ /* 0x000fe200078e00ff */
[----:B------:R-:W-:Y:S01]  /*2e40*/  ISETP.GE.AND P3, PT, R34, R43, PT ;  /* 0x0000002b2200720c */ /* 0x000fe20003f66270 */
[----:B------:R-:W-:-:S08]  /*2e50*/  IMAD.WIDE R34, R35, 0x4, R20 ;  /* 0x0000000423227825 */ /* 0x000fd000078e0214 */
[----:B------:R0:W5:Y:S04]  /*2e60*/  @!P1 LDG.E R2, desc[UR6][R34.64] ;  /* 0x0000000622029981 */ /* 0x000168000c1e1900 */
[----:B------:R0:W5:Y:S02]  /*2e70*/  @!P3 LDG.E R3, desc[UR6][R34.64+0x4] ;  /* 0x000004062203b981 */ /* 0x000164000c1e1900 */
.L_x_3142:
[----:B------:R-:W-:Y:S05]  /*2e80*/  BSYNC B0 ;  /* 0x0000000000007941 */ /* 0x000fea0003800000 */
.L_x_3141:
[----:B-----5:R-:W-:Y:S01]  /*2e90*/  FMUL R46, R3, UR5 ;  /* 0x00000005032e7c20 */ /* 0x020fe20008400000 */
[----:B0-----:R-:W-:Y:S01]  /*2ea0*/  PRMT R34, R39, 0x5410, R52 ;  /* 0x0000541027227816 */ /* 0x001fe20000000034 */
[----:B------:R-:W-:Y:S01]  /*2eb0*/  FMUL R35, R2, UR5 ;  /* 0x0000000502237c20 */ /* 0x000fe20008400000 */
[----:B------:R-:W-:Y:S01]  /*2ec0*/  SHF.L.U64.HI R39, R52, 0x10, RZ ;  /* 0x0000001034277819 */ /* 0x000fe200000102ff */
[----:B------:R-:W-:Y:S01]  /*2ed0*/  BSSY B0, `(.L_x_3143) ;  /* 0x000000f000007945 */ /* 0x000fe20003800000 */
[----:B------:R-:W-:Y:S02]  /*2ee0*/  FMNMX R53, R50, |R37|, !PT ;  /* 0x4000002532357209 */ /* 0x000fe40007800000 */
[----:B------:R-:W-:Y:S02]  /*2ef0*/  F2FP.BF16.F32.PACK_AB R46, RZ, R46 ;  /* 0x0000002eff2e723e */ /* 0x000fe400000010ff */
[----:B-1----:R-:W-:Y:S02]  /*2f00*/  LOP3.LUT R52, R39, R0, RZ, 0xfc, !PT ;  /* 0x0000000027347212 */ /* 0x002fe400078efcff */
[----:B------:R-:W-:-:S02]  /*2f10*/  F2FP.BF16.F32.PACK_AB R50, RZ, R35 ;  /* 0x00000023ff32723e */ /* 0x000fc400000010ff */
[----:B------:R-:W-:Y:S02]  /*2f20*/  FMNMX R53, R53, |R36|, !PT ;  /* 0x4000002435357209 */ /* 0x000fe40007800000 */
        /* <DEDUP_REMOVED lines=9> */
.L_x_3144:
[----:B------:R-:W-:Y:S05]  /*2fc0*/  BSYNC B0 ;  /* 0x0000000000007941 */ /* 0x000fea0003800000 */
.L_x_3143:
[----:B------:R-:W-:Y:S01]  /*2fd0*/  BSSY B0, `(.L_x_3145) ;  /* 0x000000d000007945 */ /* 0x000fe20003800000 */
[----:B------:R-:W-:Y:S02]  /*2fe0*/  IMAD.MOV.U32 R45, RZ, RZ, RZ ;  /* 0x000000ffff2d7224 */ /* 0x000fe400078e00ff */
        /* <DEDUP_REMOVED lines=11> */
.L_x_3146:
[----:B------:R-:W-:Y:S05]  /*30a0*/  BSYNC B0 ;  /* 0x0000000000007941 */ /* 0x000fea0003800000 */
.L_x_3145:
[----:B-----5:R-:W-:Y:S01]  /*30b0*/  FMUL R35, R46, UR5 ;  /* 0x000000052e237c20 */ /* 0x020fe20008400000 */
[----:B01----:R-:W-:Y:S01]  /*30c0*/  FMUL R36, R45, UR5 ;  /* 0x000000052d247c20 */ /* 0x003fe20008400000 */
[----:B------:R-:W-:Y:S01]  /*30d0*/  IMAD.U32 R47, R47, 0x10000, RZ ;  /* 0x000100002f2f7824 */ /* 0x000fe200078e00ff */
[----:B------:R-:W-:Y:S01]  /*30e0*/  BSSY B0, `(.L_x_3147) ;  /* 0x0000010000007945 */ /* 0x000fe20003800000 */
[----:B------:R-:W-:Y:S02]  /*30f0*/  ISETP.GE.AND P1, PT, R39, R18, PT ;  /* 0x000000122700720c */ /* 0x000fe40003f26270 */
[----:B------:R-:W-:Y:S02]  /*3100*/  F2FP.BF16.F32.PACK_AB R37, RZ, R35 ;  /* 0x00000023ff25723e */ /* 0x000fe400000010ff */
[----:B------:R-:W-:Y:S02]  /*3110*/  F2FP.BF16.F32.PACK_AB R36, RZ, R36 ;  /* 0x00000024ff24723e */ /* 0x000fe400000010ff */
[----:B------:R-:W-:-:S02]  /*3120*/  LOP3.LUT R35, R52, R47, RZ, 0xfc, !PT ;  /* 0x0000002f34237212 */ /* 0x000fc400078efcff */
        /* <DEDUP_REMOVED lines=11> */
.L_x_3148:
[----:B------:R-:W-:Y:S05]  /*31e0*/  BSYNC B0 ;  /* 0x0000000000007941 */ /* 0x000fea0003800000 */
.L_x_3147:
[----:B------:R-:W-:Y:S01]  /*31f0*/  BSSY B0, `(.L_x_3149) ;  /* 0x000000c000007945 */ /* 0x000fe20003800000 */
[----:B------:R-:W-:Y:S02]  /*3200*/  LOP3.LUT R54, R49, 0xffff, RZ, 0xc0, !PT ;  /* 0x0000ffff31367812 */ /* 0x000fe400078ec0ff */
[----:B------:R-:W-:Y:S01]  /*3210*/  CS2R R48, SRZ ;  /* 0x0000000000307805 */ /* 0x000fe2000001ff00 */
        /* <DEDUP_REMOVED lines=9> */
.L_x_3150:
[----:B------:R-:W-:Y:S05]  /*32b0*/  BSYNC B0 ;  /* 0x0000000000007941 */ /* 0x000fea0003800000 */
.L_x_3149:
[----:B01----:R-:W-:Y:S01]  /*32c0*/  SHF.L.U64.HI R37, R54, 0x10, RZ ;  /* 0x0000001036257819 */ /* 0x003fe200000102ff */
[----:B-----5:R-:W-:Y:S01]  /*32d0*/  FMUL R51, R49, UR5 ;  /* 0x0000000531337c20 */ /* 0x020fe20008400000 */
[----:B------:R-:W-:Y:S01]  /*32e0*/  IMAD.U32 R38, R38, 0x10000, RZ ;  /* 0x0001000026267824 */ /* 0x000fe200078e00ff */
[----:B------:R-:W-:Y:S01]  /*32f0*/  PRMT R36, R41, 0x5410, R54 ;  /* 0x0000541029247816 */ /* 0x000fe20000000036 */
[----:B------:R-:W-:Y:S01]  /*3300*/  BSSY B0, `(.L_x_3151) ;  /* 0x0000015000007945 */ /* 0x000fe20003800000 */
[----:B------:R-:W-:Y:S01]  /*3310*/  LOP3.LUT R37, R37, R40, RZ, 0xfc, !PT ;  /* 0x0000002825257212 */ /* 0x000fe200078efcff */
[----:B------:R-:W-:Y:S01]  /*3320*/  FMUL R40, R48, UR5 ;  /* 0x0000000530287c20 */ /* 0x000fe20008400000 */
[----:B------:R-:W-:Y:S01]  /*3330*/  LOP3.LUT R41, R52, 0xffff, RZ, 0xc0, !PT ;  /* 0x0000ffff34297812 */ /* 0x000fe200078ec0ff */
[----:B------:R-:W0:Y:S01]  /*3340*/  F2F.BF16.F32 R51, R51 ;  /* 0x0000003300337304 */ /* 0x000e220000202000 */
[----:B------:R-:W-:Y:S02]  /*3350*/  LOP3.LUT R37, R37, R38, RZ, 0xfc, !PT ;  /* 0x0000002625257212 */ /* 0x000fe400078efcff */
[----:B------:R-:W-:-:S02]  /*3360*/  PRMT R38, R50, 0x5410, R41 ;  /* 0x0000541032267816 */ /* 0x000fc40000000029 */
[----:B------:R-:W-:Y:S02]  /*3370*/  IADD3 R54, R16, 0x53, RZ ;  /* 0x0000005310367810 */ /* 0x000fe40007ffe0ff */
[----:B------:R-:W-:Y:S01]  /*3380*/  SHF.L.U64.HI R56, R41, 0x10, RZ ;  /* 0x0000001029387819 */ /* 0x000fe200000102ff */
[----:B------:R1:W1:Y:S01]  /*3390*/  F2F.BF16.F32 R50, R40 ;  /* 0x0000002800327304 */ /* 0x0002620000202000 */
[----:B------:R-:W-:Y:S02]  /*33a0*/  FMNMX R55, R53, |R55|, !PT ;  /* 0x4000003735377209 */ /* 0x000fe40007800000 */
[----:B------:R-:W-:Y:S02]  /*33b0*/  ISETP.GE.AND P0, PT, R54, R18, PT ;  /* 0x000000123600720c */ /* 0x000fe40003f06270 */
[----:B0-----:R-:W-:Y:S01]  /*33c0*/  LOP3.LUT R56, R56, R51, RZ, 0xfc, !PT ;  /* 0x0000003338387212 */ /* 0x001fe200078efcff */
[----:B------:R-:W-:Y:S10]  /*33d0*/  @P1 BRA `(.L_x_3152) ;  /* 0x00000000001c1947 */ /* 0x000ff40003800000 */
[C---:B-1----:R-:W-:Y:S01]  /*33e0*/  VIADD R40, R14.reuse, 0x1 ;  /* 0x000000010e287836 */ /* 0x042fe20000000000 */
[----:B------:R-:W-:Y:S01]  /*33f0*/  ISETP.GE.AND P1, PT, R14, R43, PT ;  /* 0x0000002b0e00720c */ /* 0x000fe20003f26270 */
[----:B------:R-:W-:-:S03]  /*3400*/  IMAD R41, R43, R39, R14 ;  /* 0x000000272b297224 */ /* 0x000fc600078e020e */
[----:B------:R-:W-:Y:S01]  /*3410*/  ISETP.GE.AND P2, PT, R40, R43, PT ;  /* 0x0000002b2800720c */ /* 0x000fe20003f46270 */
[----:B--2---:R-:W-:-:S08]  /*3420*/  IMAD.WIDE R40, R41, 0x2, R22 ;  /* 0x0000000229287825 */ /* 0x004fd000078e0216 */
[----:B------:R0:W-:Y:S04]  /*3430*/  @!P1 STG.E.U16 desc[UR6][R40.64], R51 ;  /* 0x0000003328009986 */ /* 0x0001e8000c101506 */
[----:B------:R0:W-:Y:S02]  /*3440*/  @!P2 STG.E.U16 desc[UR6][R40.64+0x2], R50 ;  /* 0x000002322800a986 */ /* 0x0001e4000c101506 */
.L_x_3152:
[----:B------:R-:W-:Y:S05]  /*3450*/  BSYNC B0 ;  /* 0x0000000000007941 */ /* 0x000fea0003800000 */
.L_x_3151:
[----:B------:R-:W-:Y:S01]  /*3460*/  BSSY B0, `(.L_x_3153) ;  /* 0x000000c000007945 */ /* 0x000fe20003800000 */
[----:B------:R-:W-:Y:S02]  /*3470*/  IMAD.MOV.U32 R52, RZ, RZ, RZ ;  /* 0x000000ffff347224 */ /* 0x000fe400078e00ff */
[----:B0-----:R-:W-:Y:S01]  /*3480*/  IMAD.MOV.U32 R51, RZ, RZ, RZ ;  /* 0x000000ffff337224 */ /* 0x001fe200078e00ff */
[----:B------:R-:W-:Y:S06]  /*3490*/  @P0 BRA `(.L_x_3154) ;  /* 0x0000000000200947 */ /* 0x000fec0003800000 */
[C---:B-1----:R-:W-:Y:S01]  /*34a0*/  VIADD R40, R14.reuse, 0x1 ;  /* 0x000000010e287836 */ /* 0x042fe20000000000 */
[-C--:B------:R-:W-:Y:S01]  /*34b0*/  ISETP.GE.AND P1, PT, R14, R43.reuse, PT ;  /* 0x0000002b0e00720c */ /* 0x080fe20003f26270 */
[----:B------:R-:W-:Y:S02]  /*34c0*/  IMAD R41, R43, R54, R14 ;  /* 0x000000362b297224 */ /* 0x000fe400078e020e */
[----:B------:R-:W-:Y:S01]  /*34d0*/  IMAD.MOV.U32 R52, RZ, RZ, RZ ;  /* 0x000000ffff347224 */ /* 0x000fe200078e00ff */
[----:B------:R-:W-:Y:S01]  /*34e0*/  ISETP.GE.AND P2, PT, R40, R43, PT ;  /* 0x0000002b2800720c */ /* 0x000fe20003f46270 */
[----:B------:R-:W-:-:S08]  /*34f0*/  IMAD.WIDE R40, R41, 0x4, R20 ;  /* 0x0000000429287825 */ /* 0x000fd000078e0214 */
[----:B------:R0:W5:Y:S04]  /*3500*/  @!P1 LDG.E R51, desc[UR6][R40.64] ;  /* 0x0000000628339981 */ /* 0x000168000c1e1900 */
[----:B------:R0:W5:Y:S02]  /*3510*/  @!P2 LDG.E R52, desc[UR6][R40.64+0x4] ;  /* 0x000004062834a981 */ /* 0x000164000c1e1900 */
.L_x_3154:
[----:B------:R-:W-:Y:S05]  /*3520*/  BSYNC B0 ;  /* 0x0000000000007941 */ /* 0x000fea0003800000 */
.L_x_3153:
[----:B------:R-:W0:Y:S01]  /*3530*/  S2R R61, SR_TID.X ;  /* 0x00000000003d7919 */ /* 0x000e220000002100 */
[----:B-----5:R-:W-:Y:S01]  /*3540*/  FMUL R57, R51, UR5 ;  /* 0x0000000533397c20 */ /* 0x020fe20008400000 */
[----:B------:R-:W-:Y:S01]  /*3550*/  MOV R39, 0x400 ;  /* 0x0000040000277802 */ /* 0x000fe20000000f00 */
[----:B------:R-:W-:Y:S01]  /*3560*/  BSSY B0, `(.L_x_3155) ;  /* 0x000002b000007945 */ /* 0x000fe20003800000 */
[----:B------:R-:W2:Y:S01]  /*3570*/  S2R R60, SR_CgaCtaId ;  /* 0x00000000003c7919 */ /* 0x000ea20000008800 */
[----:B------:R-:W-:Y:S02]  /*3580*/  LOP3.LUT R58, R58, 0xffff, RZ, 0xc0, !PT ;  /* 0x0000ffff3a3a7812 */ /* 0x000fe400078ec0ff */
[----:B------:R-:W3:Y:S01]  /*3590*/  F2F.BF16.F32 R57, R57 ;  /* 0x0000003900397304 */ /* 0x000ee20000202000 */
[----:B------:R-:W-:Y:S01]  /*35a0*/  VIADD R39, R39, 0x10 ;  /* 0x0000001027277836 */ /* 0x000fe20000000000 */
[----:B------:R-:W-:Y:S02]  /*35b0*/  SHF.L.U32 R12, R12, 0x10, RZ ;  /* 0x000000100c0c7819 */ /* 0x000fe400000006ff */
[----:B01----:R-:W-:-:S04]  /*35c0*/  SHF.R.S32.HI R40, RZ, 0x1f, R61 ;  /* 0x0000001fff287819 */ /* 0x003fc8000001143d */
[----:B------:R-:W-:-:S04]  /*35d0*/  LEA.HI R40, R40, R61, RZ, 0x5 ;  /* 0x0000003d28287211 */ /* 0x000fc800078f28ff */
[----:B------:R-:W-:Y:S02]  /*35e0*/  LOP3.LUT R41, R40, 0xffffffe0, RZ, 0xc0, !PT ;  /* 0xffffffe028297812 */ /* 0x000fe400078ec0ff */
[----:B--2---:R-:W-:Y:S01]  /*35f0*/  LEA R40, R60, R39, 0x18 ;  /* 0x000000273c287211 */ /* 0x004fe200078ec0ff */
[----:B---3--:R-:W-:Y:S02]  /*3600*/  IMAD.U32 R39, R57, 0x10000, RZ ;  /* 0x0001000039277824 */ /* 0x008fe400078e00ff */
[----:B------:R-:W-:-:S03]  /*3610*/  IMAD.IADD R41, R61, 0x1, -R41 ;  /* 0x000000013d297824 */ /* 0x000fc600078e0a29 */
[----:B------:R-:W-:Y:S01]  /*3620*/  LOP3.LUT R39, R56, R39, RZ, 0xfc, !PT ;  /* 0x0000002738277212 */ /* 0x000fe200078efcff */
[----:B------:R-:W-:Y:S01]  /*3630*/  IMAD R53, R41, 0x108, R40 ;  /* 0x0000010829357824 */ /* 0x000fe200078e0228 */
[----:B------:R-:W-:Y:S01]  /*3640*/  FMNMX R56, R55, |R2|, !PT ;  /* 0x4000000237387209 */ /* 0x000fe20007800000 */
[----:B------:R-:W-:Y:S01]  /*3650*/  VIADD R55, R16, 0x60 ;  /* 0x0000006010377836 */ /* 0x000fe20000000000 */
[----:B------:R-:W-:Y:S01]  /*3660*/  SHF.L.U64.HI R2, R58, 0x10, RZ ;  /* 0x000000103a027819 */ /* 0x000fe200000102ff */
[----:B------:R-:W-:Y:S01]  /*3670*/  IMAD R53, R44, 0x8, R53 ;  /* 0x000000082c357824 */ /* 0x000fe200078e0235 */
[----:B------:R-:W-:Y:S02]  /*3680*/  FMNMX R3, R56, |R3|, !PT ;  /* 0x4000000338037209 */ /* 0x000fe40007800000 */
[----:B------:R-:W-:Y:S02]  /*3690*/  LOP3.LUT R13, R2, R13, RZ, 0xfc, !PT ;  /* 0x0000000d020d7212 */ /* 0x000fe400078efcff */
[----:B------:R-:W-:Y:S01]  /*36a0*/  STS.64 [R53+0x40], R32 ;  /* 0x0000402035007388 */ /* 0x000fe20000000a00 */
[----:B------:R-:W-:-:S02]  /*36b0*/  ISETP.GE.AND P2, PT, R55, R18, PT ;  /* 0x000000123700720c */ /* 0x000fc40003f46270 */
[----:B------:R-:W-:Y:S01]  /*36c0*/  PRMT R2, R59, 0x5410, R58 ;  /* 0x000054103b027816 */ /* 0x000fe2000000003a */
[----:B------:R-:W-:Y:S04]  /*36d0*/  STS.64 [R53+0x60], R34 ;  /* 0x0000602235007388 */ /* 0x000fe80000000a00 */
[----:B------:R-:W-:Y:S04]  /*36e0*/  STS.64 [R53+0x80], R36 ;  /* 0x0000802435007388 */ /* 0x000fe80000000a00 */
[----:B------:R-:W-:Y:S04]  /*36f0*/  STS.64 [R53+0xa0], R38 ;  /* 0x0000a02635007388 */ /* 0x000fe80000000a00 */
[----:B------:R0:W-:Y:S04]  /*3700*/  STS.64 [R53], R24 ;  /* 0x0000001835007388 */ /* 0x0001e80000000a00 */
[----:B------:R1:W-:Y:S01]  /*3710*/  STS.64 [R53+0x20], R28 ;  /* 0x0000201c35007388 */ /* 0x0003e20000000a00 */
[----:B0-----:R-:W-:Y:S01]  /*3720*/  FMUL R25, R52, UR5 ;  /* 0x0000000534197c20 */ /* 0x001fe20008400000 */
[----:B------:R-:W-:-:S02]  /*3730*/  FMNMX R24, R3, |R46|, !PT ;  /* 0x4000002e03187209 */ /* 0x000fc40007800000 */
[----:B------:R-:W-:Y:S01]  /*3740*/  LOP3.LUT R3, R13, R12, RZ, 0xfc, !PT ;  /* 0x0000000c0d037212 */ /* 0x000fe200078efcff */
[----:B-1----:R-:W-:Y:S01]  /*3750*/  VIADD R29, R16, 0x61 ;  /* 0x00000061101d7836 */ /* 0x002fe20000000000 */
[----:B------:R-:W-:Y:S01]  /*3760*/  FMNMX R24, R24, |R45|, !PT ;  /* 0x4000002d18187209 */ /* 0x000fe20007800000 */
[----:B------:R-:W0:Y:S03]  /*3770*/  F2F.BF16.F32 R25, R25 ;  /* 0x0000001900197304 */ /* 0x000e260000202000 */
[----:B------:R-:W-:Y:S01]  /*3780*/  ISETP.GE.AND P1, PT, R29, R18, PT ;  /* 0x000000121d00720c */ /* 0x000fe20003f26270 */
[----:B------:R-:W-:-:S12]  /*3790*/  @P0 BRA `(.L_x_3156) ;  /* 0x00000000001c0947 */ /* 0x000fd80003800000 */
[C---:B------:R-:W-:Y:S01]  /*37a0*/  VIADD R12, R14.reuse, 0x1 ;  /* 0x000000010e0c7836 */ /* 0x040fe20000000000 */
[----:B------:R-:W-:Y:S01]  /*37b0*/  ISETP.GE.AND P0, PT, R14, R43, PT ;  /* 0x0000002b0e00720c */ /* 0x000fe20003f06270 */
[----:B------:R-:W-:-:S03]  /*37c0*/  IMAD R13, R43, R54, R14 ;  /* 0x000000362b0d7224 */ /* 0x000fc600078e020e */
[----:B------:R-:W-:Y:S01]  /*37d0*/  ISETP.GE.AND P3, PT, R12, R43, PT ;  /* 0x0000002b0c00720c */ /* 0x000fe20003f66270 */
[----:B------:R-:W-:-:S08]  /*37e0*/  IMAD.WIDE R12, R13, 0x2, R22 ;  /* 0x000000020d0c7825 */ /* 0x000fd000078e0216 */
[----:B------:R1:W-:Y:S04]  /*37f0*/  @!P0 STG.E.U16 desc[UR6][R12.64], R57 ;  /* 0x000000390c008986 */ /* 0x0003e8000c101506 */
[----:B0-----:R1:W-:Y:S02]  /*3800*/  @!P3 STG.E.U16 desc[UR6][R12.64+0x2], R25 ;  /* 0x000002190c00b986 */ /* 0x0013e4000c101506 */
.L_x_3156:
[----:B------:R-:W-:Y:S05]  /*3810*/  BSYNC B0 ;  /* 0x0000000000007941 */ /* 0x000fea0003800000 */
.L_x_3155:
[----:B------:R-:W-:Y:S01]  /*3820*/  BSSY B0, `(.L_x_3157) ;  /* 0x000000d000007945 */ /* 0x000fe20003800000 */
[----:B------:R-:W-:Y:S01]  /*3830*/  IMAD.MOV.U32 R28, RZ, RZ, RZ ;  /* 0x000000ffff1c7224 */ /* 0x000fe200078e00ff */
[----:B------:R-:W-:Y:S01]  /*3840*/  LOP3.LUT R32, R10, 0xffff, RZ, 0xc0, !PT ;  /* 0x0000ffff0a207812 */ /* 0x000fe200078ec0ff */
[----:B------:R-:W-:Y:S01]  /*3850*/  IMAD.MOV.U32 R34, RZ, RZ, RZ ;  /* 0x000000ffff227224 */ /* 0x000fe200078e00ff */
[----:B------:R-:W-:Y:S06]  /*3860*/  @P2 BRA `(.L_x_3158) ;  /* 0x0000000000202947 */ /* 0x000fec0003800000 */
[C---:B------:R-:W-:Y:S01]  /*3870*/  VIADD R10, R14.reuse, 0x1 ;  /* 0x000000010e0a7836 */ /* 0x040fe20000000000 */
[----:B------:R-:W-:Y:S01]  /*3880*/  ISETP.GE.AND P0, PT, R14, R43, PT ;  /* 0x0000002b0e00720c */ /* 0x000fe20003f06270 */
[----:B-1----:R-:W-:Y:S02]  /*3890*/  IMAD R13, R43, R55, R14 ;  /* 0x000000372b0d7224 */ /* 0x002fe400078e020e */
[----:B------:R-:W-:Y:S01]  /*38a0*/  IMAD.MOV.U32 R28, RZ, RZ, RZ ;  /* 0x000000ffff1c7224 */ /* 0x000fe200078e00ff */
[----:B------:R-:W-:Y:S01]  /*38b0*/  ISETP.GE.AND P3, PT, R10, R43, PT ;  /* 0x0000002b0a00720c */ /* 0x000fe20003f66270 */
[----:B------:R-:W-:-:S08]  /*38c0*/  IMAD.WIDE R12, R13, 0x4, R20 ;  /* 0x000000040d0c7825 */ /* 0x000fd000078e0214 */
[----:B------:R2:W5:Y:S04]  /*38d0*/  @!P0 LDG.E R34, desc[UR6][R12.64] ;  /* 0x000000060c228981 */ /* 0x000568000c1e1900 */
[----:B------:R2:W5:Y:S02]  /*38e0*/  @!P3 LDG.E R28, desc[UR6][R12.64+0x4] ;  /* 0x000004060c1cb981 */ /* 0x000564000c1e1900 */
.L_x_3158:
[----:B------:R-:W-:Y:S05]  /*38f0*/  BSYNC B0 ;  /* 0x0000000000007941 */ /* 0x000fea0003800000 */
.L_x_3157:
[----:B-12--5:R-:W-:Y:S01]  /*3900*/  FMUL R12, R34, UR5 ;  /* 0x00000005220c7c20 */ /* 0x026fe20008400000 */
        /* <DEDUP_REMOVED lines=16> */
[----:B------:R-:W-:-:S08]  /*3a10*/  IMAD.WIDE R12, R13, 0x2, R22 ;  /* 0x000000020d0c7825 */ /* 0x000fd000078e0216 */
[----:B------:R1:W-:Y:S04]  /*3a20*/  @!P0 STG.E.U16 desc[UR6][R12.64], R33 ;  /* 0x000000210c008986 */ /* 0x0003e8000c101506 */
[----:B------:R1:W-:Y:S02]  /*3a30*/  @!P2 STG.E.U16 desc[UR6][R12.64+0x2], R35 ;  /* 0x000002230c00a986 */ /* 0x0003e4000c101506 */
.L_x_3160:
[----:B------:R-:W-:Y:S05]  /*3a40*/  BSYNC B0 ;  /* 0x0000000000007941 */ /* 0x000fea0003800000 */
.L_x_3159:
[----:B------:R-:W-:Y:S01]  /*3a50*/  BSSY B0, `(.L_x_3161) ;  /* 0x000000d000007945 */ /* 0x000fe20003800000 */
[----:B------:R-:W-:Y:S02]  /*3a60*/  IMAD.MOV.U32 R24, RZ, RZ, RZ ;  /* 0x000000ffff187224 */ /* 0x000fe400078e00ff */
[----:B------:R-:W-:Y:S02]  /*3a70*/  VIADD R45, R16, 0x62 ;  /* 0x00000062102d7836 */ /* 0x000fe40000000000 */
[----:B------:R-:W-:Y:S01]  /*3a80*/  IMAD.MOV.U32 R38, RZ, RZ, RZ ;  /* 0x000000ffff267224 */ /* 0x000fe200078e00ff */
[----:B------:R-:W-:Y:S06]  /*3a90*/  @P1 BRA `(.L_x_3162) ;  /* 0x0000000000201947 */ /* 0x000fec0003800000 */
[C---:B-1----:R-:W-:Y:S01]  /*3aa0*/  VIADD R12, R14.reuse, 0x1 ;  /* 0x000000010e0c7836 */ /* 0x042fe20000000000 */
[----:B------:R-:W-:Y:S01]  /*3ab0*/  ISETP.GE.AND P0, PT, R14, R43, PT ;  /* 0x0000002b0e00720c */ /* 0x000fe20003f06270 */
[----:B------:R-:W-:Y:S02]  /*3ac0*/  IMAD R13, R43, R29, R14 ;  /* 0x0000001d2b0d7224 */ /* 0x000fe400078e020e */
[----:B------:R-:W-:Y:S01]  /*3ad0*/  IMAD.MOV.U32 R24, RZ, RZ, RZ ;  /* 0x000000ffff187224 */ /* 0x000fe200078e00ff */
[----:B------:R-:W-:Y:S01]  /*3ae0*/  ISETP.GE.AND P2, PT, R12, R43, PT ;  /* 0x0000002b0c00720c */ /* 0x000fe20003f46270 */
[----:B------:R-:W-:-:S08]  /*3af0*/  IMAD.WIDE R12, R13, 0x4, R20 ;  /* 0x000000040d0c7825 */ /* 0x000fd000078e0214 */
[----:B------:R2:W5:Y:S04]  /*3b00*/  @!P0 LDG.E R38, desc[UR6][R12.64] ;  /* 0x000000060c268981 */ /* 0x000568000c1e1900 */
[----:B------:R2:W5:Y:S02]  /*3b10*/  @!P2 LDG.E R24, desc[UR6][R12.64+0x4] ;  /* 0x000004060c18a981 */ /* 0x000564000c1e1900 */
.L_x_3162:
[----:B------:R-:W-:Y:S05]  /*3b20*/  BSYNC B0 ;  /* 0x0000000000007941 */ /* 0x000fea0003800000 */
.L_x_3161:
[----:B-12-4-:R-:W-:Y:S02]  /*3b30*/  IMAD.U32 R12, R8, 0x10000, RZ ;  /* 0x00010000080c7824 */ /* 0x016fe400078e00ff */
[----:B-----5:R-:W-:Y:S01]  /*3b40*/  FMUL R8, R24, UR5 ;  /* 0x0000000518087c20 */ /* 0x020fe20008400000 */
[----:B------:R-:W-:Y:S01]  /*3b50*/  FMUL R11, R38, UR5 ;  /* 0x00000005260b7c20 */ /* 0x000fe20008400000 */
[----:B------:R-:W-:Y:S01]  /*3b60*/  FMNMX R39, R48, |R51|, !PT ;  /* 0x4000003330277209 */ /* 0x000fe20007800000 */
[----:B------:R-:W-:Y:S01]  /*3b70*/  BSSY B0, `(.L_x_3163) ;  /* 0x0000010000007945 */ /* 0x000fe20003800000 */
[----:B------:R-:W-:Y:S02]  /*3b80*/  ISETP.GE.AND P2, PT, R45, R18, PT ;  /* 0x000000122d00720c */ /* 0x000fe40003f46270 */
[----:B------:R-:W-:Y:S02]  /*3b90*/  F2FP.BF16.F32.PACK_AB R8, RZ, R8 ;  /* 0x00000008ff08723e */ /* 0x000fe400000010ff */
[----:B------:R-:W-:-:S02]  /*3ba0*/  F2FP.BF16.F32.PACK_AB R37, RZ, R11 ;  /* 0x0000000bff25723e */ /* 0x000fc400000010ff */
[----:B------:R-:W-:Y:S02]  /*3bb0*/  LOP3.LUT R11, R9, R12, RZ, 0xfc, !PT ;  /* 0x0000000c090b7212 */ /* 0x000fe400078efcff */
[----:B------:R-:W-:Y:S02]  /*3bc0*/  FMNMX R39, R39, |R52|, !PT ;  /* 0x4000003427277209 */ /* 0x000fe40007800000 */
[----:B------:R-:W-:Y:S02]  /*3bd0*/  LOP3.LUT R6, R6, 0xffff, RZ, 0xc0, !PT ;  /* 0x0000ffff06067812 */ /* 0x000fe400078ec0ff */
[----:B------:R-:W-:Y:S01]  /*3be0*/  PRMT R13, R8, 0x7610, R13 ;  /* 0x00007610080d7816 */ /* 0x000fe2000000000d */
[----:B------:R-:W-:Y:S06]  /*3bf0*/  @P1 BRA `(.L_x_3164) ;  /* 0x00000000001c1947 */ /* 0x000fec0003800000 */
[C---:B------:R-:W-:Y:S01]  /*3c00*/  IADD3 R8, R14.reuse, 0x1, RZ ;  /* 0x000000010e087810 */ /* 0x040fe20007ffe0ff */
[----:B------:R-:W-:Y:S01]  /*3c10*/  IMAD R9, R43, R29, R14 ;  /* 0x0000001d2b097224 */ /* 0x000fe200078e020e */
[-C--:B------:R-:W-:Y:S02]  /*3c20*/  ISETP.GE.AND P0, PT, R14, R43.reuse, PT ;  /* 0x0000002b0e00720c */ /* 0x080fe40003f06270 */
[----:B------:R-:W-:Y:S01]  /*3c30*/  ISETP.GE.AND P1, PT, R8, R43, PT ;  /* 0x0000002b0800720c */ /* 0x000fe20003f26270 */
[----:B------:R-:W-:-:S10]  /*3c40*/  IMAD.WIDE R8, R9, 0x2, R22 ;  /* 0x0000000209087825 */ /* 0x000fd400078e0216 */
[----:B------:R1:W-:Y:S04]  /*3c50*/  @!P0 STG.E.U16 desc[UR6][R8.64], R37 ;  /* 0x0000002508008986 */ /* 0x0003e8000c101506 */
[----:B------:R1:W-:Y:S02]  /*3c60*/  @!P1 STG.E.U16 desc[UR6][R8.64+0x2], R13 ;  /* 0x0000020d08009986 */ /* 0x0003e4000c101506 */
.L_x_3164:
[----:B------:R-:W-:Y:S05]  /*3c70*/  BSYNC B0 ;  /* 0x0000000000007941 */ /* 0x000fea0003800000 */
.L_x_3163:
[----:B------:R-:W-:Y:S01]  /*3c80*/  BSSY B0, `(.L_x_3165) ;  /* 0x000000d000007945 */ /* 0x000fe20003800000 */
[----:B------:R-:W-:Y:S01]  /*3c90*/  IMAD.MOV.U32 R32, RZ, RZ, RZ ;  /* 0x000000ffff207224 */ /* 0x000fe200078e00ff */
[----:B------:R-:W-:Y:S01]  /*3ca0*/  SHF.L.U64.HI R12, R6, 0x10, RZ ;  /* 0x00000010060c7819 */ /* 0x000fe200000102ff */
        /* <DEDUP_REMOVED lines=10> */
.L_x_3166:
[----:B------:R-:W-:Y:S05]  /*3d50*/  BSYNC B0 ;  /* 0x0000000000007941 */ /* 0x000fea0003800000 */
.L_x_3165:
[----:B------:R-:W-:Y:S01]  /*3d60*/  FMNMX R29, R39, |R34|, !PT ;  /* 0x40000022271d7209 */ /* 0x000fe20007800000 */
[----:B-12--5:R-:W-:Y:S01]  /*3d70*/  FMUL R8, R36, UR5 ;  /* 0x0000000524087c20 */ /* 0x026fe20008400000 */
[----:B------:R-:W-:Y:S01]  /*3d80*/  LOP3.LUT R12, R12, R5, RZ, 0xfc, !PT ;  /* 0x000000050c0c7212 */ /* 0x000fe200078efcff */
[----:B------:R-:W-:Y:S01]  /*3d90*/  VIADD R9, R16, 0x63 ;  /* 0x0000006310097836 */ /* 0x000fe20000000000 */
[----:B------:R-:W-:Y:S01]  /*3da0*/  FMNMX R51, R29, |R28|, !PT ;  /* 0x4000001c1d337209 */ /* 0x000fe20007800000 */
[----:B------:R-:W-:Y:S01]  /*3db0*/  FMUL R29, R32, UR5 ;  /* 0x00000005201d7c20 */ /* 0x000fe20008400000 */
[----:B------:R1:W2:Y:S01]  /*3dc0*/  F2F.BF16.F32 R39, R8 ;  /* 0x0000000800277304 */ /* 0x0002a20000202000 */
[----:B------:R-:W-:Y:S01]  /*3dd0*/  IMAD.U32 R5, R4, 0x10000, RZ ;  /* 0x0001000004057824 */ /* 0x000fe200078e00ff */
[----:B------:R-:W-:Y:S01]  /*3de0*/  BSSY B0, `(.L_x_3167) ;  /* 0x000000e000007945 */ /* 0x000fe20003800000 */
[----:B------:R-:W-:Y:S02]  /*3df0*/  ISETP.GE.AND P0, PT, R9, R18, PT ;  /* 0x000000120900720c */ /* 0x000fe40003f06270 */
[----:B------:R-:W-:-:S02]  /*3e00*/  PRMT R4, R7, 0x5410, R6 ;  /* 0x0000541007047816 */ /* 0x000fc40000000006 */
[----:B------:R-:W-:Y:S01]  /*3e10*/  LOP3.LUT R5, R12, R5, RZ, 0xfc, !PT ;  /* 0x000000050c057212 */ /* 0x000fe200078efcff */
[----:B------:R-:W3:Y:S01]  /*3e20*/  F2F.BF16.F32 R29, R29 ;  /* 0x0000001d001d7304 */ /* 0x000ee20000202000 */
[----:B------:R-:W-:Y:S01]  /*3e30*/  FMNMX R51, R51, |R38|, !PT ;  /* 0x4000002633337209 */ /* 0x000fe20007800000 */
[----:B-1----:R-:W-:Y:S06]  /*3e40*/  @P2 BRA `(.L_x_3168) ;  /* 0x00000000001c2947 */ /* 0x002fec0003800000 */
[C---:B------:R-:W-:Y:S01]  /*3e50*/  VIADD R6, R14.reuse, 0x1 ;  /* 0x000000010e067836 */ /* 0x040fe20000000000 */
[----:B------:R-:W-:Y:S01]  /*3e60*/  ISETP.GE.AND P1, PT, R14, R43, PT ;  /* 0x0000002b0e00720c */ /* 0x000fe20003f26270 */
[----:B------:R-:W-:-:S03]  /*3e70*/  IMAD R7, R43, R45, R14 ;  /* 0x0000002d2b077224 */ /* 0x000fc600078e020e */
[----:B------:R-:W-:Y:S01]  /*3e80*/  ISETP.GE.AND P2, PT, R6, R43, PT ;  /* 0x0000002b0600720c */ /* 0x000fe20003f46270 */
[----:B------:R-:W-:-:S08]  /*3e90*/  IMAD.WIDE R6, R7, 0x2, R22 ;  /* 0x0000000207067825 */ /* 0x000fd000078e0216 */
[----:B--2---:R1:W-:Y:S04]  /*3ea0*/  @!P1 STG.E.U16 desc[UR6][R6.64], R39 ;  /* 0x0000002706009986 */ /* 0x0043e8000c101506 */
[----:B---3--:R1:W-:Y:S02]  /*3eb0*/  @!P2 STG.E.U16 desc[UR6][R6.64+0x2], R29 ;  /* 0x0000021d0600a986 */ /* 0x0083e4000c101506 */
.L_x_3168:
[----:B------:R-:W-:Y:S05]  /*3ec0*/  BSYNC B0 ;  /* 0x0000000000007941 */ /* 0x000fea0003800000 */
.L_x_3167:
[----:B------:R-:W-:Y:S01]  /*3ed0*/  BSSY B0, `(.L_x_3169) ;  /* 0x000000e000007945 */ /* 0x000fe20003800000 */
[C---:B------:R-:W-:Y:S02]  /*3ee0*/  VIADD R59, R16.reuse, 0x70 ;  /* 0x00000070103b7836 */ /* 0x040fe40000000000 */
[----:B------:R-:W-:Y:S02]  /*3ef0*/  VIADD R49, R16, 0x71 ;  /* 0x0000007110317836 */ /* 0x000fe40000000000 */
[----:B------:R-:W-:Y:S02]  /*3f00*/  IMAD.MOV.U32 R12, RZ, RZ, RZ ;  /* 0x000000ffff0c7224 */ /* 0x000fe400078e00ff */
[----:B------:R-:W-:Y:S01]  /*3f10*/  IMAD.MOV.U32 R16, RZ, RZ, RZ ;  /* 0x000000ffff107224 */ /* 0x000fe200078e00ff */
[----:B------:R-:W-:Y:S06]  /*3f20*/  @P0 BRA `(.L_x_3170) ;  /* 0x0000000000200947 */ /* 0x000fec0003800000 */
[C---:B-1----:R-:W-:Y:S01]  /*3f30*/  VIADD R6, R14.reuse, 0x1 ;  /* 0x000000010e067836 */ /* 0x042fe20000000000 */
[----:B------:R-:W-:Y:S01]  /*3f40*/  ISETP.GE.AND P1, PT, R14, R43, PT ;  /* 0x0000002b0e00720c */ /* 0x000fe20003f26270 */
[----:B------:R-:W-:Y:S01]  /*3f50*/  IMAD R7, R43, R9, R14 ;  /* 0x000000092b077224 */ /* 0x000fe200078e020e */
[----:B------:R-:W-:Y:S02]  /*3f60*/  MOV R12, RZ ;  /* 0x000000ff000c7202 */ /* 0x000fe40000000f00 */
[----:B------:R-:W-:Y:S01]  /*3f70*/  ISETP.GE.AND P2, PT, R6, R43, PT ;  /* 0x0000002b0600720c */ /* 0x000fe20003f46270 */
[----:B------:R-:W-:-:S08]  /*3f80*/  IMAD.WIDE R6, R7, 0x4, R20 ;  /* 0x0000000407067825 */ /* 0x000fd000078e0214 */
[----:B------:R4:W5:Y:S04]  /*3f90*/  @!P1 LDG.E R16, desc[UR6][R6.64] ;  /* 0x0000000606109981 */ /* 0x000968000c1e1900 */
[----:B------:R4:W5:Y:S02]  /*3fa0*/  @!P2 LDG.E R12, desc[UR6][R6.64+0x4] ;  /* 0x00000406060ca981 */ /* 0x000964000c1e1900 */
.L_x_3170:
[----:B------:R-:W-:Y:S05]  /*3fb0*/  BSYNC B0 ;  /* 0x0000000000007941 */ /* 0x000fea0003800000 */
.L_x_3169:
[----:B-----5:R-:W-:Y:S01]  /*3fc0*/  FMUL R45, R12, UR5 ;  /* 0x000000050c2d7c20 */ /* 0x020fe20008400000 */
[----:B------:R-:W-:Y:S01]  /*3fd0*/  FMUL R8, R16, UR5 ;  /* 0x0000000510087c20 */ /* 0x000fe20008400000 */
[----:B-1--4-:R-:W-:Y:S01]  /*3fe0*/  LOP3.LUT R7, R47, 0xffff, RZ, 0xc0, !PT ;  /* 0x0000ffff2f077812 */ /* 0x012fe200078ec0ff */
[----:B------:R-:W-:Y:S01]  /*3ff0*/  BSSY B0, `(.L_x_3171) ;  /* 0x0000013000007945 */ /* 0x000fe20003800000 */
[----:B------:R-:W-:Y:S01]  /*4000*/  FMNMX R51, R51, |R24|, !PT ;  /* 0x4000001833337209 */ /* 0x000fe20007800000 */
[----:B------:R1:W4:Y:S01]  /*4010*/  F2F.BF16.F32 R47, R8 ;  /* 0x00000008002f7304 */ /* 0x0003220000202000 */
[----:B------:R-:W-:Y:S01]  /*4020*/  SHF.L.U64.HI R55, R7, 0x10, RZ ;  /* 0x0000001007377819 */ /* 0x000fe200000102ff */
[----:B------:R-:W-:Y:S01]  /*4030*/  IMAD R57, R44, 0x4, R17 ;  /* 0x000000042c397824 */ /* 0x000fe200078e0211 */
[-C--:B------:R-:W-:Y:S02]  /*4040*/  ISETP.GE.AND P1, PT, R59, R18.reuse, PT ;  /* 0x000000123b00720c */ /* 0x080fe40003f26270 */
[----:B------:R-:W-:-:S02]  /*4050*/  ISETP.GE.AND P2, PT, R49, R18, PT ;  /* 0x000000123100720c */ /* 0x000fc40003f46270 */
[----:B------:R-:W-:Y:S01]  /*4060*/  PRMT R6, R0, 0x5410, R7 ;  /* 0x0000541000067816 */ /* 0x000fe20000000007 */
[----:B------:R-:W0:Y:S01]  /*4070*/  F2F.BF16.F32 R45, R45 ;  /* 0x0000002d002d7304 */ /* 0x000e220000202000 */
[----:B------:R-:W-:Y:S02]  /*4080*/  LOP3.LUT R50, R55, R50, RZ, 0xfc, !PT ;  /* 0x0000003237327212 */ /* 0x000fe400078efcff */
[----:B------:R-:W-:Y:S01]  /*4090*/  FMNMX R51, R51, |R36|, !PT ;  /* 0x4000002433337209 */ /* 0x000fe20007800000 */
[----:B-1----:R-:W-:Y:S06]  /*40a0*/  @P0 BRA `(.L_x_3172) ;  /* 0x00000000001c0947 */ /* 0x002fec0003800000 */
[C---:B------:R-:W-:Y:S01]  /*40b0*/  VIADD R0, R14.reuse, 0x1 ;  /* 0x000000010e007836 */ /* 0x040fe20000000000 */
[----:B------:R-:W-:Y:S01]  /*40c0*/  ISETP.GE.AND P0, PT, R14, R43, PT ;  /* 0x0000002b0e00720c */ /* 0x000fe20003f06270 */
[----:B------:R-:W-:-:S03]  /*40d0*/  IMAD R9, R43, R9, R14 ;  /* 0x000000092b097224 */ /* 0x000fc600078e020e */
[----:B------:R-:W-:Y:S01]  /*40e0*/  ISETP.GE.AND P3, PT, R0, R43, PT ;  /* 0x0000002b0000720c */ /* 0x000fe20003f66270 */
[----:B------:R-:W-:-:S08]  /*40f0*/  IMAD.WIDE R8, R9, 0x2, R22 ;  /* 0x0000000209087825 */ /* 0x000fd000078e0216 */
[----:B----4-:R1:W-:Y:S04]  /*4100*/  @!P0 STG.E.U16 desc[UR6][R8.64], R47 ;  /* 0x0000002f08008986 */ /* 0x0103e8000c101506 */
[----:B0-----:R1:W-:Y:S02]  /*4110*/  @!P3 STG.E.U16 desc[UR6][R8.64+0x2], R45 ;  /* 0x0000022d0800b986 */ /* 0x0013e4000c101506 */
.L_x_3172:
[----:B------:R-:W-:Y:S05]  /*4120*/  BSYNC B0 ;  /* 0x0000000000007941 */ /* 0x000fea0003800000 */
.L_x_3171:
[----:B------:R-:W-:Y:S01]  /*4130*/  BSSY B0, `(.L_x_3173) ;  /* 0x000000d000007945 */ /* 0x000fe20003800000 */
[----:B------:R-:W-:Y:S02]  /*4140*/  IMAD.MOV.U32 R0, RZ, RZ, RZ ;  /* 0x000000ffff007224 */ /* 0x000fe400078e00ff */
[----:B------:R-:W-:Y:S02]  /*4150*/  VIADD R57, R57, 0x72 ;  /* 0x0000007239397836 */ /* 0x000fe40000000000 */
[----:B------:R-:W-:Y:S01]  /*4160*/  IMAD.MOV.U32 R24, RZ, RZ, RZ ;  /* 0x000000ffff187224 */ /* 0x000fe200078e00ff */
[----:B------:R-:W-:Y:S06]  /*4170*/  @P1 BRA `(.L_x_3174) ;  /* 0x0000000000201947 */ /* 0x000fec0003800000 */
[C---:B------:R-:W-:Y:S01]  /*4180*/  VIADD R0, R14.reuse, 0x1 ;  /* 0x000000010e007836 */ /* 0x040fe20000000000 */
[----:B------:R-:W-:Y:S01]  /*4190*/  ISETP.GE.AND P0, PT, R14, R43, PT ;  /* 0x0000002b0e00720c */ /* 0x000fe20003f06270 */
[----:B-1----:R-:W-:-:S03]  /*41a0*/  IMAD R9, R43, R59, R14 ;  /* 0x0000003b2b097224 */ /* 0x002fc600078e020e */
[----:B------:R-:W-:Y:S01]  /*41b0*/  ISETP.GE.AND P3, PT, R0, R43, PT ;  /* 0x0000002b0000720c */ /* 0x000fe20003f66270 */
[----:B------:R-:W-:Y:S02]  /*41c0*/  IMAD.MOV.U32 R0, RZ, RZ, RZ ;  /* 0x000000ffff007224 */ /* 0x000fe400078e00ff */
[----:B------:R-:W-:-:S06]  /*41d0*/  IMAD.WIDE R8, R9, 0x4, R20 ;  /* 0x0000000409087825 */ /* 0x000fcc00078e0214 */
[----:B------:R1:W5:Y:S04]  /*41e0*/  @!P0 LDG.E R24, desc[UR6][R8.64] ;  /* 0x0000000608188981 */ /* 0x000368000c1e1900 */
[----:B------:R1:W5:Y:S02]  /*41f0*/  @!P3 LDG.E R0, desc[UR6][R8.64+0x4] ;  /* 0x000004060800b981 */ /* 0x000364000c1e1900 */
.L_x_3174:
[----:B------:R-:W-:Y:S05]  /*4200*/  BSYNC B0 ;  /* 0x0000000000007941 */ /* 0x000fea0003800000 */
.L_x_3173:
[----:B-----5:R-:W-:Y:S01]  /*4210*/  FMUL R7, R24, UR5 ;  /* 0x0000000518077c20 */ /* 0x020fe20008400000 */
[----:B-1----:R-:W-:Y:S01]  /*4220*/  FMUL R8, R0, UR5 ;  /* 0x0000000500087c20 */ /* 0x002fe20008400000 */
[----:B0-----:R-:W-:Y:S01]  /*4230*/  IMAD.U32 R25, R25, 0x10000, RZ ;  /* 0x0001000019197824 */ /* 0x001fe200078e00ff */
[----:B------:R-:W-:Y:S01]  /*4240*/  FMNMX R51, R51, |R32|, !PT ;  /* 0x4000002033337209 */ /* 0x000fe20007800000 */
[----:B------:R-:W-:Y:S01]  /*4250*/  BSSY B0, `(.L_x_3175) ;  /* 0x0000010000007945 */ /* 0x000fe20003800000 */
[----:B------:R-:W-:Y:S02]  /*4260*/  F2FP.BF16.F32.PACK_AB R9, RZ, R7 ;  /* 0x00000007ff09723e */ /* 0x000fe400000010ff */
[----:B------:R-:W-:Y:S02]  /*4270*/  F2FP.BF16.F32.PACK_AB R8, RZ, R8 ;  /* 0x00000008ff08723e */ /* 0x000fe400000010ff */
[----:B------:R-:W-:Y:S02]  /*4280*/  LOP3.LUT R7, R50, R25, RZ, 0xfc, !PT ;  /* 0x0000001932077212 */ /* 0x000fe400078efcff */
[----:B------:R-:W-:-:S02]  /*4290*/  FMNMX R25, R51, |R16|, !PT ;  /* 0x4000001033197209 */ /* 0x000fc40007800000 */
[----:B------:R-:W-:Y:S02]  /*42a0*/  ISETP.GE.AND P0, PT, R57, R18, PT ;  /* 0x000000123900720c */ /* 0x000fe40003f06270 */
[----:B------:R-:W-:Y:S02]  /*42b0*/  PRMT R51, R9, 0x7610, R51 ;  /* 0x0000761009337816 */ /* 0x000fe40000000033 */
[----:B------:R-:W-:Y:S01]  /*42c0*/  PRMT R55, R8, 0x7610, R55 ;  /* 0x0000761008377816 */ /* 0x000fe20000000037 */
[----:B------:R-:W-:Y:S08]  /*42d0*/  @P1 BRA `(.L_x_3176) ;  /* 0x00000000001c1947 */ /* 0x000ff00003800000 */
[C---:B------:R-:W-:Y:S01]  /*42e0*/  VIADD R8, R14.reuse, 0x1 ;  /* 0x000000010e087836 */ /* 0x040fe20000000000 */
[----:B------:R-:W-:Y:S01]  /*42f0*/  ISETP.GE.AND P1, PT, R14, R43, PT ;  /* 0x0000002b0e00720c */ /* 0x000fe20003f26270 */
[----:B------:R-:W-:-:S03]  /*4300*/  IMAD R9, R43, R59, R14 ;  /* 0x0000003b2b097224 */ /* 0x000fc600078e020e */
[----:B------:R-:W-:Y:S01]  /*4310*/  ISETP.GE.AND P3, PT, R8, R43, PT ;  /* 0x0000002b0800720c */ /* 0x000fe20003f66270 */
[----:B------:R-:W-:-:S08]  /*4320*/  IMAD.WIDE R8, R9, 0x2, R22 ;  /* 0x0000000209087825 */ /* 0x000fd000078e0216 */
[----:B------:R0:W-:Y:S04]  /*4330*/  @!P1 STG.E.U16 desc[UR6][R8.64], R51 ;  /* 0x0000003308009986 */ /* 0x0001e8000c101506 */
[----:B------:R0:W-:Y:S02]  /*4340*/  @!P3 STG.E.U16 desc[UR6][R8.64+0x2], R55 ;  /* 0x000002370800b986 */ /* 0x0001e4000c101506 */
.L_x_3176:
[----:B------:R-:W-:Y:S05]  /*4350*/  BSYNC B0 ;  /* 0x0000000000007941 */ /* 0x000fea0003800000 */
.L_x_3175:
[----:B------:R-:W-:Y:S01]  /*4360*/  BSSY B0, `(.L_x_3177) ;  /* 0x000000d000007945 */ /* 0x000fe20003800000 */
[----:B------:R-:W-:Y:S01]  /*4370*/  IMAD.MOV.U32 R16, RZ, RZ, RZ ;  /* 0x000000ffff107224 */ /* 0x000fe200078e00ff */
[----:B------:R-:W-:Y:S01]  /*4380*/  LOP3.LUT R34, R37, 0xffff, RZ, 0xc0, !PT ;  /* 0x0000ffff25227812 */ /* 0x000fe200078ec0ff */
[----:B------:R-:W-:Y:S01]  /*4390*/  IMAD.MOV.U32 R28, RZ, RZ, RZ ;  /* 0x000000ffff1c7224 */ /* 0x000fe200078e00ff */
[----:B------:R-:W-:Y:S06]  /*43a0*/  @P2 BRA `(.L_x_3178) ;  /* 0x0000000000202947 */ /* 0x000fec0003800000 */
[C---:B0-----:R-:W-:Y:S01]  /*43b0*/  IADD3 R8, R14.reuse, 0x1, RZ ;  /* 0x000000010e087810 */ /* 0x041fe20007ffe0ff */
[----:B------:R-:W-:Y:S01]  /*43c0*/  IMAD R9, R43, R49, R14 ;  /* 0x000000312b097224 */ /* 0x000fe200078e020e */
[-C--:B------:R-:W-:Y:S01]  /*43d0*/  ISETP.GE.AND P1, PT, R14, R43.reuse, PT ;  /* 0x0000002b0e00720c */ /* 0x080fe20003f26270 */
[----:B------:R-:W-:Y:S01]  /*43e0*/  IMAD.MOV.U32 R16, RZ, RZ, RZ ;  /* 0x000000ffff107224 */ /* 0x000fe200078e00ff */
[----:B------:R-:W-:Y:S01]  /*43f0*/  ISETP.GE.AND P3, PT, R8, R43, PT ;  /* 0x0000002b0800720c */ /* 0x000fe20003f66270 */
[----:B------:R-:W-:-:S10]  /*4400*/  IMAD.WIDE R8, R9, 0x4, R20 ;  /* 0x0000000409087825 */ /* 0x000fd400078e0214 */
[----:B------:R1:W5:Y:S04]  /*4410*/  @!P1 LDG.E R28, desc[UR6][R8.64] ;  /* 0x00000006081c9981 */ /* 0x000368000c1e1900 */
[----:B------:R1:W5:Y:S02]  /*4420*/  @!P3 LDG.E R16, desc[UR6][R8.64+0x4] ;  /* 0x000004060810b981 */ /* 0x000364000c1e1900 */
.L_x_3178:
[----:B------:R-:W-:Y:S05]  /*4430*/  BSYNC B0 ;  /* 0x0000000000007941 */ /* 0x000fea0003800000 */
.L_x_3177:
[----:B-----5:R-:W-:Y:S01]  /*4440*/  FMUL R32, R16, UR5 ;  /* 0x0000000510207c20 */ /* 0x020fe20008400000 */
[----:B01----:R-:W-:Y:S01]  /*4450*/  FMUL R9, R28, UR5 ;  /* 0x000000051c097c20 */ /* 0x003fe20008400000 */
[----:B------:R-:W-:Y:S01]  /*4460*/  PRMT R8, R33, 0x5410, R34 ;  /* 0x0000541021087816 */ /* 0x000fe20000000022 */
[----:B------:R-:W-:Y:S01]  /*4470*/  BSSY B0, `(.L_x_3179) ;  /* 0x0000010000007945 */ /* 0x000fe20003800000 */
[----:B------:R-:W-:Y:S02]  /*4480*/  SHF.L.U64.HI R34, R34, 0x10, RZ ;  /* 0x0000001022227819 */ /* 0x000fe400000102ff */
[----:B------:R-:W-:Y:S02]  /*4490*/  FMNMX R25, R25, |R12|, !PT ;  /* 0x4000000c19197209 */ /* 0x000fe40007800000 */
[----:B------:R-:W-:Y:S02]  /*44a0*/  F2FP.BF16.F32.PACK_AB R32, RZ, R32 ;  /* 0x00000020ff20723e */ /* 0x000fe400000010ff */
[----:B------:R-:W-:-:S02]  /*44b0*/  F2FP.BF16.F32.PACK_AB R37, RZ, R9 ;  /* 0x00000009ff25723e */ /* 0x000fc400000010ff */
[----:B--2---:R-:W-:Y:S02]  /*44c0*/  LOP3.LUT R39, R34, R39, RZ, 0xfc, !PT ;  /* 0x0000002722277212 */ /* 0x004fe400078efcff */
[----:B------:R-:W-:Y:S02]  /*44d0*/  FMNMX R12, R25, |R24|, !PT ;  /* 0x40000018190c7209 */ /* 0x000fe40007800000 */
        /* <DEDUP_REMOVED lines=9> */
.L_x_3180:
[----:B------:R-:W-:Y:S05]  /*4570*/  BSYNC B0 ;  /* 0x0000000000007941 */ /* 0x000fea0003800000 */
.L_x_3179:
[----:B------:R-:W-:Y:S01]  /*4580*/  BSSY B0, `(.L_x_3181) ;  /* 0x000000d000007945 */ /* 0x000fe20003800000 */
[----:B------:R-:W-:Y:S02]  /*4590*/  IMAD.MOV.U32 R32, RZ, RZ, RZ ;  /* 0x000000ffff207224 */ /* 0x000fe400078e00ff */
[----:B------:R-:W-:Y:S02]  /*45a0*/  IMAD R49, R44, 0x4, R17 ;  /* 0x000000042c317824 */ /* 0x000fe400078e0211 */
        /* <DEDUP_REMOVED lines=10> */
.L_x_3182:
[----:B------:R-:W-:Y:S05]  /*4650*/  BSYNC B0 ;  /* 0x0000000000007941 */ /* 0x000fea0003800000 */
.L_x_3181:
[----:B-----5:R-:W-:Y:S01]  /*4660*/  FMUL R59, R34, UR5 ;  /* 0x00000005223b7c20 */ /* 0x020fe20008400000 */
[----:B----4-:R-:W-:Y:S02]  /*4670*/  IMAD.U32 R36, R47, 0x10000, RZ ;  /* 0x000100002f247824 */ /* 0x010fe400078e00ff */
[----:B01----:R-:W-:Y:S01]  /*4680*/  FMUL R24, R32, UR5 ;  /* 0x0000000520187c20 */ /* 0x003fe20008400000 */
[----:B------:R-:W-:Y:S01]  /*4690*/  VIADD R49, R49, 0x73 ;  /* 0x0000007331317836 */ /* 0x000fe20000000000 */
[----:B------:R-:W-:Y:S01]  /*46a0*/  BSSY B0, `(.L_x_3183) ;  /* 0x000000e000007945 */ /* 0x000fe20003800000 */
[----:B------:R-:W-:Y:S01]  /*46b0*/  FMNMX R47, R12, |R0|, !PT ;  /* 0x400000000c2f7209 */ /* 0x000fe20007800000 */
[----:B------:R-:W0:Y:S01]  /*46c0*/  F2F.BF16.F32 R59, R59 ;  /* 0x0000003b003b7304 */ /* 0x000e220000202000 */
[----:B------:R-:W-:Y:S02]  /*46d0*/  LOP3.LUT R9, R39, R36, RZ, 0xfc, !PT ;  /* 0x0000002427097212 */ /* 0x000fe400078efcff */
[----:B------:R-:W-:-:S05]  /*46e0*/  ISETP.GE.AND P1, PT, R49, R18, PT ;  /* 0x000000123100720c */ /* 0x000fca0003f26270 */
[----:B------:R1:W2:Y:S01]  /*46f0*/  F2F.BF16.F32 R39, R24 ;  /* 0x0000001800277304 */ /* 0x0002a20000202000 */
[----:B------:R-:W-:Y:S07]  /*4700*/  @P0 BRA `(.L_x_3184) ;  /* 0x00000000001c0947 */ /* 0x000fee0003800000 */
[C---:B------:R-:W-:Y:S01]  /*4710*/  VIADD R0, R14.reuse, 0x1 ;  /* 0x000000010e007836 */ /* 0x040fe20000000000 */
[----:B------:R-:W-:Y:S01]  /*4720*/  ISETP.GE.AND P0, PT, R14, R43, PT ;  /* 0x0000002b0e00720c */ /* 0x000fe20003f06270 */
[----:B------:R-:W-:-:S03]  /*4730*/  IMAD R25, R43, R57, R14 ;  /* 0x000000392b197224 */ /* 0x000fc600078e020e */
[----:B------:R-:W-:Y:S01]  /*4740*/  ISETP.GE.AND P2, PT, R0, R43, PT ;  /* 0x0000002b0000720c */ /* 0x000fe20003f46270 */
[----:B-1----:R-:W-:-:S08]  /*4750*/  IMAD.WIDE R24, R25, 0x2, R22 ;  /* 0x0000000219187825 */ /* 0x002fd000078e0216 */
[----:B0-----:R4:W-:Y:S04]  /*4760*/  @!P0 STG.E.U16 desc[UR6][R24.64], R59 ;  /* 0x0000003b18008986 */ /* 0x0019e8000c101506 */
[----:B--2---:R4:W-:Y:S02]  /*4770*/  @!P2 STG.E.U16 desc[UR6][R24.64+0x2], R39 ;  /* 0x000002271800a986 */ /* 0x0049e4000c101506 */
.L_x_3184:
[----:B------:R-:W-:Y:S05]  /*4780*/  BSYNC B0 ;  /* 0x0000000000007941 */ /* 0x000fea0003800000 */
.L_x_3183:
[----:B------:R-:W-:Y:S01]  /*4790*/  BSSY B0, `(.L_x_3185) ;  /* 0x000000d000007945 */ /* 0x000fe20003800000 */
[----:B-1--4-:R-:W-:Y:S01]  /*47a0*/  HFMA2.MMA R24, -RZ, RZ, 0, 0 ;  /* 0x00000000ff187435 */ /* 0x012fe200000001ff */
[----:B------:R-:W-:Y:S01]  /*47b0*/  IMAD.MOV.U32 R0, RZ, RZ, RZ ;  /* 0x000000ffff007224 */ /* 0x000fe200078e00ff */
[----:B------:R-:W-:Y:S01]  /*47c0*/  LOP3.LUT R36, R13, 0xffff, RZ, 0xc0, !PT ;  /* 0x0000ffff0d247812 */ /* 0x000fe200078ec0ff */
[----:B------:R-:W-:Y:S08]  /*47d0*/  @P1 BRA `(.L_x_3186) ;  /* 0x0000000000201947 */ /* 0x000ff00003800000 */
[C---:B------:R-:W-:Y:S01]  /*47e0*/  VIADD R0, R14.reuse, 0x1 ;  /* 0x000000010e007836 */ /* 0x040fe20000000000 */
[----:B------:R-:W-:Y:S01]  /*47f0*/  ISETP.GE.AND P0, PT, R14, R43, PT ;  /* 0x0000002b0e00720c */ /* 0x000fe20003f06270 */
[----:B------:R-:W-:-:S03]  /*4800*/  IMAD R13, R43, R49, R14 ;  /* 0x000000312b0d7224 */ /* 0x000fc600078e020e */
[----:B------:R-:W-:Y:S01]  /*4810*/  ISETP.GE.AND P2, PT, R0, R43, PT ;  /* 0x0000002b0000720c */ /* 0x000fe20003f46270 */
[----:B------:R-:W-:Y:S02]  /*4820*/  IMAD.MOV.U32 R0, RZ, RZ, RZ ;  /* 0x000000ffff007224 */ /* 0x000fe400078e00ff */
[----:B------:R-:W-:-:S06]  /*4830*/  IMAD.WIDE R20, R13, 0x4, R20 ;  /* 0x000000040d147825 */ /* 0x000fcc00078e0214 */
[----:B------:R1:W5:Y:S04]  /*4840*/  @!P0 LDG.E R24, desc[UR6][R20.64] ;  /* 0x0000000614188981 */ /* 0x000368000c1e1900 */
[----:B------:R1:W5:Y:S02]  /*4850*/  @!P2 LDG.E R0, desc[UR6][R20.64+0x4] ;  /* 0x000004061400a981 */ /* 0x000364000c1e1900 */
.L_x_3186:
[----:B------:R-:W-:Y:S05]  /*4860*/  BSYNC B0 ;  /* 0x0000000000007941 */ /* 0x000fea0003800000 */
.L_x_3185:
[----:B-----5:R-:W-:Y:S01]  /*4870*/  FMUL R13, R24, UR5 ;  /* 0x00000005180d7c20 */ /* 0x020fe20008400000 */
[----:B------:R-:W-:Y:S01]  /*4880*/  PRMT R12, R35, 0x5410, R36 ;  /* 0x00005410230c7816 */ /* 0x000fe20000000024 */
[----:B------:R-:W-:Y:S01]  /*4890*/  FMUL R25, R0, UR5 ;  /* 0x0000000500197c20 */ /* 0x000fe20008400000 */
[----:B------:R-:W-:Y:S01]  /*48a0*/  SHF.L.U64.HI R36, R36, 0x10, RZ ;  /* 0x0000001024247819 */ /* 0x000fe200000102ff */
[----:B------:R-:W4:Y:S01]  /*48b0*/  F2F.BF16.F32 R35, R13 ;  /* 0x0000000d00237304 */ /* 0x000f220000202000 */
[----:B-1----:R-:W-:Y:S01]  /*48c0*/  IMAD R20, R44, 0x108, R40 ;  /* 0x000001082c147824 */ /* 0x002fe200078e0228 */
[----:B------:R-:W-:Y:S01]  /*48d0*/  LOP3.LUT R40, R37, 0xffff, RZ, 0xc0, !PT ;  /* 0x0000ffff25287812 */ /* 0x000fe200078ec0ff */
[----:B------:R4:W-:Y:S01]  /*48e0*/  STS.64 [R53+0xc0], R8 ;  /* 0x0000c00835007388 */ /* 0x0009e20000000a00 */
[----:B---3--:R-:W-:Y:S01]  /*48f0*/  LOP3.LUT R29, R36, R29, RZ, 0xfc, !PT ;  /* 0x0000001d241d7212 */ /* 0x008fe200078efcff */
[C---:B------:R-:W-:Y:S01]  /*4900*/  VIADD R36, R44.reuse, 0x4 ;  /* 0x000000042c247836 */ /* 0x040fe20000000000 */
[----:B------:R-:W-:Y:S01]  /*4910*/  FMNMX R47, R47, |R28|, !PT ;  /* 0x4000001c2f2f7209 */ /* 0x000fe20007800000 */
[--C-:B------:R-:W-:Y:S01]  /*4920*/  IMAD R38, R44, 0x2, R15.reuse ;  /* 0x000000022c267824 */ /* 0x100fe200078e020f */
[----:B------:R-:W1:Y:S01]  /*4930*/  F2F.BF16.F32 R25, R25 ;  /* 0x0000001900197304 */ /* 0x000e620000202000 */
[----:B------:R-:W-:Y:S01]  /*4940*/  SHF.L.U64.HI R46, R40, 0x10, RZ ;  /* 0x00000010282e7819 */ /* 0x000fe200000102ff */
[----:B------:R-:W-:Y:S01]  /*4950*/  IMAD R28, R36, 0x2, R15 ;  /* 0x00000002241c7824 */ /* 0x000fe200078e020f */
[----:B------:R-:W-:Y:S01]  /*4960*/  FMNMX R21, R47, |R16|, !PT ;  /* 0x400000102f157209 */ /* 0x000fe20007800000 */
[----:B------:R-:W-:Y:S01]  /*4970*/  BSSY B0, `(.L_x_3187) ;  /* 0x0000012000007945 */ /* 0x000fe20003800000 */
[----:B0-----:R-:W-:Y:S01]  /*4980*/  LOP3.LUT R46, R46, R59, RZ, 0xfc, !PT ;  /* 0x0000003b2e2e7212 */ /* 0x001fe200078efcff */
[----:B------:R-:W-:Y:S01]  /*4990*/  IMAD R20, R41, 0x8, R20 ;  /* 0x0000000829147824 */ /* 0x000fe200078e0214 */
[-C--:B------:R-:W-:Y:S01]  /*49a0*/  ISETP.GE.AND P2, PT, R38, R43.reuse, PT ;  /* 0x0000002b2600720c */ /* 0x080fe20003f46270 */
[----:B----4-:R-:W-:Y:S01]  /*49b0*/  IMAD.U32 R9, R35, 0x10000, RZ ;  /* 0x0001000023097824 */ /* 0x010fe200078e00ff */
[----:B------:R-:W-:Y:S01]  /*49c0*/  ISETP.GE.AND P0, PT, R28, R43, PT ;  /* 0x0000002b1c00720c */ /* 0x000fe20003f06270 */
[----:B------:R-:W-:Y:S01]  /*49d0*/  IMAD R41, R41, 0x4, R17 ;  /* 0x0000000429297824 */ /* 0x000fe200078e0211 */
[----:B------:R-:W-:-:S02]  /*49e0*/  PRMT R8, R51, 0x5410, R40 ;  /* 0x0000541033087816 */ /* 0x000fc40000000028 */
[----:B------:R-:W-:Y:S02]  /*49f0*/  FMNMX R21, R21, |R34|, !PT ;  /* 0x4000002215157209 */ /* 0x000fe40007800000 */
[----:B------:R-:W-:Y:S01]  /*4a00*/  LOP3.LUT R9, R46, R9, RZ, 0xfc, !PT ;  /* 0x000000092e097212 */ /* 0x000fe200078efcff */
[----:B-1----:R-:W-:Y:S06]  /*4a10*/  @P1 BRA `(.L_x_3188) ;  /* 0x00000000001c1947 */ /* 0x002fec0003800000 */
[C---:B------:R-:W-:Y:S01]  /*4a20*/  VIADD R16, R14.reuse, 0x1 ;  /* 0x000000010e107836 */ /* 0x040fe20000000000 */
[----:B------:R-:W-:Y:S01]  /*4a30*/  ISETP.GE.AND P1, PT, R14, R43, PT ;  /* 0x0000002b0e00720c */ /* 0x000fe20003f26270 */
[----:B------:R-:W-:-:S03]  /*4a40*/  IMAD R49, R43, R49, R14 ;  /* 0x000000312b317224 */ /* 0x000fc600078e020e */
[----:B------:R-:W-:Y:S01]  /*4a50*/  ISETP.GE.AND P3, PT, R16, R43, PT ;  /* 0x0000002b1000720c */ /* 0x000fe20003f66270 */
[----:B------:R-:W-:-:S08]  /*4a60*/  IMAD.WIDE R22, R49, 0x2, R22 ;  /* 0x0000000231167825 */ /* 0x000fd000078e0216 */
[----:B------:R0:W-:Y:S04]  /*4a70*/  @!P1 STG.E.U16 desc[UR6][R22.64], R35 ;  /* 0x0000002316009986 */ /* 0x0001e8000c101506 */
[----:B------:R0:W-:Y:S02]  /*4a80*/  @!P3 STG.E.U16 desc[UR6][R22.64+0x2], R25 ;  /* 0x000002191600b986 */ /* 0x0001e4000c101506 */
.L_x_3188:
[----:B------:R-:W-:Y:S05]  /*4a90*/  BSYNC B0 ;  /* 0x0000000000007941 */ /* 0x000fea0003800000 */
.L_x_3187:
[----:B------:R1:W3:Y:S01]  /*4aa0*/  LDC.64 R16, c[0x0][R42+0x610] ;  /* 0x000184002a107b82 */ /* 0x0002e20000000a00 */
[----:B------:R1:W-:Y:S01]  /*4ab0*/  STS.64 [R53+0xe0], R8 ;  /* 0x0000e00835007388 */ /* 0x0003e20000000a00 */
[----:B------:R-:W-:Y:S01]  /*4ac0*/  BSSY B0, `(.L_x_3189) ;  /* 0x0000015000007945 */ /* 0x000fe20003800000 */
[----:B------:R-:W-:-:S05]  /*4ad0*/  LEA R14, R36, 0x8, 0x1 ;  /* 0x00000008240e7811 */ /* 0x000fca00078e08ff */
[----:B------:R-:W-:Y:S06]  /*4ae0*/  BAR.SYNC.DEFER_BLOCKING 0x0 ;  /* 0x0000000000007b1d */ /* 0x000fec0000010000 */
[----:B-1----:R-:W-:Y:S05]  /*4af0*/  @P2 BRA `(.L_x_3190) ;  /* 0x0000000000442947 */ /* 0x002fea0003800000 */
[C---:B------:R-:W-:Y:S01]  /*4b00*/  VIADD R9, R41.reuse, 0x1 ;  /* 0x0000000129097836 */ /* 0x040fe20000000000 */
[C---:B0-----:R-:W-:Y:S01]  /*4b10*/  IADD3 R35, R41.reuse, 0x3, RZ ;  /* 0x0000000329237810 */ /* 0x041fe20007ffe0ff */
[C---:B------:R-:W-:Y:S01]  /*4b20*/  VIADD R23, R41.reuse, 0x2 ;  /* 0x0000000229177836 */ /* 0x040fe20000000000 */
[-C--:B------:R-:W-:Y:S02]  /*4b30*/  ISETP.GE.AND P1, PT, R41, R18.reuse, PT ;  /* 0x000000122900720c */ /* 0x080fe40003f26270 */
[----:B------:R-:W-:Y:S01]  /*4b40*/  ISETP.GE.AND P2, PT, R9, R18, PT ;  /* 0x000000120900720c */ /* 0x000fe20003f46270 */
[----:B------:R-:W-:Y:S01]  /*4b50*/  IMAD R9, R18, R38, R41 ;  /* 0x0000002612097224 */ /* 0x000fe200078e0229 */
[-C--:B------:R-:W-:Y:S02]  /*4b60*/  ISETP.GE.AND P3, PT, R23, R18.reuse, PT ;  /* 0x000000121700720c */ /* 0x080fe40003f66270 */
[----:B------:R-:W-:Y:S01]  /*4b70*/  ISETP.GE.AND P4, PT, R35, R18, PT ;  /* 0x000000122300720c */ /* 0x000fe20003f86270 */
[----:B---3--:R-:W-:-:S06]  /*4b80*/  IMAD.WIDE R8, R9, 0x2, R16 ;  /* 0x0000000209087825 */ /* 0x008fcc00078e0210 */
[----:B------:R-:W0:Y:S04]  /*4b90*/  @!P1 LDS.U16 R23, [R20] ;  /* 0x0000000014179984 */ /* 0x000e280000000400 */
[----:B------:R-:W1:Y:S04]  /*4ba0*/  @!P2 LDS.U16 R35, [R20+0x2] ;  /* 0x000002001423a984 */ /* 0x000e680000000400 */
[----:B------:R-:W3:Y:S04]  /*4bb0*/  @!P3 LDS.U16 R37, [R20+0x4] ;  /* 0x000004001425b984 */ /* 0x000ee80000000400 */
[----:B------:R-:W4:Y:S04]  /*4bc0*/  @!P4 LDS.U16 R47, [R20+0x6] ;  /* 0x00000600142fc984 */ /* 0x000f280000000400 */
[----:B0-----:R0:W-:Y:S04]  /*4bd0*/  @!P1 STG.E.U16 desc[UR6][R8.64], R23 ;  /* 0x0000001708009986 */ /* 0x0011e8000c101506 */
[----:B-1----:R0:W-:Y:S04]  /*4be0*/  @!P2 STG.E.U16 desc[UR6][R8.64+0x2], R35 ;  /* 0x000002230800a986 */ /* 0x0021e8000c101506 */
[----:B---3--:R0:W-:Y:S04]  /*4bf0*/  @!P3 STG.E.U16 desc[UR6][R8.64+0x4], R37 ;  /* 0x000004250800b986 */ /* 0x0081e8000c101506 */
[----:B----4-:R0:W-:Y:S02]  /*4c00*/  @!P4 STG.E.U16 desc[UR6][R8.64+0x6], R47 ;  /* 0x0000062f0800c986 */ /* 0x0101e4000c101506 */
.L_x_3190:
[----:B------:R-:W-:Y:S05]  /*4c10*/  BSYNC B0 ;  /* 0x0000000000007941 */ /* 0x000fea0003800000 */
.L_x_3189:
        /* <DEDUP_REMOVED lines=10> */
[----:B---3--:R-:W-:-:S04]  /*4cc0*/  IMAD.WIDE R8, R9, 0x2, R16 ;  /* 0x0000000209087825 */ /* 0x008fc800078e0210 */
[----:B------:R-:W0:Y:S04]  /*4cd0*/  @!P0 LDS.U16 R23, [R20+0x420] ;  /* 0x0004200014178984 */ /* 0x000e280000000400 */
[----:B------:R-:W1:Y:S04]  /*4ce0*/  @!P1 LDS.U16 R35, [R20+0x422] ;  /* 0x0004220014239984 */ /* 0x000e680000000400 */
[----:B------:R-:W3:Y:S04]  /*4cf0*/  @!P2 LDS.U16 R37, [R20+0x424] ;  /* 0x000424001425a984 */ /* 0x000ee80000000400 */
[----:B------:R-:W4:Y:S04]  /*4d00*/  @!P3 LDS.U16 R47, [R20+0x426] ;  /* 0x00042600142fb984 */ /* 0x000f280000000400 */
[----:B0-----:R0:W-:Y:S04]  /*4d10*/  @!P0 STG.E.U16 desc[UR6][R8.64], R23 ;  /* 0x0000001708008986 */ /* 0x0011e8000c101506 */
[----:B-1----:R0:W-:Y:S04]  /*4d20*/  @!P1 STG.E.U16 desc[UR6][R8.64+0x2], R35 ;  /* 0x0000022308009986 */ /* 0x0021e8000c101506 */
[----:B---3--:R0:W-:Y:S04]  /*4d30*/  @!P2 STG.E.U16 desc[UR6][R8.64+0x4], R37 ;  /* 0x000004250800a986 */ /* 0x0081e8000c101506 */
[----:B----4-:R0:W-:Y:S02]  /*4d40*/  @!P3 STG.E.U16 desc[UR6][R8.64+0x6], R47 ;  /* 0x0000062f0800b986 */ /* 0x0101e4000c101506 */
.L_x_3192:
[----:B------:R-:W-:Y:S05]  /*4d50*/  BSYNC B0 ;  /* 0x0000000000007941 */ /* 0x000fea0003800000 */
.L_x_3191:
[----:B0-----:R-:W-:Y:S01]  /*4d60*/  IMAD.IADD R22, R15, 0x1, R14 ;  /* 0x000000010f167824 */ /* 0x001fe200078e020e */
[----:B------:R-:W-:Y:S01]  /*4d70*/  LOP3.LUT R58, R33, 0xffff, RZ, 0xc0, !PT ;  /* 0x0000ffff213a7812 */ /* 0x000fe200078ec0ff */
[C---:B------:R-:W-:Y:S01]  /*4d80*/  VIADD R46, R14.reuse, 0x8 ;  /* 0x000000080e2e7836 */ /* 0x040fe20000000000 */
[----:B------:R-:W-:Y:S01]  /*4d90*/  BSSY B0, `(.L_x_3193) ;  /* 0x000002a000007945 */ /* 0x000fe20003800000 */
[----:B------:R-:W-:Y:S01]  /*4da0*/  VIADD R40, R14, 0x10 ;  /* 0x000000100e287836 */ /* 0x000fe20000000000 */
[----:B------:R-:W-:Y:S01]  /*4db0*/  ISETP.GE.AND P5, PT, R22, R43, PT ;  /* 0x0000002b1600720c */ /* 0x000fe20003fa6270 */
[----:B------:R-:W-:Y:S01]  /*4dc0*/  VIADD R38, R14, 0x18 ;  /* 0x000000180e267836 */ /* 0x000fe20000000000 */
[----:B------:R-:W-:Y:S01]  /*4dd0*/  SHF.L.U64.HI R9, R58, 0x10, RZ ;  /* 0x000000103a097819 */ /* 0x000fe200000102ff */
[C---:B------:R-:W-:Y:S01]  /*4de0*/  VIADD R34, R14.reuse, 0x20 ;  /* 0x000000200e227836 */ /* 0x040fe20000000000 */
[----:B------:R-:W-:Y:S01]  /*4df0*/  FMNMX R21, R21, |R32|, !PT ;  /* 0x4000002015157209 */ /* 0x000fe20007800000 */
[----:B------:R-:W-:Y:S01]  /*4e00*/  VIADD R28, R14, 0x28 ;  /* 0x000000280e1c7836 */ /* 0x000fe20000000000 */
[----:B------:R-:W-:Y:S01]  /*4e10*/  IADD3 R52, R15, R38, RZ ;  /* 0x000000260f347210 */ /* 0x000fe20007ffe0ff */
[----:B------:R-:W-:Y:S01]  /*4e20*/  IMAD.U32 R8, R45, 0x10000, RZ ;  /* 0x000100002d087824 */ /* 0x000fe200078e00ff */
[----:B--2---:R-:W-:Y:S01]  /*4e30*/  LOP3.LUT R9, R9, R39, RZ, 0xfc, !PT ;  /* 0x0000002709097212 */ /* 0x004fe200078efcff */
[C---:B------:R-:W-:Y:S01]  /*4e40*/  IMAD.IADD R56, R15.reuse, 0x1, R46 ;  /* 0x000000010f387824 */ /* 0x040fe200078e022e */
[-C--:B------:R-:W-:Y:S01]  /*4e50*/  ISETP.GE.AND P1, PT, R52, R43.reuse, PT ;  /* 0x0000002b3400720c */ /* 0x080fe20003f26270 */
[----:B------:R-:W-:Y:S01]  /*4e60*/  IMAD.IADD R54, R15, 0x1, R40 ;  /* 0x000000010f367824 */ /* 0x000fe200078e0228 */
[----:B------:R-:W-:Y:S01]  /*4e70*/  LOP3.LUT R13, R29, R8, RZ, 0xfc, !PT ;  /* 0x000000081d0d7212 */ /* 0x000fe200078efcff */
[C---:B------:R-:W-:Y:S01]  /*4e80*/  IMAD.IADD R50, R15.reuse, 0x1, R34 ;  /* 0x000000010f327824 */ /* 0x040fe200078e0222 */
[-C--:B------:R-:W-:Y:S01]  /*4e90*/  ISETP.GE.AND P4, PT, R56, R43.reuse, PT ;  /* 0x0000002b3800720c */ /* 0x080fe20003f86270 */
[----:B------:R-:W-:Y:S01]  /*4ea0*/  IMAD.IADD R48, R15, 0x1, R28 ;  /* 0x000000010f307824 */ /* 0x000fe200078e021c */
[-C--:B------:R-:W-:Y:S01]  /*4eb0*/  ISETP.GE.AND P0, PT, R54, R43.reuse, PT ;  /* 0x0000002b3600720c */ /* 0x080fe20003f06270 */
[----:B------:R-:W-:Y:S01]  /*4ec0*/  IMAD.U32 R25, R25, 0x10000, RZ ;  /* 0x0001000019197824 */ /* 0x000fe200078e00ff */
[----:B------:R-:W-:-:S02]  /*4ed0*/  ISETP.GE.AND P2, PT, R50, R43, PT ;  /* 0x0000002b3200720c */ /* 0x000fc40003f46270 */
[----:B------:R-:W-:Y:S02]  /*4ee0*/  ISETP.GE.AND P3, PT, R48, R43, PT ;  /* 0x0000002b3000720c */ /* 0x000fe40003f66270 */
[----:B------:R-:W-:Y:S02]  /*4ef0*/  PRMT R8, R55, 0x5410, R58 ;  /* 0x0000541037087816 */ /* 0x000fe4000000003a */
[----:B------:R-:W-:Y:S01]  /*4f00*/  LOP3.LUT R9, R9, R25, RZ, 0xfc, !PT ;  /* 0x0000001909097212 */ /* 0x000fe200078efcff */
[----:B------:R-:W-:Y:S08]  /*4f10*/  @P5 BRA `(.L_x_3194) ;  /* 0x0000000000445947 */ /* 0x000ff00003800000 */
[C---:B------:R-:W-:Y:S01]  /*4f20*/  VIADD R23, R41.reuse, 0x1 ;  /* 0x0000000129177836 */ /* 0x040fe20000000000 */
[CC--:B------:R-:W-:Y:S01]  /*4f30*/  ISETP.GE.AND P6, PT, R41.reuse, R18.reuse, PT ;  /* 0x000000122900720c */ /* 0x0c0fe20003fc6270 */
[C---:B------:R-:W-:Y:S02]  /*4f40*/  VIADD R33, R41.reuse, 0x2 ;  /* 0x0000000229217836 */ /* 0x040fe40000000000 */
[----:B------:R-:W-:Y:S01]  /*4f50*/  VIADD R35, R41, 0x3 ;  /* 0x0000000329237836 */ /* 0x000fe20000000000 */
[----:B------:R-:W-:Y:S01]  /*4f60*/  ISETP.GE.AND P5, PT, R23, R18, PT ;  /* 0x000000121700720c */ /* 0x000fe20003fa6270 */
[----:B------:R-:W-:-:S04]  /*4f70*/  IMAD R23, R18, R22, R41 ;  /* 0x0000001612177224 */ /* 0x000fc800078e0229 */
[----:B---3--:R-:W-:-:S04]  /*4f80*/  IMAD.WIDE R22, R23, 0x2, R16 ;  /* 0x0000000217167825 */ /* 0x008fc800078e0210 */
        /* <DEDUP_REMOVED lines=10> */
.L_x_3194:
[----:B------:R-:W-:Y:S05]  /*5030*/  BSYNC B0 ;  /* 0x0000000000007941 */ /* 0x000fea0003800000 */
.L_x_3193:
[----:B------:R-:W-:Y:S04]  /*5040*/  BSSY B0, `(.L_x_3195) ;  /* 0x0000013000007945 */ /* 0x000fe80003800000 */
[----:B------:R-:W-:Y:S05]  /*5050*/  @P4 BRA `(.L_x_3196) ;  /* 0x0000000000444947 */ /* 0x000fea0003800000 */
[C---:B------:R-:W-:Y:S01]  /*5060*/  ISETP.GE.AND P6, PT, R41.reuse, R18, PT ;  /* 0x000000122900720c */ /* 0x040fe20003fc6270 */
[----:B0-----:R-:W-:Y:S02]  /*5070*/  IMAD R23, R18, R56, R41 ;  /* 0x0000003812177224 */ /* 0x001fe400078e0229 */
[----:B------:R-:W-:Y:S02]  /*5080*/  VIADD R29, R41, 0x1 ;  /* 0x00000001291d7836 */ /* 0x000fe40000000000 */
[----:B---3--:R-:W-:-:S03]  /*5090*/  IMAD.WIDE R22, R23, 0x2, R16 ;  /* 0x0000000217167825 */ /* 0x008fc600078e0210 */
        /* <DEDUP_REMOVED lines=13> */
.L_x_3196:
[----:B------:R-:W-:Y:S05]  /*5170*/  BSYNC B0 ;  /* 0x0000000000007941 */ /* 0x000fea0003800000 */
.L_x_3195:
[----:B------:R-:W-:Y:S04]  /*5180*/  BSSY B0, `(.L_x_3197) ;  /* 0x0000013000007945 */ /* 0x000fe80003800000 */
[----:B------:R-:W-:Y:S05]  /*5190*/  @P0 BRA `(.L_x_3198) ;  /* 0x0000000000440947 */ /* 0x000fea0003800000 */
[C---:B01----:R-:W-:Y:S01]  /*51a0*/  VIADD R23, R41.reuse, 0x1 ;  /* 0x0000000129177836 */ /* 0x043fe20000000000 */
[C---:B------:R-:W-:Y:S01]  /*51b0*/  IADD3 R25, R41.reuse, 0x2, RZ ;  /* 0x0000000229197810 */ /* 0x040fe20007ffe0ff */
[C---:B------:R-:W-:Y:S01]  /*51c0*/  VIADD R29, R41.reuse, 0x3 ;  /* 0x00000003291d7836 */ /* 0x040fe20000000000 */
[-C--:B------:R-:W-:Y:S02]  /*51d0*/  ISETP.GE.AND P0, PT, R41, R18.reuse, PT ;  /* 0x000000122900720c */ /* 0x080fe40003f06270 */
[----:B------:R-:W-:Y:S01]  /*51e0*/  ISETP.GE.AND P4, PT, R23, R18, PT ;  /* 0x000000121700720c */ /* 0x000fe20003f86270 */
[----:B------:R-:W-:Y:S01]  /*51f0*/  IMAD R23, R18, R54, R41 ;  /* 0x0000003612177224 */ /* 0x000fe200078e0229 */
[-C--:B------:R-:W-:Y:S02]  /*5200*/  ISETP.GE.AND P5, PT, R25, R18.reuse, PT ;  /* 0x000000121900720c */ /* 0x080fe40003fa6270 */
[----:B------:R-:W-:Y:S01]  /*5210*/  ISETP.GE.AND P6, PT, R29, R18, PT ;  /* 0x000000121d00720c */ /* 0x000fe20003fc6270 */
[----:B---3--:R-:W-:-:S06]  /*5220*/  IMAD.WIDE R22, R23, 0x2, R16 ;  /* 0x0000000217167825 */ /* 0x008fcc00078e0210 */
        /* <DEDUP_REMOVED lines=8> */
.L_x_3198:
[----:B------:R-:W-:Y:S05]  /*52b0*/  BSYNC B0 ;  /* 0x0000000000007941 */ /* 0x000fea0003800000 */
.L_x_3197:
[----:B------:R-:W-:Y:S04]  /*52c0*/  BSSY B0, `(.L_x_3199) ;  /* 0x0000013000007945 */ /* 0x000fe80003800000 */
[----:B------:R-:W-:Y:S05]  /*52d0*/  @P1 BRA `(.L_x_3200) ;  /* 0x0000000000441947 */ /* 0x000fea0003800000 */
[C---:B01--4-:R-:W-:Y:S01]  /*52e0*/  VIADD R23, R41.reuse, 0x1 ;  /* 0x0000000129177836 */ /* 0x053fe20000000000 */
        /* <DEDUP_REMOVED lines=16> */
.L_x_3200:
[----:B------:R-:W-:Y:S05]  /*53f0*/  BSYNC B0 ;  /* 0x0000000000007941 */ /* 0x000fea0003800000 */
.L_x_3199:
        /* <DEDUP_REMOVED lines=19> */
.L_x_3202:
[----:B------:R-:W-:Y:S05]  /*5530*/  BSYNC B0 ;  /* 0x0000000000007941 */ /* 0x000fea0003800000 */
.L_x_3201:
        /* <DEDUP_REMOVED lines=19> */
.L_x_3204:
[----:B------:R-:W-:Y:S05]  /*5670*/  BSYNC B0 ;  /* 0x0000000000007941 */ /* 0x000fea0003800000 */
.L_x_3203:
[----:B------:R-:W-:Y:S01]  /*5680*/  BAR.SYNC.DEFER_BLOCKING 0x0 ;  /* 0x0000000000007b1d */ /* 0x000fe20000010000 */
[----:B------:R-:W-:-:S04]  /*5690*/  VIADD R15, R15, 0x1 ;  /* 0x000000010f0f7836 */ /* 0x000fc80000000000 */
[--C-:B01--4-:R-:W-:Y:S01]  /*56a0*/  IMAD R22, R44, 0x2, R15.reuse ;  /* 0x000000022c167824 */ /* 0x113fe200078e020f */
[----:B------:R-:W-:Y:S01]  /*56b0*/  LEA R36, R36, R15, 0x1 ;  /* 0x0000000f24247211 */ /* 0x000fe200078e08ff */
[----:B------:R-:W-:Y:S01]  /*56c0*/  BSSY B0, `(.L_x_3205) ;  /* 0x0000024000007945 */ /* 0x000fe20003800000 */
[--C-:B------:R-:W-:Y:S02]  /*56d0*/  IMAD.IADD R14, R14, 0x1, R15.reuse ;  /* 0x000000010e0e7824 */ /* 0x100fe400078e020f */
[-C--:B------:R-:W-:Y:S01]  /*56e0*/  ISETP.GE.AND P0, PT, R22, R43.reuse, PT ;  /* 0x0000002b1600720c */ /* 0x080fe20003f06270 */
[--C-:B------:R-:W-:Y:S01]  /*56f0*/  IMAD.IADD R46, R46, 0x1, R15.reuse ;  /* 0x000000012e2e7824 */ /* 0x100fe200078e020f */
[----:B------:R-:W-:Y:S01]  /*5700*/  ISETP.GE.AND P1, PT, R36, R43, PT ;  /* 0x0000002b2400720c */ /* 0x000fe20003f26270 */
        /* <DEDUP_REMOVED lines=31> */
.L_x_3206:
[----:B------:R-:W-:Y:S05]  /*5900*/  BSYNC B0 ;  /* 0x0000000000007941 */ /* 0x000fea0003800000 */
.L_x_3205:
[----:B------:R-:W-:Y:S04]  /*5910*/  BSSY B0, `(.L_x_3207) ;  /* 0x0000013000007945 */ /* 0x000fe80003800000 */
[----:B------:R-:W-:Y:S05]  /*5920*/  @P1 BRA `(.L_x_3208) ;  /* 0x0000000000441947 */ /* 0x000fea0003800000 */
[C---:B0---4-:R-:W-:Y:S01]  /*5930*/  VIADD R3, R41.reuse, 0x1 ;  /* 0x0000000129037836 */ /* 0x051fe20000000000 */
        /* <DEDUP_REMOVED lines=16> */
.L_x_3208:
[----:B------:R-:W-:Y:S05]  /*5a40*/  BSYNC B0 ;  /* 0x0000000000007941 */ /* 0x000fea0003800000 */
.L_x_3207:
        /* <DEDUP_REMOVED lines=10> */
[C---:B0---4-:R-:W-:Y:S01]  /*5af0*/  VIADD R3, R41.reuse, 0x1 ;  /* 0x0000000129037836 */ /* 0x051fe20000000000 */
        /* <DEDUP_REMOVED lines=16> */
.L_x_3210:
[----:B------:R-:W-:Y:S05]  /*5c00*/  BSYNC B0 ;  /* 0x0000000000007941 */ /* 0x000fea0003800000 */
.L_x_3209:
[----:B------:R-:W-:Y:S04]  /*5c10*/  BSSY B0, `(.L_x_3211) ;  /* 0x0000013000007945 */ /* 0x000fe80003800000 */
[----:B------:R-:W-:Y:S05]  /*5c20*/  @P4 BRA `(.L_x_3212) ;  /* 0x0000000000444947 */ /* 0x000fea0003800000 */
[C---:B------:R-:W-:Y:S01]  /*5c30*/  ISETP.GE.AND P6, PT, R41.reuse, R18, PT ;  /* 0x000000122900720c */ /* 0x040fe20003fc6270 */
[----:B0-2-4-:R-:W-:Y:S02]  /*5c40*/  IMAD R3, R18, R46, R41 ;  /* 0x0000002e12037224 */ /* 0x015fe400078e0229 */
        /* <DEDUP_REMOVED lines=15> */
.L_x_3212:
[----:B------:R-:W-:Y:S05]  /*5d40*/  BSYNC B0 ;  /* 0x0000000000007941 */ /* 0x000fea0003800000 */
.L_x_3211:
[----:B------:R-:W-:Y:S04]  /*5d50*/  BSSY B0, `(.L_x_3213) ;  /* 0x0000013000007945 */ /* 0x000fe80003800000 */
[----:B------:R-:W-:Y:S05]  /*5d60*/  @P0 BRA `(.L_x_3214) ;  /* 0x0000000000440947 */ /* 0x000fea0003800000 */
[C---:B012-4-:R-:W-:Y:S01]  /*5d70*/  VIADD R3, R41.reuse, 0x1 ;  /* 0x0000000129037836 */ /* 0x057fe20000000000 */
        /* <DEDUP_REMOVED lines=16> */
.L_x_3214:
[----:B------:R-:W-:Y:S05]  /*5e80*/  BSYNC B0 ;  /* 0x0000000000007941 */ /* 0x000fea0003800000 */
.L_x_3213:
[----:B------:R-:W-:Y:S04]  /*5e90*/  BSSY B0, `(.L_x_3215) ;  /* 0x0000013000007945 */ /* 0x000fe80003800000 */
[----:B------:R-:W-:Y:S05]  /*5ea0*/  @P1 BRA `(.L_x_3216) ;  /* 0x0000000000441947 */ /* 0x000fea0003800000 */
[C---:B012-4-:R-:W-:Y:S01]  /*5eb0*/  VIADD R3, R41.reuse, 0x1 ;  /* 0x0000000129037836 */ /* 0x057fe20000000000 */
        /* <DEDUP_REMOVED lines=16> */
.L_x_3216:
[----:B------:R-:W-:Y:S05]  /*5fc0*/  BSYNC B0 ;  /* 0x0000000000007941 */ /* 0x000fea0003800000 */
.L_x_3215:
        /* <DEDUP_REMOVED lines=19> */
.L_x_3218:
[----:B------:R-:W-:Y:S05]  /*6100*/  BSYNC B0 ;  /* 0x0000000000007941 */ /* 0x000fea0003800000 */
.L_x_3217:
        /* <DEDUP_REMOVED lines=19> */
.L_x_3220:
[----:B------:R-:W-:Y:S05]  /*6240*/  BSYNC B0 ;  /* 0x0000000000007941 */ /* 0x000fea0003800000 */
.L_x_3219:
[----:B012-4-:R-:W0:Y:S01]  /*6250*/  SHFL.DOWN PT, R3, R0, 0x10, 0x1f ;  /* 0x0a001f0000037f89 */ /* 0x017e2200000e0000 */
[----:B------:R-:W-:Y:S01]  /*6260*/  BAR.SYNC.DEFER_BLOCKING 0x0 ;  /* 0x0000000000007b1d */ /* 0x000fe20000010000 */
[----:B------:R-:W-:Y:S02]  /*6270*/  LOP3.LUT P0, RZ, R61, 0x1f, RZ, 0xc0, !PT ;  /* 0x0000001f3dff7812 */ /* 0x000fe4000780c0ff */
[----:B------:R-:W-:-:S03]  /*6280*/  MOV R11, 0x400 ;  /* 0x00000400000b7802 */ /* 0x000fc60000000f00 */
[----:B------:R-:W-:Y:S08]  /*6290*/  BSSY B0, `(.L_x_3221) ;  /* 0x000001f000007945 */ /* 0x000ff00003800000 */
[----:B------:R-:W-:-:S05]  /*62a0*/  @!P0 LEA R9, R60, R11, 0x18 ;  /* 0x0000000b3c098211 */ /* 0x000fca00078ec0ff */
[----:B------:R-:W-:Y:S01]  /*62b0*/  @!P0 IMAD R9, R44, 0x4, R9 ;  /* 0x000000042c098824 */ /* 0x000fe200078e0209 */
        /* <DEDUP_REMOVED lines=20> */
[----:B------:R-:W-:-:S04]  /*6400*/  @!P0 LEA R6, R60, R11, 0x18 ;  /* 0x0000000b3c068211 */ /* 0x000fc800078ec0ff */
[----:B------:R-:W-:-:S05]  /*6410*/  @!P0 LEA R6, R61, R6, 0x2 ;  /* 0x000000063d068211 */ /* 0x000fca00078e10ff */
[----:B------:R0:W1:Y:S01]  /*6420*/  @!P0 LDS R0, [R6] ;  /* 0x0000000006008984 */ /* 0x0000620000000800 */
[----:B------:R-:W-:Y:S05]  /*6430*/  BRA.DIV UR4, `(.L_x_3223) ;  /* 0x00000002049c7947 */ /* 0x000fea000b800000 */
[----:B-1----:R-:W1:Y:S02]  /*6440*/  SHFL.DOWN PT, R7, R0, 0x2, 0x1f ;  /* 0x08401f0000077f89 */ /* 0x002e6400000e0000 */
[----:B-1----:R-:W-:-:S05]  /*6450*/  FMNMX R7, R7, R0, !PT ;  /* 0x0000000007077209 */ /* 0x002fca0007800000 */
[----:B0-----:R0:W1:Y:S02]  /*6460*/  SHFL.DOWN PT, R6, R7, 0x1, 0x1f ;  /* 0x08201f0007067f89 */ /* 0x00106400000e0000 */
.L_x_3230:
[----:B-1----:R-:W-:-:S07]  /*6470*/  FMNMX R0, R7, R6, !PT ;  /* 0x0000000607007209 */ /* 0x002fce0007800000 */
.L_x_3222:
[----:B------:R-:W-:Y:S05]  /*6480*/  BSYNC B0 ;  /* 0x0000000000007941 */ /* 0x000fea0003800000 */
.L_x_3221:
[----:B--2---:R-:W-:Y:S01]  /*6490*/  ISETP.NE.U32.AND P0, PT, R4, RZ, PT ;  /* 0x000000ff0400720c */ /* 0x004fe20003f05070 */
[----:B------:R-:W-:Y:S01]  /*64a0*/  BSSY B0, `(.L_x_3224) ;  /* 0x000000e000007945 */ /* 0x000fe20003800000 */
[----:B------:R-:W-:Y:S02]  /*64b0*/  LOP3.LUT P1, RZ, R19, R61, RZ, 0xfc, !PT ;  /* 0x0000003d13ff7212 */ /* 0x000fe4000782fcff */
[----:B------:R-:W-:Y:S02]  /*64c0*/  ISETP.NE.AND.EX P0, PT, R5, RZ, PT, P0 ;  /* 0x000000ff0500720c */ /* 0x000fe40003f05300 */
[----:B------:R-:W-:Y:S02]  /*64d0*/  ISETP.EQ.U32.AND P2, PT, R2, RZ, PT ;  /* 0x000000ff0200720c */ /* 0x000fe40003f42070 */
[----:B------:R-:W-:Y:S02]  /*64e0*/  ISETP.NE.OR P0, PT, R61, RZ, !P0 ;  /* 0x000000ff3d00720c */ /* 0x000fe40004705670 */
[----:B------:R-:W-:-:S11]  /*64f0*/  ISETP.EQ.OR.EX P1, PT, R3, RZ, P1, P2 ;  /* 0x000000ff0300720c */ /* 0x000fd60000f22720 */
[----:B------:R-:W-:Y:S05]  /*6500*/  @P0 BRA `(.L_x_3225) ;  /* 0x00000000001c0947 */ /* 0x000fea0003800000 */
[----:B------:R-:W1:Y:S01]  /*6510*/  S2R R6, SR_LANEID ;  /* 0x0000000000067919 */ /* 0x000e620000000000 */
[----:B------:R-:W0:Y:S01]  /*6520*/  REDUX.MAX.S32 UR8, R0 ;  /* 0x00000000000873c4 */ /* 0x000e220000014200 */
[----:B------:R-:W-:Y:S02]  /*6530*/  VOTEU.ANY UR4, UPT, PT ;  /* 0x0000000000047886 */ /* 0x000fe400038e0100 */
[----:B------:R-:W-:Y:S01]  /*6540*/  UFLO.U32 UR4, UR4 ;  /* 0x00000004000472bd */ /* 0x000fe200080e0000 */
[----:B0-----:R-:W-:-:S05]  /*6550*/  IMAD.U32 R7, RZ, RZ, UR8 ;  /* 0x00000008ff077e24 */ /* 0x001fca000f8e00ff */
[----:B-1----:R-:W-:-:S13]  /*6560*/  ISETP.EQ.U32.AND P0, PT, R6, UR4, PT ;  /* 0x0000000406007c0c */ /* 0x002fda000bf02070 */
[----:B------:R1:W-:Y:S02]  /*6570*/  @P0 REDG.E.MAX.S32.STRONG.GPU desc[UR6][R4.64], R7 ;  /* 0x000000070400098e */ /* 0x0003e4000d10e386 */
.L_x_3225:
[----:B------:R-:W-:Y:S05]  /*6580*/  BSYNC B0 ;  /* 0x0000000000007941 */ /* 0x000fea0003800000 */
.L_x_3224:
        /* <DEDUP_REMOVED lines=8> */
[----:B01-3--:R-:W-:Y:S05]  /*6610*/  CALL.REL.NOINC `($__internal_12_$__cuda_sm20_rcp_rn_f32_slowpath) ;  /* 0x00000000005c7944 */ /* 0x00bfea0003c00000 */
[----:B------:R-:W-:Y:S01]  /*6620*/  IMAD.MOV.U32 R5, RZ, RZ, R0 ;  /* 0x000000ffff057224 */ /* 0x000fe200078e0000 */
[----:B------:R-:W-:Y:S06]  /*6630*/  BRA `(.L_x_3227) ;  /* 0x0000000000147947 */ /* 0x000fec0003800000 */
.L_x_3226:
[----:B-1----:R-:W1:Y:S01]  /*6640*/  MUFU.RCP R5, UR5 ;  /* 0x0000000500057d08 */ /* 0x002e620008001000 */
[----:B------:R-:W-:-:S04]  /*6650*/  IMAD.U32 R0, RZ, RZ, UR5 ;  /* 0x00000005ff007e24 */ /* 0x000fc8000f8e00ff */
[----:B-1----:R-:W-:-:S04]  /*6660*/  FFMA R0, R5, R0, -1 ;  /* 0xbf80000005007423 */ /* 0x002fc80000000000 */
[----:B------:R-:W-:-:S04]  /*6670*/  FADD.FTZ R0, -R0, -RZ ;  /* 0x800000ff00007221 */ /* 0x000fc80000010100 */
[----:B------:R-:W-:-:S07]  /*6680*/  FFMA R5, R5, R0, R5 ;  /* 0x0000000005057223 */ /* 0x000fce0000000005 */
.L_x_3227:
[----:B------:R-:W-:Y:S01]  /*6690*/  STG.E desc[UR6][R2.64], R5 ;  /* 0x0000000502007986 */ /* 0x000fe2000c101906 */
[----:B------:R-:W-:Y:S05]  /*66a0*/  EXIT ;  /* 0x000000000000794d */ /* 0x000fea0003800000 */
.L_x_3223:
[----:B------:R-:W-:Y:S02]  /*66b0*/  IMAD.MOV.U32 R9, RZ, RZ, 0x2 ;  /* 0x00000002ff097424 */ /* 0x000fe400078e00ff */
[----:B------:R-:W-:Y:S02]  /*66c0*/  IMAD.MOV.U32 R11, RZ, RZ, 0x1f ;  /* 0x0000001fff0b7424 */ /* 0x000fe400078e00ff */
[----:B------:R-:W-:-:S07]  /*66d0*/  IMAD.MOV.U32 R8, RZ, RZ, -0x1 ;  /* 0xffffffffff087424 */ /* 0x000fce00078e00ff */
[----:B0123--:R-:W-:Y:S05]  /*66e0*/  WARPSYNC.COLLECTIVE R8, `(.L_x_3228) ;  /* 0x0000000008087348 */ /* 0x00ffea0003c00000 */
[----:B01----:R0:W1:Y:S02]  /*66f0*/  SHFL.DOWN P0, R6, R0, R9, R11 ;  /* 0x0800000900067389 */ /* 0x003064000000000b */
[----:B0123--:R-:W-:Y:S01]  /*6700*/  ENDCOLLECTIVE ;  /* 0x000000000000791b */ /* 0x00ffe20003800000 */
.L_x_3228:
[----:B------:R-:W-:Y:S02]  /*6710*/  IMAD.MOV.U32 R9, RZ, RZ, 0x1 ;  /* 0x00000001ff097424 */ /* 0x000fe400078e00ff */
[----:B------:R-:W-:-:S05]  /*6720*/  IMAD.MOV.U32 R7, RZ, RZ, R6 ;  /* 0x000000ffff077224 */ /* 0x000fca00078e0006 */
[----:B------:R-:W-:-:S05]  /*6730*/  FMNMX R7, R7, R0, !PT ;  /* 0x0000000007077209 */ /* 0x000fca0007800000 */
[----:B------:R-:W-:-:S07]  /*6740*/  IMAD.MOV.U32 R0, RZ, RZ, R7 ;  /* 0x000000ffff007224 */ /* 0x000fce00078e0007 */
[----:B------:R-:W-:Y:S05]  /*6750*/  WARPSYNC.COLLECTIVE R8, `(.L_x_3229) ;  /* 0x0000000008087348 */ /* 0x000fea0003c00000 */
[----:B------:R0:W1:Y:S02]  /*6760*/  SHFL.DOWN P0, R6, R0, R9, R11 ;  /* 0x0800000900067389 */ /* 0x000064000000000b */
[----:B01----:R-:W-:Y:S01]  /*6770*/  ENDCOLLECTIVE ;  /* 0x000000000000791b */ /* 0x003fe20003800000 */
.L_x_3229:
[----:B------:R-:W-:Y:S05]  /*6780*/  BRA `(.L_x_3230) ;  /* 0xfffffffc00387947 */ /* 0x000fea000383ffff */
        .weak           $__internal_12_$__cuda_sm20_rcp_rn_f32_slowpath
        .type           $__internal_12_$__cuda_sm20_rcp_rn_f32_slowpath,@function
        .size           $__internal_12_$__cuda_sm20_rcp_rn_f32_slowpath,(.L_x_3770 - $__internal_12_$__cuda_sm20_rcp_rn_f32_slowpath)
$__internal_12_$__cuda_sm20_rcp_rn_f32_slowpath:
        /* <DEDUP_REMOVED lines=15> */
.L_x_3231:
        /* <DEDUP_REMOVED lines=33> */
.L_x_3233:
[----:B------:R0:W1:Y:S02]  /*6a90*/  MUFU.RCP R4, R0 ;  /* 0x0000000000047308 */ /* 0x0000640000001000 */
.L_x_3232:
[----:B0123--:R-:W-:Y:S02]  /*6aa0*/  IMAD.MOV.U32 R0, RZ, RZ, R4 ;  /* 0x000000ffff007224 */ /* 0x00ffe400078e0004 */
[----:B------:R-:W-:Y:S02]  /*6ab0*/  IMAD.MOV.U32 R4, RZ, RZ, R9 ;  /* 0x000000ffff047224 */ /* 0x000fe400078e0009 */
[----:B------:R-:W-:-:S04]  /*6ac0*/  IMAD.MOV.U32 R5, RZ, RZ, 0x0 ;  /* 0x00000000ff057424 */ /* 0x000fc800078e00ff */
[----:B------:R-:W-:Y:S05]  /*6ad0*/  RET.REL.NODEC R4 `(_ZN18transformer_engine56_GLOBAL__N__9a404817_23_multi_cast_transpose_cu_26a11c4627multi_cast_transpose_kernelILi2ELi4ELb0Eff13__nv_bfloat16EEvNS0_22MultiCastTransposeArgsE) ;  /* 0xffffff9404487950 */ /* 0x000fea0003c3ffff */
.L_x_3234:
        /* <DEDUP_REMOVED lines=10> */
.L_x_3770:


//--------------------- .text._ZN18transformer_engine56_GLOBAL__N__9a404817_23_multi_cast_transpose_cu_26a11c4627multi_cast_transpose_kernelILi2ELi4ELb0Eff6__halfEEvNS0_22MultiCastTransposeArgsE --------------------------
	.section	.text._ZN18transformer_engine56_GLOBAL__N__9a404817_23_multi_cast_transpose_cu_26a11c4627multi_cast_transpose_kernelILi2ELi4ELb0Eff6__halfEEvNS0_22MultiCastTransposeArgsE,"ax",@progbits
	.align	128
.text._ZN18transformer_engine56_GLOBAL__N__9a404817_23_multi_cast_transpose_cu_26a11c4627multi_cast_transpose_kernelILi2ELi4ELb0Eff6__halfEEvNS0_22MultiCastTransposeArgsE:
        .type           _ZN18transformer_engine56_GLOBAL__N__9a404817_23_multi_cast_transpose_cu_26a11c4627multi_cast_transpose_kernelILi2ELi4ELb0Eff6__halfEEvNS0_22MultiCastTransposeArgsE,@function
        .size           _ZN18transformer_engine56_GLOBAL__N__9a404817_23_multi_cast_transpose_cu_26a11c4627multi_cast_transpose_kernelILi2ELi4ELb0Eff6__halfEEvNS0_22MultiCastTransposeArgsE,(.L_x_3772 - _ZN18transformer_engine56_GLOBAL__N__9a404817_23_multi_cast_transpose_cu_26a11c4627multi_cast_transpose_kernelILi2ELi4ELb0Eff6__halfEEvNS0_22MultiCastTransposeArgsE)
        .other          _ZN18transformer_engine56_GLOBAL__N__9a404817_23_multi_cast_transpose_cu_26a11c4627multi_cast_transpose_kernelILi2ELi4ELb0Eff6__halfEEvNS0_22MultiCastTransposeArgsE,@"STO_CUDA_ENTRY STV_DEFAULT"
_ZN18transformer_engine56_GLOBAL__N__9a404817_23_multi_cast_transpose_cu_26a11c4627multi_cast_transpose_kernelILi2ELi4ELb0Eff6__halfEEvNS0_22MultiCastTransposeArgsE:
        /* <DEDUP_REMOVED lines=9> */
.L_x_3235:
        /* <DEDUP_REMOVED lines=68> */
.L_x_3237:
[----:B------:R-:W-:Y:S05]  /*04d0*/  BSYNC B0 ;  /* 0x0000000000007941 */ /* 0x000fea0003800000 */
.L_x_3236:
[----:B------:R1:W2:Y:S01]  /*04e0*/  LDC.64 R22, c[0x0][R42+0x410] ;  /* 0x000104002a167b82 */ /* 0x0002a20000000a00 */
[----:B-----5:R-:W-:Y:S01]  /*04f0*/  FMUL R0, R10, UR5 ;  /* 0x000000050a007c20 */ /* 0x020fe20008400000 */
[----:B0-----:R-:W-:Y:S01]  /*0500*/  FMUL R2, R9, UR5 ;  /* 0x0000000509027c20 */ /* 0x001fe20008400000 */
[C---:B------:R-:W-:Y:S01]  /*0510*/  IADD3 R5, R16.reuse, 0x1, RZ ;  /* 0x0000000110057810 */ /* 0x040fe20007ffe0ff */
[----:B------:R-:W-:Y:S01]  /*0520*/  BSSY B0, `(.L_x_3238) ;  /* 0x0000011000007945 */ /* 0x000fe20003800000 */
[----:B------:R-:W-:Y:S01]  /*0530*/  IMAD.MOV.U32 R6, RZ, RZ, RZ ;  /* 0x000000ffff067224 */ /* 0x000fe200078e00ff */
[----:B------:R-:W-:Y:S01]  /*0540*/  F2FP.F16.F32.PACK_AB R0, RZ, R0 ;  /* 0x00000000ff00723e */ /* 0x000fe200000000ff */
[----:B------:R-:W-:Y:S01]  /*0550*/  IMAD.MOV.U32 R33, RZ, RZ, RZ ;  /* 0x000000ffff217224 */ /* 0x000fe200078e00ff */
[----:B------:R-:W-:Y:S01]  /*0560*/  F2FP.F16.F32.PACK_AB R2, RZ, R2 ;  /* 0x00000002ff02723e */ /* 0x000fe200000000ff */
        /* <DEDUP_REMOVED lines=12> */
.L_x_3239:
[----:B------:R-:W-:Y:S05]  /*0630*/  BSYNC B0 ;  /* 0x0000000000007941 */ /* 0x000fea0003800000 */
.L_x_3238:
        /* <DEDUP_REMOVED lines=10> */
.L_x_3241:
[----:B------:R-:W-:Y:S05]  /*06e0*/  BSYNC B0 ;  /* 0x0000000000007941 */ /* 0x000fea0003800000 */
.L_x_3240:
[----:B-----5:R-:W-:Y:S01]  /*06f0*/  FMUL R0, R33, UR5 ;  /* 0x0000000521007c20 */ /* 0x020fe20008400000 */
[----:B01----:R-:W-:Y:S01]  /*0700*/  FMUL R2, R6, UR5 ;  /* 0x0000000506027c20 */ /* 0x003fe20008400000 */
[----:B------:R-:W-:Y:S01]  /*0710*/  BSSY B0, `(.L_x_3242) ;  /* 0x000000f000007945 */ /* 0x000fe20003800000 */
[----:B------:R-:W-:Y:S01]  /*0720*/  ISETP.GE.AND P1, PT, R7, R18, PT ;  /* 0x000000120700720c */ /* 0x000fe20003f26270 */
[----:B------:R-:W-:Y:S01]  /*0730*/  IMAD.MOV.U32 R12, RZ, RZ, RZ ;  /* 0x000000ffff0c7224 */ /* 0x000fe200078e00ff */
[----:B------:R-:W-:Y:S02]  /*0740*/  F2FP.F16.F32.PACK_AB R0, RZ, R0 ;  /* 0x00000000ff00723e */ /* 0x000fe400000000ff */
[----:B------:R-:W-:Y:S02]  /*0750*/  F2FP.F16.F32.PACK_AB R2, RZ, R2 ;  /* 0x00000002ff02723e */ /* 0x000fe400000000ff */
        /* <DEDUP_REMOVED lines=10> */
.L_x_3243:
[----:B------:R-:W-:Y:S05]  /*0800*/  BSYNC B0 ;  /* 0x0000000000007941 */ /* 0x000fea0003800000 */
.L_x_3242:
        /* <DEDUP_REMOVED lines=11> */
.L_x_3245:
[----:B------:R-:W-:Y:S05]  /*08c0*/  BSYNC B0 ;  /* 0x0000000000007941 */ /* 0x000fea0003800000 */
.L_x_3244:
[----:B-----5:R-:W-:Y:S01]  /*08d0*/  FMUL R31, R13, UR5 ;  /* 0x000000050d1f7c20 */ /* 0x020fe20008400000 */
[----:B------:R-:W-:Y:S01]  /*08e0*/  FMUL R36, R12, UR5 ;  /* 0x000000050c247c20 */ /* 0x000fe20008400000 */
[----:B------:R-:W-:Y:S01]  /*08f0*/  VIADD R5, R16, 0x3 ;  /* 0x0000000310057836 */ /* 0x000fe20000000000 */
[----:B------:R-:W-:Y:S01]  /*0900*/  BSSY B0, `(.L_x_3246) ;  /* 0x000000d000007945 */ /* 0x000fe20003800000 */
[----:B------:R-:W-:Y:S02]  /*0910*/  HFMA2.MMA R8, -RZ, RZ, 0, 0 ;  /* 0x00000000ff087435 */ /* 0x000fe400000001ff */
[----:B------:R-:W3:Y:S01]  /*0920*/  F2F.F16.F32 R31, R31 ;  /* 0x0000001f001f7304 */ /* 0x000ee20000200800 */
[----:B------:R-:W-:-:S07]  /*0930*/  ISETP.GE.AND P0, PT, R5, R18, PT ;  /* 0x000000120500720c */ /* 0x000fce0003f06270 */
[----:B------:R-:W4:Y:S01]  /*0940*/  F2F.F16.F32 R36, R36 ;  /* 0x0000002400247304 */ /* 0x000f220000200800 */
        /* <DEDUP_REMOVED lines=8> */
.L_x_3247:
[----:B------:R-:W-:Y:S05]  /*09d0*/  BSYNC B0 ;  /* 0x0000000000007941 */ /* 0x000fea0003800000 */
.L_x_3246:
        /* <DEDUP_REMOVED lines=11> */
.L_x_3249:
[----:B------:R-:W-:Y:S05]  /*0a90*/  BSYNC B0 ;  /* 0x0000000000007941 */ /* 0x000fea0003800000 */
.L_x_3248:
[----:B-----5:R-:W-:Y:S01]  /*0aa0*/  FMUL R27, R29, UR5 ;  /* 0x000000051d1b7c20 */ /* 0x020fe20008400000 */
[----:B------:R-:W-:Y:S01]  /*0ab0*/  FMUL R25, R8, UR5 ;  /* 0x0000000508197c20 */ /* 0x000fe20008400000 */
[----:B------:R-:W-:Y:S01]  /*0ac0*/  VIADD R35, R16, 0x10 ;  /* 0x0000001010237836 */ /* 0x000fe20000000000 */
[----:B------:R-:W-:Y:S01]  /*0ad0*/  BSSY B0, `(.L_x_3250) ;  /* 0x000000d000007945 */ /* 0x000fe20003800000 */
[----:B------:R-:W-:Y:S02]  /*0ae0*/  IMAD.MOV.U32 R7, RZ, RZ, RZ ;  /* 0x000000ffff077224 */ /* 0x000fe400078e00ff */
[----:B------:R-:W0:Y:S01]  /*0af0*/  F2F.F16.F32 R27, R27 ;  /* 0x0000001b001b7304 */ /* 0x000e220000200800 */
[----:B------:R-:W-:-:S07]  /*0b00*/  ISETP.GE.AND P1, PT, R35, R18, PT ;  /* 0x000000122300720c */ /* 0x000fce0003f26270 */
[----:B------:R-:W0:Y:S01]  /*0b10*/  F2F.F16.F32 R25, R25 ;  /* 0x0000001900197304 */ /* 0x000e220000200800 */
        /* <DEDUP_REMOVED lines=8> */
.L_x_3251:
[----:B------:R-:W-:Y:S05]  /*0ba0*/  BSYNC B0 ;  /* 0x0000000000007941 */ /* 0x000fea0003800000 */
.L_x_3250:
        /* <DEDUP_REMOVED lines=12> */
.L_x_3253:
[----:B------:R-:W-:Y:S05]  /*0c70*/  BSYNC B0 ;  /* 0x0000000000007941 */ /* 0x000fea0003800000 */
.L_x_3252:
[----:B01---5:R-:W-:Y:S01]  /*0c80*/  FMUL R2, R11, UR5 ;  /* 0x000000050b027c20 */ /* 0x023fe20008400000 */
[----:B------:R-:W-:Y:S01]  /*0c90*/  FMUL R3, R7, UR5 ;  /* 0x0000000507037c20 */ /* 0x000fe20008400000 */
        /* <DEDUP_REMOVED lines=15> */
.L_x_3255:
[----:B------:R-:W-:Y:S05]  /*0d90*/  BSYNC B0 ;  /* 0x0000000000007941 */ /* 0x000fea0003800000 */
.L_x_3254:
        /* <DEDUP_REMOVED lines=13> */
.L_x_3257:
[----:B------:R-:W-:Y:S05]  /*0e70*/  BSYNC B0 ;  /* 0x0000000000007941 */ /* 0x000fea0003800000 */
.L_x_3256:
[----:B01---5:R-:W-:Y:S01]  /*0e80*/  FMUL R2, R32, UR5 ;  /* 0x0000000520027c20 */ /* 0x023fe20008400000 */
[----:B------:R-:W-:Y:S01]  /*0e90*/  FMUL R3, R5, UR5 ;  /* 0x0000000505037c20 */ /* 0x000fe20008400000 */
[----:B------:R-:W-:Y:S01]  /*0ea0*/  FMNMX R10, R10, |R9|, !PT ;  /* 0x400000090a0a7209 */ /* 0x000fe20007800000 */
[----:B------:R-:W-:Y:S01]  /*0eb0*/  BSSY B0, `(.L_x_3258) ;  /* 0x000000f000007945 */ /* 0x000fe20003800000 */
[----:B------:R-:W-:Y:S02]  /*0ec0*/  ISETP.GE.AND P1, PT, R37, R18, PT ;  /* 0x000000122500720c */ /* 0x000fe40003f26270 */
[----:B------:R-:W-:Y:S02]  /*0ed0*/  F2FP.F16.F32.PACK_AB R2, RZ, R2 ;  /* 0x00000002ff02723e */ /* 0x000fe400000000ff */
[----:B------:R-:W-:Y:S02]  /*0ee0*/  F2FP.F16.F32.PACK_AB R3, RZ, R3 ;  /* 0x00000003ff03723e */ /* 0x000fe400000000ff */
        /* <DEDUP_REMOVED lines=11> */
.L_x_3259:
[----:B------:R-:W-:Y:S05]  /*0fa0*/  BSYNC B0 ;  /* 0x0000000000007941 */ /* 0x000fea0003800000 */
.L_x_3258:
        /* <DEDUP_REMOVED lines=12> */
.L_x_3261:
[----:B------:R-:W-:Y:S05]  /*1070*/  BSYNC B0 ;  /* 0x0000000000007941 */ /* 0x000fea0003800000 */
.L_x_3260:
[----:B------:R-:W-:Y:S01]  /*1080*/  FMNMX R6, R45, |R6|, !PT ;  /* 0x400000062d067209 */ /* 0x000fe20007800000 */
[----:B-----5:R-:W-:Y:S01]  /*1090*/  FMUL R51, R10, UR5 ;  /* 0x000000050a337c20 */ /* 0x020fe20008400000 */
[----:B------:R-:W-:Y:S01]  /*10a0*/  VIADD R33, R16, 0x13 ;  /* 0x0000001310217836 */ /* 0x000fe20000000000 */
[----:B------:R-:W-:Y:S01]  /*10b0*/  BSSY B0, `(.L_x_3262) ;  /* 0x000000f000007945 */ /* 0x000fe20003800000 */
[----:B------:R-:W-:Y:S01]  /*10c0*/  FMNMX R13, R6, |R13|, !PT ;  /* 0x4000000d060d7209 */ /* 0x000fe20007800000 */
[----:B------:R-:W-:Y:S02]  /*10d0*/  FMUL R6, R9, UR5 ;  /* 0x0000000509067c20 */ /* 0x000fe40008400000 */
[----:B------:R-:W0:Y:S01]  /*10e0*/  F2F.F16.F32 R51, R51 ;  /* 0x0000003300337304 */ /* 0x000e220000200800 */
[----:B------:R-:W-:Y:S02]  /*10f0*/  ISETP.GE.AND P0, PT, R33, R18, PT ;  /* 0x000000122100720c */ /* 0x000fe40003f06270 */
[----:B------:R-:W-:-:S05]  /*1100*/  FMNMX R34, R13, |R12|, !PT ;  /* 0x4000000c0d227209 */ /* 0x000fca0007800000 */
        /* <DEDUP_REMOVED lines=9> */
.L_x_3263:
[----:B------:R-:W-:Y:S05]  /*11a0*/  BSYNC B0 ;  /* 0x0000000000007941 */ /* 0x000fea0003800000 */
.L_x_3262:
        /* <DEDUP_REMOVED lines=11> */
.L_x_3265:
[----:B------:R-:W-:Y:S05]  /*1260*/  BSYNC B0 ;  /* 0x0000000000007941 */ /* 0x000fea0003800000 */
.L_x_3264:
        /* <DEDUP_REMOVED lines=18> */
.L_x_3267:
[----:B------:R-:W-:Y:S05]  /*1390*/  BSYNC B0 ;  /* 0x0000000000007941 */ /* 0x000fea0003800000 */
.L_x_3266:
        /* <DEDUP_REMOVED lines=13> */
.L_x_3269:
[----:B------:R-:W-:Y:S05]  /*1470*/  BSYNC B0 ;  /* 0x0000000000007941 */ /* 0x000fea0003800000 */
.L_x_3268:
        /* <DEDUP_REMOVED lines=18> */
.L_x_3271:
[----:B------:R-:W-:Y:S05]  /*15a0*/  BSYNC B0 ;  /* 0x0000000000007941 */ /* 0x000fea0003800000 */
.L_x_3270:
        /* <DEDUP_REMOVED lines=13> */
.L_x_3273:
[----:B------:R-:W-:Y:S05]  /*1680*/  BSYNC B0 ;  /* 0x0000000000007941 */ /* 0x000fea0003800000 */
.L_x_3272:
        /* <DEDUP_REMOVED lines=18> */
.L_x_3275:
[----:B------:R-:W-:Y:S05]  /*17b0*/  BSYNC B0 ;  /* 0x0000000000007941 */ /* 0x000fea0003800000 */
.L_x_3274:
        /* <DEDUP_REMOVED lines=12> */
.L_x_3277:
[----:B------:R-:W-:Y:S05]  /*1880*/  BSYNC B0 ;  /* 0x0000000000007941 */ /* 0x000fea0003800000 */
.L_x_3276:
[----:B------:R-:W-:Y:S01]  /*1890*/  FMNMX R34, R34, |R9|, !PT ;  /* 0x4000000922227209 */ /* 0x000fe20007800000 */
[----:B-----5:R-:W-:Y:S01]  /*18a0*/  FMUL R38, R37, UR5 ;  /* 0x0000000525267c20 */ /* 0x020fe20008400000 */
[----:B01----:R-:W-:Y:S01]  /*18b0*/  FMUL R2, R10, UR5 ;  /* 0x000000050a027c20 */ /* 0x003fe20008400000 */
[----:B------:R-:W-:Y:S01]  /*18c0*/  VIADD R45, R16, 0x23 ;  /* 0x00000023102d7836 */ /* 0x000fe20000000000 */
[----:B------:R-:W-:Y:S01]  /*18d0*/  FMNMX R13, R34, |R13|, !PT ;  /* 0x4000000d220d7209 */ /* 0x000fe20007800000 */
[----:B------:R-:W-:Y:S02]  /*18e0*/  BSSY B0, `(.L_x_3278) ;  /* 0x000000d000007945 */ /* 0x000fe40003800000 */
[----:B------:R-:W0:Y:S01]  /*18f0*/  F2F.F16.F32 R38, R38 ;  /* 0x0000002600267304 */ /* 0x000e220000200800 */
[----:B------:R-:W-:Y:S02]  /*1900*/  FMNMX R12, R13, |R12|, !PT ;  /* 0x4000000c0d0c7209 */ /* 0x000fe40007800000 */
[----:B------:R-:W-:-:S05]  /*1910*/  ISETP.GE.AND P0, PT, R45, R18, PT ;  /* 0x000000122d00720c */ /* 0x000fca0003f06270 */
[----:B------:R1:W0:Y:S01]  /*1920*/  F2F.F16.F32 R13, R2 ;  /* 0x00000002000d7304 */ /* 0x0002220000200800 */
        /* <DEDUP_REMOVED lines=8> */
.L_x_3279:
[----:B------:R-:W-:Y:S05]  /*19b0*/  BSYNC B0 ;  /* 0x0000000000007941 */ /* 0x000fea0003800000 */
.L_x_3278:
        /* <DEDUP_REMOVED lines=12> */
.L_x_3281:
[----:B------:R-:W-:Y:S05]  /*1a80*/  BSYNC B0 ;  /* 0x0000000000007941 */ /* 0x000fea0003800000 */
.L_x_3280:
[----:B------:R-:W-:Y:S01]  /*1a90*/  FMNMX R11, R12, |R11|, !PT ;  /* 0x4000000b0c0b7209 */ /* 0x000fe20007800000 */
[----:B-----5:R-:W-:Y:S01]  /*1aa0*/  FMUL R33, R34, UR5 ;  /* 0x0000000522217c20 */ /* 0x020fe20008400000 */
[----:B------:R-:W-:Y:S01]  /*1ab0*/  FMUL R12, R9, UR5 ;  /* 0x00000005090c7c20 */ /* 0x000fe20008400000 */
[----:B------:R-:W-:Y:S01]  /*1ac0*/  VIADD R49, R16, 0x30 ;  /* 0x0000003010317836 */ /* 0x000fe20000000000 */
[----:B------:R-:W-:Y:S01]  /*1ad0*/  FMNMX R46, R11, |R8|, !PT ;  /* 0x400000080b2e7209 */ /* 0x000fe20007800000 */
[----:B------:R-:W-:Y:S02]  /*1ae0*/  BSSY B0, `(.L_x_3282) ;  /* 0x000000d000007945 */ /* 0x000fe40003800000 */
[----:B------:R-:W0:Y:S01]  /*1af0*/  F2F.F16.F32 R33, R33 ;  /* 0x0000002100217304 */ /* 0x000e220000200800 */
[----:B------:R-:W-:Y:S02]  /*1b00*/  ISETP.GE.AND P1, PT, R49, R18, PT ;  /* 0x000000123100720c */ /* 0x000fe40003f26270 */
[----:B------:R-:W-:-:S05]  /*1b10*/  FMNMX R46, R46, |R39|, !PT ;  /* 0x400000272e2e7209 */ /* 0x000fca0007800000 */
[----:B------:R-:W0:Y:S01]  /*1b20*/  F2F.F16.F32 R12, R12 ;  /* 0x0000000c000c7304 */ /* 0x000e220000200800 */
        /* <DEDUP_REMOVED lines=8> */
.L_x_3283:
[----:B------:R-:W-:Y:S05]  /*1bb0*/  BSYNC B0 ;  /* 0x0000000000007941 */ /* 0x000fea0003800000 */
.L_x_3282:
        /* <DEDUP_REMOVED lines=13> */
.L_x_3285:
[----:B------:R-:W-:Y:S05]  /*1c90*/  BSYNC B0 ;  /* 0x0000000000007941 */ /* 0x000fea0003800000 */
.L_x_3284:
        /* <DEDUP_REMOVED lines=18> */
.L_x_3287:
[----:B------:R-:W-:Y:S05]  /*1dc0*/  BSYNC B0 ;  /* 0x0000000000007941 */ /* 0x000fea0003800000 */
.L_x_3286:
        /* <DEDUP_REMOVED lines=14> */
.L_x_3289:
[----:B------:R-:W-:Y:S05]  /*1eb0*/  BSYNC B0 ;  /* 0x0000000000007941 */ /* 0x000fea0003800000 */
.L_x_3288:
        /* <DEDUP_REMOVED lines=19> */
.L_x_3291:
[----:B------:R-:W-:Y:S05]  /*1ff0*/  BSYNC B0 ;  /* 0x0000000000007941 */ /* 0x000fea0003800000 */
.L_x_3290:
        /* <DEDUP_REMOVED lines=13> */
.L_x_3293:
[----:B------:R-:W-:Y:S05]  /*20d0*/  BSYNC B0 ;  /* 0x0000000000007941 */ /* 0x000fea0003800000 */
.L_x_3292:
[----:B------:R-:W-:Y:S01]  /*20e0*/  FMNMX R56, R52, |R9|, !PT ;  /* 0x4000000934387209 */ /* 0x000fe20007800000 */
[----:B-----5:R-:W-:Y:S01]  /*20f0*/  FMUL R9, R37, UR5 ;  /* 0x0000000525097c20 */ /* 0x020fe20008400000 */
[----:B01----:R-:W-:Y:S01]  /*2100*/  FMUL R2, R4, UR5 ;  /* 0x0000000504027c20 */ /* 0x003fe20008400000 */
[----:B------:R-:W-:Y:S01]  /*2110*/  LOP3.LUT R3, R0, 0xffff, RZ, 0xc0, !PT ;  /* 0x0000ffff00037812 */ /* 0x000fe200078ec0ff */
[----:B------:R-:W-:Y:S01]  /*2120*/  BSSY B0, `(.L_x_3294) ;  /* 0x0000012000007945 */ /* 0x000fe20003800000 */
[----:B------:R-:W-:Y:S01]  /*2130*/  SHF.L.U64.HI R54, R47, 0x10, RZ ;  /* 0x000000102f367819 */ /* 0x000fe200000102ff */
[----:B------:R0:W1:Y:S01]  /*2140*/  F2F.F16.F32 R0, R2 ;  /* 0x0000000200007304 */ /* 0x0000620000200800 */
[----:B------:R-:W-:Y:S02]  /*2150*/  SHF.L.U64.HI R53, R3, 0x10, RZ ;  /* 0x0000001003357819 */ /* 0x000fe400000102ff */
[----:B------:R-:W-:Y:S02]  /*2160*/  PRMT R24, R24, 0x5410, R47 ;  /* 0x0000541018187816 */ /* 0x000fe4000000002f */
[----:B------:R-:W-:-:S02]  /*2170*/  PRMT R26, R26, 0x5410, R3 ;  /* 0x000054101a1a7816 */ /* 0x000fc40000000003 */
[----:B---3--:R-:W-:Y:S01]  /*2180*/  LOP3.LUT R52, R54, R31, RZ, 0xfc, !PT ;  /* 0x0000001f36347212 */ /* 0x008fe200078efcff */
[----:B------:R-:W3:Y:S01]  /*2190*/  F2F.F16.F32 R9, R9 ;  /* 0x0000000900097304 */ /* 0x000ee20000200800 */
        /* <DEDUP_REMOVED lines=10> */
.L_x_3295:
[----:B------:R-:W-:Y:S05]  /*2240*/  BSYNC B0 ;  /* 0x0000000000007941 */ /* 0x000fea0003800000 */
.L_x_3294:
        /* <DEDUP_REMOVED lines=15> */
.L_x_3297:
[----:B------:R-:W-:Y:S05]  /*2340*/  BSYNC B0 ;  /* 0x0000000000007941 */ /* 0x000fea0003800000 */
.L_x_3296:
[----:B------:R-:W-:Y:S01]  /*2350*/  FMNMX R55, R55, |R8|, !PT ;  /* 0x4000000837377209 */ /* 0x000fe20007800000 */
[----:B-----5:R-:W-:Y:S01]  /*2360*/  FMUL R47, R46, UR5 ;  /* 0x000000052e2f7c20 */ /* 0x020fe20008400000 */
[----:B------:R-:W-:Y:S01]  /*2370*/  FMUL R8, R31, UR5 ;  /* 0x000000051f087c20 */ /* 0x000fe20008400000 */
[----:B------:R-:W-:Y:S01]  /*2380*/  SHF.L.U32 R27, R27, 0x10, RZ ;  /* 0x000000101b1b7819 */ /* 0x000fe200000006ff */
[----:B0---4-:R-:W-:Y:S01]  /*2390*/  IMAD.U32 R2, R25, 0x10000, RZ ;  /* 0x0001000019027824 */ /* 0x011fe200078e00ff */
[----:B------:R-:W-:Y:S01]  /*23a0*/  BSSY B0, `(.L_x_3298) ;  /* 0x0000011000007945 */ /* 0x000fe20003800000 */
[-C--:B------:R-:W-:Y:S01]  /*23b0*/  ISETP.GE.AND P2, PT, R49, R18.reuse, PT ;  /* 0x000000123100720c */ /* 0x080fe20003f46270 */
[----:B------:R-:W0:Y:S01]  /*23c0*/  F2F.F16.F32 R47, R47 ;  /* 0x0000002f002f7304 */ /* 0x000e220000200800 */
[----:B------:R-:W-:Y:S02]  /*23d0*/  LOP3.LUT R25, R52, R27, RZ, 0xfc, !PT ;  /* 0x0000001b34197212 */ /* 0x000fe400078efcff */
[----:B------:R-:W-:-:S02]  /*23e0*/  ISETP.GE.AND P3, PT, R36, R18, PT ;  /* 0x000000122400720c */ /* 0x000fc40003f66270 */
[----:B------:R-:W-:Y:S02]  /*23f0*/  ISETP.GE.AND P0, PT, R45, R18, PT ;  /* 0x000000122d00720c */ /* 0x000fe40003f06270 */
[----:B------:R-:W-:Y:S01]  /*2400*/  LOP3.LUT R27, R53, R2, RZ, 0xfc, !PT ;  /* 0x00000002351b7212 */ /* 0x000fe200078efcff */
[----:B------:R-:W4:Y:S01]  /*2410*/  F2F.F16.F32 R8, R8 ;  /* 0x0000000800087304 */ /* 0x000f220000200800 */
        /* <DEDUP_REMOVED lines=9> */
.L_x_3299:
[----:B------:R-:W-:Y:S05]  /*24b0*/  BSYNC B0 ;  /* 0x0000000000007941 */ /* 0x000fea0003800000 */
.L_x_3298:
        /* <DEDUP_REMOVED lines=13> */
.L_x_3301:
[----:B------:R-:W-:Y:S05]  /*2590*/  BSYNC B0 ;  /* 0x0000000000007941 */ /* 0x000fea0003800000 */
.L_x_3300:
[----:B0----5:R-:W-:Y:S01]  /*25a0*/  FMUL R2, R48, UR5 ;  /* 0x0000000530027c20 */ /* 0x021fe20008400000 */
[----:B------:R-:W-:Y:S01]  /*25b0*/  FMUL R3, R50, UR5 ;  /* 0x0000000532037c20 */ /* 0x000fe20008400000 */
[----:B------:R-:W-:Y:S01]  /*25c0*/  FMNMX R7, R52, |R7|, !PT ;  /* 0x4000000734077209 */ /* 0x000fe20007800000 */
[----:B------:R-:W-:Y:S01]  /*25d0*/  BSSY B0, `(.L_x_3302) ;  /* 0x0000011000007945 */ /* 0x000fe20003800000 */
[----:B------:R-:W-:Y:S02]  /*25e0*/  SHF.L.U64.HI R54, R41, 0x10, RZ ;  /* 0x0000001029367819 */ /* 0x000fe400000102ff */
[----:B------:R-:W-:Y:S02]  /*25f0*/  F2FP.F16.F32.PACK_AB R2, RZ, R2 ;  /* 0x00000002ff02723e */ /* 0x000fe400000000ff */
[----:B------:R-:W-:Y:S02]  /*2600*/  F2FP.F16.F32.PACK_AB R3, RZ, R3 ;  /* 0x00000003ff03723e */ /* 0x000fe400000000ff */
        /* <DEDUP_REMOVED lines=13> */
.L_x_3303:
[----:B------:R-:W-:Y:S05]  /*26e0*/  BSYNC B0 ;  /* 0x0000000000007941 */ /* 0x000fea0003800000 */
.L_x_3302:
        /* <DEDUP_REMOVED lines=13> */
.L_x_3305:
[----:B------:R-:W-:Y:S05]  /*27c0*/  BSYNC B0 ;  /* 0x0000000000007941 */ /* 0x000fea0003800000 */
.L_x_3304:
[----:B0----5:R-:W-:Y:S01]  /*27d0*/  FMUL R2, R35, UR5 ;  /* 0x0000000523027c20 */ /* 0x021fe20008400000 */
[----:B------:R-:W-:Y:S01]  /*27e0*/  FMUL R3, R4, UR5 ;  /* 0x0000000504037c20 */ /* 0x000fe20008400000 */
[----:B------:R-:W-:Y:S01]  /*27f0*/  PRMT R30, R30, 0x5410, R49 ;  /* 0x000054101e1e7816 */ /* 0x000fe20000000031 */
[----:B------:R-:W-:Y:S01]  /*2800*/  BSSY B0, `(.L_x_3306) ;  /* 0x0000011000007945 */ /* 0x000fe20003800000 */
[----:B------:R-:W-:Y:S02]  /*2810*/  SHF.L.U64.HI R49, R49, 0x10, RZ ;  /* 0x0000001031317819 */ /* 0x000fe400000102ff */
[----:B------:R-:W-:Y:S02]  /*2820*/  FMNMX R37, R52, |R37|, !PT ;  /* 0x4000002534257209 */ /* 0x000fe40007800000 */
[----:B------:R-:W-:Y:S02]  /*2830*/  F2FP.F16.F32.PACK_AB R2, RZ, R2 ;  /* 0x00000002ff02723e */ /* 0x000fe400000000ff */
[----:B------:R-:W-:-:S02]  /*2840*/  F2FP.F16.F32.PACK_AB R3, RZ, R3 ;  /* 0x00000003ff03723e */ /* 0x000fc400000000ff */
        /* <DEDUP_REMOVED lines=12> */
.L_x_3307:
[----:B------:R-:W-:Y:S05]  /*2910*/  BSYNC B0 ;  /* 0x0000000000007941 */ /* 0x000fea0003800000 */
.L_x_3306:
        /* <DEDUP_REMOVED lines=12> */
.L_x_3309:
[----:B------:R-:W-:Y:S05]  /*29e0*/  BSYNC B0 ;  /* 0x0000000000007941 */ /* 0x000fea0003800000 */
.L_x_3308:
[----:B0-----:R-:W-:Y:S01]  /*29f0*/  FMNMX R3, R54, |R31|, !PT ;  /* 0x4000001f36037209 */ /* 0x001fe20007800000 */
[----:B-----5:R-:W-:Y:S01]  /*2a00*/  FMUL R2, R37, UR5 ;  /* 0x0000000525027c20 */ /* 0x020fe20008400000 */
[----:B------:R-:W-:Y:S01]  /*2a10*/  IMAD.U32 R54, R40, 0x10000, RZ ;  /* 0x0001000028367824 */ /* 0x000fe200078e00ff */
[----:B------:R-:W-:Y:S01]  /*2a20*/  BSSY B0, `(.L_x_3310) ;  /* 0x0000013000007945 */ /* 0x000fe20003800000 */
[----:B------:R-:W-:Y:S01]  /*2a30*/  FMNMX R53, R3, |R48|, !PT ;  /* 0x4000003003357209 */ /* 0x000fe20007800000 */
[----:B------:R-:W-:Y:S01]  /*2a40*/  FMUL R3, R36, UR5 ;  /* 0x0000000524037c20 */ /* 0x000fe20008400000 */
[----:B------:R0:W0:Y:S01]  /*2a50*/  F2F.F16.F32 R40, R2 ;  /* 0x0000000200287304 */ /* 0x0000220000200800 */
[----:B------:R-:W-:Y:S01]  /*2a60*/  IMAD.U32 R31, R29, 0x10000, RZ ;  /* 0x000100001d1f7824 */ /* 0x000fe200078e00ff */
[----:B------:R-:W-:Y:S02]  /*2a70*/  FMNMX R50, R53, |R50|, !PT ;  /* 0x4000003235327209 */ /* 0x000fe40007800000 */
[----:B------:R-:W-:-:S02]  /*2a80*/  LOP3.LUT R53, R5, 0xffff, RZ, 0xc0, !PT ;  /* 0x0000ffff05357812 */ /* 0x000fc400078ec0ff */
[----:B------:R-:W-:Y:S02]  /*2a90*/  ISETP.GE.AND P1, PT, R46, R18, PT ;  /* 0x000000122e00720c */ /* 0x000fe40003f26270 */
[----:B------:R0:W0:Y:S01]  /*2aa0*/  F2F.F16.F32 R5, R3 ;  /* 0x0000000300057304 */ /* 0x0000220000200800 */
        /* <DEDUP_REMOVED lines=10> */
.L_x_3311:
[----:B------:R-:W-:Y:S05]  /*2b50*/  BSYNC B0 ;  /* 0x0000000000007941 */ /* 0x000fea0003800000 */
.L_x_3310:
        /* <DEDUP_REMOVED lines=14> */
.L_x_3313:
[----:B------:R-:W-:Y:S05]  /*2c40*/  BSYNC B0 ;  /* 0x0000000000007941 */ /* 0x000fea0003800000 */
.L_x_3312:
[----:B------:R-:W-:Y:S01]  /*2c50*/  FMNMX R35, R50, |R35|, !PT ;  /* 0x4000002332237209 */ /* 0x000fe20007800000 */
[----:B0----5:R-:W-:Y:S01]  /*2c60*/  FMUL R2, R48, UR5 ;  /* 0x0000000530027c20 */ /* 0x021fe20008400000 */
[----:B------:R-:W-:Y:S01]  /*2c70*/  FMUL R3, R55, UR5 ;  /* 0x0000000537037c20 */ /* 0x000fe20008400000 */
[----:B------:R-:W-:Y:S01]  /*2c80*/  LOP3.LUT R52, R57, R38, RZ, 0xfc, !PT ;  /* 0x0000002639347212 */ /* 0x000fe200078efcff */
[----:B------:R-:W-:Y:S01]  /*2c90*/  VIADD R51, R16, 0x51 ;  /* 0x0000005110337836 */ /* 0x000fe20000000000 */
[----:B------:R-:W-:Y:S01]  /*2ca0*/  FMNMX R50, R35, |R4|, !PT ;  /* 0x4000000423327209 */ /* 0x000fe20007800000 */
[----:B------:R0:W0:Y:S01]  /*2cb0*/  F2F.F16.F32 R38, R2 ;  /* 0x0000000200267304 */ /* 0x0000220000200800 */
[----:B------:R-:W-:Y:S01]  /*2cc0*/  IMAD.U32 R33, R33, 0x10000, RZ ;  /* 0x0001000021217824 */ /* 0x000fe200078e00ff */
[----:B------:R-:W-:Y:S01]  /*2cd0*/  BSSY B0, `(.L_x_3314) ;  /* 0x000000e000007945 */ /* 0x000fe20003800000 */
[-C--:B------:R-:W-:Y:S02]  /*2ce0*/  ISETP.GE.AND P2, PT, R45, R18.reuse, PT ;  /* 0x000000122d00720c */ /* 0x080fe40003f46270 */
[----:B------:R-:W-:-:S02]  /*2cf0*/  ISETP.GE.AND P0, PT, R51, R18, PT ;  /* 0x000000123300720c */ /* 0x000fc40003f06270 */
[----:B------:R-:W-:Y:S01]  /*2d00*/  PRMT R32, R32, 0x5410, R53 ;  /* 0x0000541020207816 */ /* 0x000fe20000000035 */
[----:B------:R0:W0:Y:S01]  /*2d10*/  F2F.F16.F32 R4, R3 ;  /* 0x0000000300047304 */ /* 0x0000220000200800 */
        /* <DEDUP_REMOVED lines=9> */
.L_x_3315:
[----:B------:R-:W-:Y:S05]  /*2db0*/  BSYNC B0 ;  /* 0x0000000000007941 */ /* 0x000fea0003800000 */
.L_x_3314:
        /* <DEDUP_REMOVED lines=12> */
.L_x_3317:
[----:B------:R-:W-:Y:S05]  /*2e80*/  BSYNC B0 ;  /* 0x0000000000007941 */ /* 0x000fea0003800000 */
.L_x_3316:
[----:B-----5:R-:W-:Y:S01]  /*2e90*/  FMUL R46, R3, UR5 ;  /* 0x00000005032e7c20 */ /* 0x020fe20008400000 */
[----:B0-----:R-:W-:Y:S01]  /*2ea0*/  PRMT R34, R39, 0x5410, R52 ;  /* 0x0000541027227816 */ /* 0x001fe20000000034 */
[----:B------:R-:W-:Y:S01]  /*2eb0*/  FMUL R35, R2, UR5 ;  /* 0x0000000502237c20 */ /* 0x000fe20008400000 */
[----:B------:R-:W-:Y:S01]  /*2ec0*/  SHF.L.U64.HI R39, R52, 0x10, RZ ;  /* 0x0000001034277819 */ /* 0x000fe200000102ff */
[----:B------:R-:W-:Y:S01]  /*2ed0*/  BSSY B0, `(.L_x_3318) ;  /* 0x000000f000007945 */ /* 0x000fe20003800000 */
[----:B------:R-:W-:Y:S02]  /*2ee0*/  FMNMX R53, R50, |R37|, !PT ;  /* 0x4000002532357209 */ /* 0x000fe40007800000 */
[----:B------:R-:W-:Y:S02]  /*2ef0*/  F2FP.F16.F32.PACK_AB R46, RZ, R46 ;  /* 0x0000002eff2e723e */ /* 0x000fe400000000ff */
[----:B-1----:R-:W-:Y:S02]  /*2f00*/  LOP3.LUT R52, R39, R0, RZ, 0xfc, !PT ;  /* 0x0000000027347212 */ /* 0x002fe400078efcff */
[----:B------:R-:W-:-:S02]  /*2f10*/  F2FP.F16.F32.PACK_AB R50, RZ, R35 ;  /* 0x00000023ff32723e */ /* 0x000fc400000000ff */
        /* <DEDUP_REMOVED lines=10> */
.L_x_3319:
[----:B------:R-:W-:Y:S05]  /*2fc0*/  BSYNC B0 ;  /* 0x0000000000007941 */ /* 0x000fea0003800000 */
.L_x_3318:
        /* <DEDUP_REMOVED lines=13> */
.L_x_3321:
[----:B------:R-:W-:Y:S05]  /*30a0*/  BSYNC B0 ;  /* 0x0000000000007941 */ /* 0x000fea0003800000 */
.L_x_3320:
[----:B-----5:R-:W-:Y:S01]  /*30b0*/  FMUL R35, R46, UR5 ;  /* 0x000000052e237c20 */ /* 0x020fe20008400000 */
[----:B01----:R-:W-:Y:S01]  /*30c0*/  FMUL R36, R45, UR5 ;  /* 0x000000052d247c20 */ /* 0x003fe20008400000 */
[----:B------:R-:W-:Y:S01]  /*30d0*/  IMAD.U32 R47, R47, 0x10000, RZ ;  /* 0x000100002f2f7824 */ /* 0x000fe200078e00ff */
[----:B------:R-:W-:Y:S01]  /*30e0*/  BSSY B0, `(.L_x_3322) ;  /* 0x0000010000007945 */ /* 0x000fe20003800000 */
[----:B------:R-:W-:Y:S02]  /*30f0*/  ISETP.GE.AND P1, PT, R39, R18, PT ;  /* 0x000000122700720c */ /* 0x000fe40003f26270 */
[----:B------:R-:W-:Y:S02]  /*3100*/  F2FP.F16.F32.PACK_AB R37, RZ, R35 ;  /* 0x00000023ff25723e */ /* 0x000fe400000000ff */
[----:B------:R-:W-:Y:S02]  /*3110*/  F2FP.F16.F32.PACK_AB R36, RZ, R36 ;  /* 0x00000024ff24723e */ /* 0x000fe400000000ff */
        /* <DEDUP_REMOVED lines=12> */
.L_x_3323:
[----:B------:R-:W-:Y:S05]  /*31e0*/  BSYNC B0 ;  /* 0x0000000000007941 */ /* 0x000fea0003800000 */
.L_x_3322:
        /* <DEDUP_REMOVED lines=12> */
.L_x_3325:
[----:B------:R-:W-:Y:S05]  /*32b0*/  BSYNC B0 ;  /* 0x0000000000007941 */ /* 0x000fea0003800000 */
.L_x_3324:
        /* <DEDUP_REMOVED lines=8> */
[----:B------:R-:W0:Y:S01]  /*3340*/  F2F.F16.F32 R51, R51 ;  /* 0x0000003300337304 */ /* 0x000e220000200800 */
[----:B------:R-:W-:Y:S02]  /*3350*/  LOP3.LUT R37, R37, R38, RZ, 0xfc, !PT ;  /* 0x0000002625257212 */ /* 0x000fe400078efcff */
[----:B------:R-:W-:-:S02]  /*3360*/  PRMT R38, R50, 0x5410, R41 ;  /* 0x0000541032267816 */ /* 0x000fc40000000029 */
[----:B------:R-:W-:Y:S02]  /*3370*/  IADD3 R54, R16, 0x53, RZ ;  /* 0x0000005310367810 */ /* 0x000fe40007ffe0ff */
[----:B------:R-:W-:Y:S01]  /*3380*/  SHF.L.U64.HI R56, R41, 0x10, RZ ;  /* 0x0000001029387819 */ /* 0x000fe200000102ff */
[----:B------:R1:W1:Y:S01]  /*3390*/  F2F.F16.F32 R50, R40 ;  /* 0x0000002800327304 */ /* 0x0002620000200800 */
        /* <DEDUP_REMOVED lines=11> */
.L_x_3327:
[----:B------:R-:W-:Y:S05]  /*3450*/  BSYNC B0 ;  /* 0x0000000000007941 */ /* 0x000fea0003800000 */
.L_x_3326:
        /* <DEDUP_REMOVED lines=12> */
.L_x_3329:
[----:B------:R-:W-:Y:S05]  /*3520*/  BSYNC B0 ;  /* 0x0000000000007941 */ /* 0x000fea0003800000 */
.L_x_3328:
[----:B------:R-:W0:Y:S01]  /*3530*/  S2R R61, SR_TID.X ;  /* 0x00000000003d7919 */ /* 0x000e220000002100 */
[----:B-----5:R-:W-:Y:S01]  /*3540*/  FMUL R57, R51, UR5 ;  /* 0x0000000533397c20 */ /* 0x020fe20008400000 */
[----:B------:R-:W-:Y:S01]  /*3550*/  MOV R39, 0x400 ;  /* 0x0000040000277802 */ /* 0x000fe20000000f00 */
[----:B------:R-:W-:Y:S01]  /*3560*/  BSSY B0, `(.L_x_3330) ;  /* 0x000002b000007945 */ /* 0x000fe20003800000 */
[----:B------:R-:W2:Y:S01]  /*3570*/  S2R R60, SR_CgaCtaId ;  /* 0x00000000003c7919 */ /* 0x000ea20000008800 */
[----:B------:R-:W-:Y:S02]  /*3580*/  LOP3.LUT R58, R58, 0xffff, RZ, 0xc0, !PT ;  /* 0x0000ffff3a3a7812 */ /* 0x000fe400078ec0ff */
[----:B------:R-:W3:Y:S01]  /*3590*/  F2F.F16.F32 R57, R57 ;  /* 0x0000003900397304 */ /* 0x000ee20000200800 */
        /* <DEDUP_REMOVED lines=29> */
[----:B------:R-:W0:Y:S03]  /*3770*/  F2F.F16.F32 R25, R25 ;  /* 0x0000001900197304 */ /* 0x000e260000200800 */
        /* <DEDUP_REMOVED lines=9> */
.L_x_3331:
[----:B------:R-:W-:Y:S05]  /*3810*/  BSYNC B0 ;  /* 0x0000000000007941 */ /* 0x000fea0003800000 */
.L_x_3330:
        /* <DEDUP_REMOVED lines=13> */
.L_x_3333:
[----:B------:R-:W-:Y:S05]  /*38f0*/  BSYNC B0 ;  /* 0x0000000000007941 */ /* 0x000fea0003800000 */
.L_x_3332:
[----:B-12--5:R-:W-:Y:S01]  /*3900*/  FMUL R12, R34, UR5 ;  /* 0x00000005220c7c20 */ /* 0x026fe20008400000 */
        /* <DEDUP_REMOVED lines=19> */
.L_x_3335:
[----:B------:R-:W-:Y:S05]  /*3a40*/  BSYNC B0 ;  /* 0x0000000000007941 */ /* 0x000fea0003800000 */
.L_x_3334:
        /* <DEDUP_REMOVED lines=13> */
.L_x_3337:
[----:B------:R-:W-:Y:S05]  /*3b20*/  BSYNC B0 ;  /* 0x0000000000007941 */ /* 0x000fea0003800000 */
.L_x_3336:
[----:B-12-4-:R-:W-:Y:S02]  /*3b30*/  IMAD.U32 R12, R8, 0x10000, RZ ;  /* 0x00010000080c7824 */ /* 0x016fe400078e00ff */
[----:B-----5:R-:W-:Y:S01]  /*3b40*/  FMUL R8, R24, UR5 ;  /* 0x0000000518087c20 */ /* 0x020fe20008400000 */
[----:B------:R-:W-:Y:S01]  /*3b50*/  FMUL R11, R38, UR5 ;  /* 0x00000005260b7c20 */ /* 0x000fe20008400000 */
[----:B------:R-:W-:Y:S01]  /*3b60*/  FMNMX R39, R48, |R51|, !PT ;  /* 0x4000003330277209 */ /* 0x000fe20007800000 */
[----:B------:R-:W-:Y:S01]  /*3b70*/  BSSY B0, `(.L_x_3338) ;  /* 0x0000010000007945 */ /* 0x000fe20003800000 */
[----:B------:R-:W-:Y:S02]  /*3b80*/  ISETP.GE.AND P2, PT, R45, R18, PT ;  /* 0x000000122d00720c */ /* 0x000fe40003f46270 */
[----:B------:R-:W-:Y:S02]  /*3b90*/  F2FP.F16.F32.PACK_AB R8, RZ, R8 ;  /* 0x00000008ff08723e */ /* 0x000fe400000000ff */
[----:B------:R-:W-:-:S02]  /*3ba0*/  F2FP.F16.F32.PACK_AB R37, RZ, R11 ;  /* 0x0000000bff25723e */ /* 0x000fc400000000ff */
        /* <DEDUP_REMOVED lines=12> */
.L_x_3339:
[----:B------:R-:W-:Y:S05]  /*3c70*/  BSYNC B0 ;  /* 0x0000000000007941 */ /* 0x000fea0003800000 */
.L_x_3338:
        /* <DEDUP_REMOVED lines=13> */
.L_x_3341:
[----:B------:R-:W-:Y:S05]  /*3d50*/  BSYNC B0 ;  /* 0x0000000000007941 */ /* 0x000fea0003800000 */
.L_x_3340:
[----:B------:R-:W-:Y:S01]  /*3d60*/  FMNMX R29, R39, |R34|, !PT ;  /* 0x40000022271d7209 */ /* 0x000fe20007800000 */
[----:B-12--5:R-:W-:Y:S01]  /*3d70*/  FMUL R8, R36, UR5 ;  /* 0x0000000524087c20 */ /* 0x026fe20008400000 */
[----:B------:R-:W-:Y:S01]  /*3d80*/  LOP3.LUT R12, R12, R5, RZ, 0xfc, !PT ;  /* 0x000000050c0c7212 */ /* 0x000fe200078efcff */
[----:B------:R-:W-:Y:S01]  /*3d90*/  VIADD R9, R16, 0x63 ;  /* 0x0000006310097836 */ /* 0x000fe20000000000 */
[----:B------:R-:W-:Y:S01]  /*3da0*/  FMNMX R51, R29, |R28|, !PT ;  /* 0x4000001c1d337209 */ /* 0x000fe20007800000 */
[----:B------:R-:W-:Y:S01]  /*3db0*/  FMUL R29, R32, UR5 ;  /* 0x00000005201d7c20 */ /* 0x000fe20008400000 */
[----:B------:R1:W2:Y:S01]  /*3dc0*/  F2F.F16.F32 R39, R8 ;  /* 0x0000000800277304 */ /* 0x0002a20000200800 */
[----:B------:R-:W-:Y:S01]  /*3dd0*/  IMAD.U32 R5, R4, 0x10000, RZ ;  /* 0x0001000004057824 */ /* 0x000fe200078e00ff */
[----:B------:R-:W-:Y:S01]  /*3de0*/  BSSY B0, `(.L_x_3342) ;  /* 0x000000e000007945 */ /* 0x000fe20003800000 */
[----:B------:R-:W-:Y:S02]  /*3df0*/  ISETP.GE.AND P0, PT, R9, R18, PT ;  /* 0x000000120900720c */ /* 0x000fe40003f06270 */
[----:B------:R-:W-:-:S02]  /*3e00*/  PRMT R4, R7, 0x5410, R6 ;  /* 0x0000541007047816 */ /* 0x000fc40000000006 */
[----:B------:R-:W-:Y:S01]  /*3e10*/  LOP3.LUT R5, R12, R5, RZ, 0xfc, !PT ;  /* 0x000000050c057212 */ /* 0x000fe200078efcff */
[----:B------:R-:W3:Y:S01]  /*3e20*/  F2F.F16.F32 R29, R29 ;  /* 0x0000001d001d7304 */ /* 0x000ee20000200800 */
        /* <DEDUP_REMOVED lines=9> */
.L_x_3343:
[----:B------:R-:W-:Y:S05]  /*3ec0*/  BSYNC B0 ;  /* 0x0000000000007941 */ /* 0x000fea0003800000 */
.L_x_3342:
        /* <DEDUP_REMOVED lines=14> */
.L_x_3345:
[----:B------:R-:W-:Y:S05]  /*3fb0*/  BSYNC B0 ;  /* 0x0000000000007941 */ /* 0x000fea0003800000 */
.L_x_3344:
[----:B-----5:R-:W-:Y:S01]  /*3fc0*/  FMUL R45, R12, UR5 ;  /* 0x000000050c2d7c20 */ /* 0x020fe20008400000 */
[----:B------:R-:W-:Y:S01]  /*3fd0*/  FMUL R8, R16, UR5 ;  /* 0x0000000510087c20 */ /* 0x000fe20008400000 */
[----:B-1--4-:R-:W-:Y:S01]  /*3fe0*/  LOP3.LUT R7, R47, 0xffff, RZ, 0xc0, !PT ;  /* 0x0000ffff2f077812 */ /* 0x012fe200078ec0ff */
[----:B------:R-:W-:Y:S01]  /*3ff0*/  BSSY B0, `(.L_x_3346) ;  /* 0x0000013000007945 */ /* 0x000fe20003800000 */
[----:B------:R-:W-:Y:S01]  /*4000*/  FMNMX R51, R51, |R24|, !PT ;  /* 0x4000001833337209 */ /* 0x000fe20007800000 */
[----:B------:R1:W4:Y:S01]  /*4010*/  F2F.F16.F32 R47, R8 ;  /* 0x00000008002f7304 */ /* 0x0003220000200800 */
[----:B------:R-:W-:Y:S01]  /*4020*/  SHF.L.U64.HI R55, R7, 0x10, RZ ;  /* 0x0000001007377819 */ /* 0x000fe200000102ff */
[----:B------:R-:W-:Y:S01]  /*4030*/  IMAD R57, R44, 0x4, R17 ;  /* 0x000000042c397824 */ /* 0x000fe200078e0211 */
[-C--:B------:R-:W-:Y:S02]  /*4040*/  ISETP.GE.AND P1, PT, R59, R18.reuse, PT ;  /* 0x000000123b00720c */ /* 0x080fe40003f26270 */
[----:B------:R-:W-:-:S02]  /*4050*/  ISETP.GE.AND P2, PT, R49, R18, PT ;  /* 0x000000123100720c */ /* 0x000fc40003f46270 */
[----:B------:R-:W-:Y:S01]  /*4060*/  PRMT R6, R0, 0x5410, R7 ;  /* 0x0000541000067816 */ /* 0x000fe20000000007 */
[----:B------:R-:W0:Y:S01]  /*4070*/  F2F.F16.F32 R45, R45 ;  /* 0x0000002d002d7304 */ /* 0x000e220000200800 */
        /* <DEDUP_REMOVED lines=10> */
.L_x_3347:
[----:B------:R-:W-:Y:S05]  /*4120*/  BSYNC B0 ;  /* 0x0000000000007941 */ /* 0x000fea0003800000 */
.L_x_3346:
        /* <DEDUP_REMOVED lines=13> */
.L_x_3349:
[----:B------:R-:W-:Y:S05]  /*4200*/  BSYNC B0 ;  /* 0x0000000000007941 */ /* 0x000fea0003800000 */
.L_x_3348:
[----:B-----5:R-:W-:Y:S01]  /*4210*/  FMUL R7, R24, UR5 ;  /* 0x0000000518077c20 */ /* 0x020fe20008400000 */
[----:B-1----:R-:W-:Y:S01]  /*4220*/  FMUL R8, R0, UR5 ;  /* 0x0000000500087c20 */ /* 0x002fe20008400000 */
[----:B0-----:R-:W-:Y:S01]  /*4230*/  IMAD.U32 R25, R25, 0x10000, RZ ;  /* 0x0001000019197824 */ /* 0x001fe200078e00ff */
[----:B------:R-:W-:Y:S01]  /*4240*/  FMNMX R51, R51, |R32|, !PT ;  /* 0x4000002033337209 */ /* 0x000fe20007800000 */
[----:B------:R-:W-:Y:S01]  /*4250*/  BSSY B0, `(.L_x_3350) ;  /* 0x0000010000007945 */ /* 0x000fe20003800000 */
[----:B------:R-:W-:Y:S02]  /*4260*/  F2FP.F16.F32.PACK_AB R9, RZ, R7 ;  /* 0x00000007ff09723e */ /* 0x000fe400000000ff */
[----:B------:R-:W-:Y:S02]  /*4270*/  F2FP.F16.F32.PACK_AB R8, RZ, R8 ;  /* 0x00000008ff08723e */ /* 0x000fe400000000ff */
        /* <DEDUP_REMOVED lines=13> */
.L_x_3351:
[----:B------:R-:W-:Y:S05]  /*4350*/  BSYNC B0 ;  /* 0x0000000000007941 */ /* 0x000fea0003800000 */
.L_x_3350:
        /* <DEDUP_REMOVED lines=13> */
.L_x_3353:
[----:B------:R-:W-:Y:S05]  /*4430*/  BSYNC B0 ;  /* 0x0000000000007941 */ /* 0x000fea0003800000 */
.L_x_3352:
[----:B-----5:R-:W-:Y:S01]  /*4440*/  FMUL R32, R16, UR5 ;  /* 0x0000000510207c20 */ /* 0x020fe20008400000 */
[----:B01----:R-:W-:Y:S01]  /*4450*/  FMUL R9, R28, UR5 ;  /* 0x000000051c097c20 */ /* 0x003fe20008400000 */
[----:B------:R-:W-:Y:S01]  /*4460*/  PRMT R8, R33, 0x5410, R34 ;  /* 0x0000541021087816 */ /* 0x000fe20000000022 */
[----:B------:R-:W-:Y:S01]  /*4470*/  BSSY B0, `(.L_x_3354) ;  /* 0x0000010000007945 */ /* 0x000fe20003800000 */
[----:B------:R-:W-:Y:S02]  /*4480*/  SHF.L.U64.HI R34, R34, 0x10, RZ ;  /* 0x0000001022227819 */ /* 0x000fe400000102ff */
[----:B------:R-:W-:Y:S02]  /*4490*/  FMNMX R25, R25, |R12|, !PT ;  /* 0x4000000c19197209 */ /* 0x000fe40007800000 */
[----:B------:R-:W-:Y:S02]  /*44a0*/  F2FP.F16.F32.PACK_AB R32, RZ, R32 ;  /* 0x00000020ff20723e */ /* 0x000fe400000000ff */
[----:B------:R-:W-:-:S02]  /*44b0*/  F2FP.F16.F32.PACK_AB R37, RZ, R9 ;  /* 0x00000009ff25723e */ /* 0x000fc400000000ff */
        /* <DEDUP_REMOVED lines=11> */
.L_x_3355:
[----:B------:R-:W-:Y:S05]  /*4570*/  BSYNC B0 ;  /* 0x0000000000007941 */ /* 0x000fea0003800000 */
.L_x_3354:
        /* <DEDUP_REMOVED lines=13> */
.L_x_3357:
[----:B------:R-:W-:Y:S05]  /*4650*/  BSYNC B0 ;  /* 0x0000000000007941 */ /* 0x000fea0003800000 */
.L_x_3356:
[----:B-----5:R-:W-:Y:S01]  /*4660*/  FMUL R59, R34, UR5 ;  /* 0x00000005223b7c20 */ /* 0x020fe20008400000 */
[----:B----4-:R-:W-:Y:S02]  /*4670*/  IMAD.U32 R36, R47, 0x10000, RZ ;  /* 0x000100002f247824 */ /* 0x010fe400078e00ff */
[----:B01----:R-:W-:Y:S01]  /*4680*/  FMUL R24, R32, UR5 ;  /* 0x0000000520187c20 */ /* 0x003fe20008400000 */
[----:B------:R-:W-:Y:S01]  /*4690*/  VIADD R49, R49, 0x73 ;  /* 0x0000007331317836 */ /* 0x000fe20000000000 */
[----:B------:R-:W-:Y:S01]  /*46a0*/  BSSY B0, `(.L_x_3358) ;  /* 0x000000e000007945 */ /* 0x000fe20003800000 */
[----:B------:R-:W-:Y:S01]  /*46b0*/  FMNMX R47, R12, |R0|, !PT ;  /* 0x400000000c2f7209 */ /* 0x000fe20007800000 */
[----:B------:R-:W0:Y:S01]  /*46c0*/  F2F.F16.F32 R59, R59 ;  /* 0x0000003b003b7304 */ /* 0x000e220000200800 */
[----:B------:R-:W-:Y:S02]  /*46d0*/  LOP3.LUT R9, R39, R36, RZ, 0xfc, !PT ;  /* 0x0000002427097212 */ /* 0x000fe400078efcff */
[----:B------:R-:W-:-:S05]  /*46e0*/  ISETP.GE.AND P1, PT, R49, R18, PT ;  /* 0x000000123100720c */ /* 0x000fca0003f26270 */
[----:B------:R1:W2:Y:S01]  /*46f0*/  F2F.F16.F32 R39, R24 ;  /* 0x0000001800277304 */ /* 0x0002a20000200800 */
        /* <DEDUP_REMOVED lines=8> */
.L_x_3359:
[----:B------:R-:W-:Y:S05]  /*4780*/  BSYNC B0 ;  /* 0x0000000000007941 */ /* 0x000fea0003800000 */
.L_x_3358:
        /* <DEDUP_REMOVED lines=13> */
.L_x_3361:
[----:B------:R-:W-:Y:S05]  /*4860*/  BSYNC B0 ;  /* 0x0000000000007941 */ /* 0x000fea0003800000 */
.L_x_3360:
[----:B-----5:R-:W-:Y:S01]  /*4870*/  FMUL R13, R24, UR5 ;  /* 0x00000005180d7c20 */ /* 0x020fe20008400000 */
[----:B------:R-:W-:Y:S01]  /*4880*/  PRMT R12, R35, 0x5410, R36 ;  /* 0x00005410230c7816 */ /* 0x000fe20000000024 */
[----:B------:R-:W-:Y:S01]  /*4890*/  FMUL R25, R0, UR5 ;  /* 0x0000000500197c20 */ /* 0x000fe20008400000 */
[----:B------:R-:W-:Y:S01]  /*48a0*/  SHF.L.U64.HI R36, R36, 0x10, RZ ;  /* 0x0000001024247819 */ /* 0x000fe200000102ff */
[----:B------:R-:W4:Y:S01]  /*48b0*/  F2F.F16.F32 R35, R13 ;  /* 0x0000000d00237304 */ /* 0x000f220000200800 */
[----:B-1----:R-:W-:Y:S01]  /*48c0*/  IMAD R20, R44, 0x108, R40 ;  /* 0x000001082c147824 */ /* 0x002fe200078e0228 */
[----:B------:R-:W-:Y:S01]  /*48d0*/  LOP3.LUT R40, R37, 0xffff, RZ, 0xc0, !PT ;  /* 0x0000ffff25287812 */ /* 0x000fe200078ec0ff */
[----:B------:R4:W-:Y:S01]  /*48e0*/  STS.64 [R53+0xc0], R8 ;  /* 0x0000c00835007388 */ /* 0x0009e20000000a00 */
[----:B---3--:R-:W-:Y:S01]  /*48f0*/  LOP3.LUT R29, R36, R29, RZ, 0xfc, !PT ;  /* 0x0000001d241d7212 */ /* 0x008fe200078efcff */
[C---:B------:R-:W-:Y:S01]  /*4900*/  VIADD R36, R44.reuse, 0x4 ;  /* 0x000000042c247836 */ /* 0x040fe20000000000 */
[----:B------:R-:W-:Y:S01]  /*4910*/  FMNMX R47, R47, |R28|, !PT ;  /* 0x4000001c2f2f7209 */ /* 0x000fe20007800000 */
[--C-:B------:R-:W-:Y:S01]  /*4920*/  IMAD R38, R44, 0x2, R15.reuse ;  /* 0x000000022c267824 */ /* 0x100fe200078e020f */
[----:B------:R-:W1:Y:S01]  /*4930*/  F2F.F16.F32 R25, R25 ;  /* 0x0000001900197304 */ /* 0x000e620000200800 */
        /* <DEDUP_REMOVED lines=21> */
.L_x_3363:
[----:B------:R-:W-:Y:S05]  /*4a90*/  BSYNC B0 ;  /* 0x0000000000007941 */ /* 0x000fea0003800000 */
.L_x_3362:
        /* <DEDUP_REMOVED lines=23> */
.L_x_3365:
[----:B------:R-:W-:Y:S05]  /*4c10*/  BSYNC B0 ;  /* 0x0000000000007941 */ /* 0x000fea0003800000 */
.L_x_3364:
        /* <DEDUP_REMOVED lines=19> */
.L_x_3367:
[----:B------:R-:W-:Y:S05]  /*4d50*/  BSYNC B0 ;  /* 0x0000000000007941 */ /* 0x000fea0003800000 */
.L_x_3366:
        /* <DEDUP_REMOVED lines=45> */
.L_x_3369:
[----:B------:R-:W-:Y:S05]  /*5030*/  BSYNC B0 ;  /* 0x0000000000007941 */ /* 0x000fea0003800000 */
.L_x_3368:
        /* <DEDUP_REMOVED lines=19> */
.L_x_3371:
[----:B------:R-:W-:Y:S05]  /*5170*/  BSYNC B0 ;  /* 0x0000000000007941 */ /* 0x000fea0003800000 */
.L_x_3370:
        /* <DEDUP_REMOVED lines=19> */
.L_x_3373:
[----:B------:R-:W-:Y:S05]  /*52b0*/  BSYNC B0 ;  /* 0x0000000000007941 */ /* 0x000fea0003800000 */
.L_x_3372:
        /* <DEDUP_REMOVED lines=19> */
.L_x_3375:
[----:B------:R-:W-:Y:S05]  /*53f0*/  BSYNC B0 ;  /* 0x0000000000007941 */ /* 0x000fea0003800000 */
.L_x_3374:
        /* <DEDUP_REMOVED lines=19> */
.L_x_3377:
[----:B------:R-:W-:Y:S05]  /*5530*/  BSYNC B0 ;  /* 0x0000000000007941 */ /* 0x000fea0003800000 */
.L_x_3376:
        /* <DEDUP_REMOVED lines=19> */
.L_x_3379:
[----:B------:R-:W-:Y:S05]  /*5670*/  BSYNC B0 ;  /* 0x0000000000007941 */ /* 0x000fea0003800000 */
.L_x_3378:
        /* <DEDUP_REMOVED lines=40> */
.L_x_3381:
[----:B------:R-:W-:Y:S05]  /*5900*/  BSYNC B0 ;  /* 0x0000000000007941 */ /* 0x000fea0003800000 */
.L_x_3380:
        /* <DEDUP_REMOVED lines=19> */
.L_x_3383:
[----:B------:R-:W-:Y:S05]  /*5a40*/  BSYNC B0 ;  /* 0x0000000000007941 */ /* 0x000fea0003800000 */
.L_x_3382:
        /* <DEDUP_REMOVED lines=27> */
.L_x_3385:
[----:B------:R-:W-:Y:S05]  /*5c00*/  BSYNC B0 ;  /* 0x0000000000007941 */ /* 0x000fea0003800000 */
.L_x_3384:
        /* <DEDUP_REMOVED lines=19> */
.L_x_3387:
[----:B------:R-:W-:Y:S05]  /*5d40*/  BSYNC B0 ;  /* 0x0000000000007941 */ /* 0x000fea0003800000 */
.L_x_3386:
        /* <DEDUP_REMOVED lines=19> */
.L_x_3389:
[----:B------:R-:W-:Y:S05]  /*5e80*/  BSYNC B0 ;  /* 0x0000000000007941 */ /* 0x000fea0003800000 */
.L_x_3388:
        /* <DEDUP_REMOVED lines=19> */
.L_x_3391:
[----:B------:R-:W-:Y:S05]  /*5fc0*/  BSYNC B0 ;  /* 0x0000000000007941 */ /* 0x000fea0003800000 */
.L_x_3390:
        /* <DEDUP_REMOVED lines=19> */
.L_x_3393:
[----:B------:R-:W-:Y:S05]  /*6100*/  BSYNC B0 ;  /* 0x0000000000007941 */ /* 0x000fea0003800000 */
.L_x_3392:
        /* <DEDUP_REMOVED lines=19> */
.L_x_3395:
[----:B------:R-:W-:Y:S05]  /*6240*/  BSYNC B0 ;  /* 0x0000000000007941 */ /* 0x000fea0003800000 */
.L_x_3394:
        /* <DEDUP_REMOVED lines=34> */
.L_x_3405:
[----:B-1----:R-:W-:-:S07]  /*6470*/  FMNMX R0, R7, R6, !PT ;  /* 0x0000000607007209 */ /* 0x002fce0007800000 */
.L_x_3397:
[----:B------:R-:W-:Y:S05]  /*6480*/  BSYNC B0 ;  /* 0x0000000000007941 */ /* 0x000fea0003800000 */
.L_x_3396:
        /* <DEDUP_REMOVED lines=15> */
.L_x_3400:
[----:B------:R-:W-:Y:S05]  /*6580*/  BSYNC B0 ;  /* 0x0000000000007941 */ /* 0x000fea0003800000 */
.L_x_3399:
        /* <DEDUP_REMOVED lines=8> */
[----:B01-3--:R-:W-:Y:S05]  /*6610*/  CALL.REL.NOINC `($__internal_13_$__cuda_sm20_rcp_rn_f32_slowpath) ;  /* 0x00000000005c7944 */ /* 0x00bfea0003c00000 */
[----:B------:R-:W-:Y:S01]  /*6620*/  IMAD.MOV.U32 R5, RZ, RZ, R0 ;  /* 0x000000ffff057224 */ /* 0x000fe200078e0000 */
[----:B------:R-:W-:Y:S06]  /*6630*/  BRA `(.L_x_3402) ;  /* 0x0000000000147947 */ /* 0x000fec0003800000 */
.L_x_3401:
[----:B-1----:R-:W1:Y:S01]  /*6640*/  MUFU.RCP R5, UR5 ;  /* 0x0000000500057d08 */ /* 0x002e620008001000 */
[----:B------:R-:W-:-:S04]  /*6650*/  IMAD.U32 R0, RZ, RZ, UR5 ;  /* 0x00000005ff007e24 */ /* 0x000fc8000f8e00ff */
[----:B-1----:R-:W-:-:S04]  /*6660*/  FFMA R0, R5, R0, -1 ;  /* 0xbf80000005007423 */ /* 0x002fc80000000000 */
[----:B------:R-:W-:-:S04]  /*6670*/  FADD.FTZ R0, -R0, -RZ ;  /* 0x800000ff00007221 */ /* 0x000fc80000010100 */
[----:B------:R-:W-:-:S07]  /*6680*/  FFMA R5, R5, R0, R5 ;  /* 0x0000000005057223 */ /* 0x000fce0000000005 */
.L_x_3402:
[----:B------:R-:W-:Y:S01]  /*6690*/  STG.E desc[UR6][R2.64], R5 ;  /* 0x0000000502007986 */ /* 0x000fe2000c101906 */
[----:B------:R-:W-:Y:S05]  /*66a0*/  EXIT ;  /* 0x000000000000794d */ /* 0x000fea0003800000 */
.L_x_3398:
[----:B------:R-:W-:Y:S02]  /*66b0*/  IMAD.MOV.U32 R9, RZ, RZ, 0x2 ;  /* 0x00000002ff097424 */ /* 0x000fe400078e00ff */
[----:B------:R-:W-:Y:S02]  /*66c0*/  IMAD.MOV.U32 R11, RZ, RZ, 0x1f ;  /* 0x0000001fff0b7424 */ /* 0x000fe400078e00ff */
[----:B------:R-:W-:-:S07]  /*66d0*/  IMAD.MOV.U32 R8, RZ, RZ, -0x1 ;  /* 0xffffffffff087424 */ /* 0x000fce00078e00ff */
[----:B0123--:R-:W-:Y:S05]  /*66e0*/  WARPSYNC.COLLECTIVE R8, `(.L_x_3403) ;  /* 0x0000000008087348 */ /* 0x00ffea0003c00000 */
[----:B01----:R0:W1:Y:S02]  /*66f0*/  SHFL.DOWN P0, R6, R0, R9, R11 ;  /* 0x0800000900067389 */ /* 0x003064000000000b */
[----:B0123--:R-:W-:Y:S01]  /*6700*/  ENDCOLLECTIVE ;  /* 0x000000000000791b */ /* 0x00ffe20003800000 */
.L_x_3403:
[----:B------:R-:W-:Y:S02]  /*6710*/  IMAD.MOV.U32 R9, RZ, RZ, 0x1 ;  /* 0x00000001ff097424 */ /* 0x000fe400078e00ff */
[----:B------:R-:W-:-:S05]  /*6720*/  IMAD.MOV.U32 R7, RZ, RZ, R6 ;  /* 0x000000ffff077224 */ /* 0x000fca00078e0006 */
[----:B------:R-:W-:-:S05]  /*6730*/  FMNMX R7, R7, R0, !PT ;  /* 0x0000000007077209 */ /* 0x000fca0007800000 */
[----:B------:R-:W-:-:S07]  /*6740*/  IMAD.MOV.U32 R0, RZ, RZ, R7 ;  /* 0x000000ffff007224 */ /* 0x000fce00078e0007 */
[----:B------:R-:W-:Y:S05]  /*6750*/  WARPSYNC.COLLECTIVE R8, `(.L_x_3404) ;  /* 0x0000000008087348 */ /* 0x000fea0003c00000 */
[----:B------:R0:W1:Y:S02]  /*6760*/  SHFL.DOWN P0, R6, R0, R9, R11 ;  /* 0x0800000900067389 */ /* 0x000064000000000b */
[----:B01----:R-:W-:Y:S01]  /*6770*/  ENDCOLLECTIVE ;  /* 0x000000000000791b */ /* 0x003fe20003800000 */
.L_x_3404:
[----:B------:R-:W-:Y:S05]  /*6780*/  BRA `(.L_x_3405) ;  /* 0xfffffffc00387947 */ /* 0x000fea000383ffff */
        .weak           $__internal_13_$__cuda_sm20_rcp_rn_f32_slowpath
        .type           $__internal_13_$__cuda_sm20_rcp_rn_f32_slowpath,@function
        .size           $__internal_13_$__cuda_sm20_rcp_rn_f32_slowpath,(.L_x_3772 - $__internal_13_$__cuda_sm20_rcp_rn_f32_slowpath)
$__internal_13_$__cuda_sm20_rcp_rn_f32_slowpath:
        /* <DEDUP_REMOVED lines=15> */
.L_x_3406:
        /* <DEDUP_REMOVED lines=33> */
.L_x_3408:
[----:B------:R0:W1:Y:S02]  /*6a90*/  MUFU.RCP R4, R0 ;  /* 0x0000000000047308 */ /* 0x0000640000001000 */
.L_x_3407:
[----:B0123--:R-:W-:Y:S02]  /*6aa0*/  IMAD.MOV.U32 R0, RZ, RZ, R4 ;  /* 0x000000ffff007224 */ /* 0x00ffe400078e0004 */
[----:B------:R-:W-:Y:S02]  /*6ab0*/  IMAD.MOV.U32 R4, RZ, RZ, R9 ;  /* 0x000000ffff047224 */ /* 0x000fe400078e0009 */
[----:B------:R-:W-:-:S04]  /*6ac0*/  IMAD.MOV.U32 R5, RZ, RZ, 0x0 ;  /* 0x00000000ff057424 */ /* 0x000fc800078e00ff */
[----:B------:R-:W-:Y:S05]  /*6ad0*/  RET.REL.NODEC R4 `(_ZN18transformer_engine56_GLOBAL__N__9a404817_23_multi_cast_transpose_cu_26a11c4627multi_cast_transpose_kernelILi2ELi4ELb0Eff6__halfEEvNS0_22MultiCastTransposeArgsE) ;  /* 0xffffff9404487950 */ /* 0x000fea0003c3ffff */
.L_x_3409:
        /* <DEDUP_REMOVED lines=10> */
.L_x_3772:


//--------------------- .text._ZN18transformer_engine56_GLOBAL__N__9a404817_23_multi_cast_transpose_cu_26a11c4627multi_cast_transpose_kernelILi2ELi2ELb0EfffEEvNS0_22MultiCastTransposeArgsE --------------------------
	.section	.text._ZN18transformer_engine56_GLOBAL__N__9a404817_23_multi_cast_transpose_cu_26a11c4627multi_cast_transpose_kernelILi2ELi2ELb0EfffEEvNS0_22MultiCastTransposeArgsE,"ax",@progbits
	.align	128
.text._ZN18transformer_engine56_GLOBAL__N__9a404817_23_multi_cast_transpose_cu_26a11c4627multi_cast_transpose_kernelILi2ELi2ELb0EfffEEvNS0_22MultiCastTransposeArgsE:
        .type           _ZN18transformer_engine56_GLOBAL__N__9a404817_23_multi_cast_transpose_cu_26a11c4627multi_cast_transpose_kernelILi2ELi2ELb0EfffEEvNS0_22MultiCastTransposeArgsE,@function
        .size           _ZN18transformer_engine56_GLOBAL__N__9a404817_23_multi_cast_transpose_cu_26a11c4627multi_cast_transpose_kernelILi2ELi2ELb0EfffEEvNS0_22MultiCastTransposeArgsE,(.L_x_3774 - _ZN18transformer_engine56_GLOBAL__N__9a404817_23_multi_cast_transpose_cu_26a11c4627multi_cast_transpose_kernelILi2ELi2ELb0EfffEEvNS0_22MultiCastTransposeArgsE)
        .other          _ZN18transformer_engine56_GLOBAL__N__9a404817_23_multi_cast_transpose_cu_26a11c4627multi_cast_transpose_kernelILi2ELi2ELb0EfffEEvNS0_22MultiCastTransposeArgsE,@"STO_CUDA_ENTRY STV_DEFAULT"
_ZN18transformer_engine56_GLOBAL__N__9a404817_23_multi_cast_transpose_cu_26a11c4627multi_cast_transpose_kernelILi2ELi2ELb0EfffEEvNS0_22MultiCastTransposeArgsE:
        /* <DEDUP_REMOVED lines=9> */
.L_x_3410:
[----:B------:R-:W-:Y:S01]  /*0090*/  IMAD.MOV.U32 R11, RZ, RZ, R2 ;  /* 0x000000ffff0b7224 */ /* 0x000fe200078e0002 */
[----:B------:R-:W-:-:S05]  /*00a0*/  IADD3 R2, R2, 0x1, RZ ;  /* 0x0000000102027810 */ /* 0x000fca0007ffe0ff */
[----:B------:R-:W-:-:S04]  /*00b0*/  IMAD.SHL.U32 R7, R2, 0x4, RZ ;  /* 0x0000000402077824 */ /* 0x000fc800078e00ff */
        /* <DEDUP_REMOVED lines=8> */
[----:B0-----:R-:W-:-:S04]  /*0140*/  IADD3 R0, R10, 0x3f, RZ ;  /* 0x0000003f0a007810 */ /* 0x001fc80007ffe0ff */
[----:B------:R-:W-:-:S04]  /*0150*/  SHF.R.S32.HI R5, RZ, 0x1f, R0 ;  /* 0x0000001fff057819 */ /* 0x000fc80000011400 */
[----:B------:R-:W-:Y:S02]  /*0160*/  LEA.HI R5, R5, R0, RZ, 0x6 ;  /* 0x0000000005057211 */ /* 0x000fe400078f30ff */
[----:B-1----:R-:W-:Y:S02]  /*0170*/  ISETP.NE.U32.AND P0, PT, R2, RZ, PT ;  /* 0x000000ff0200720c */ /* 0x002fe40003f05070 */
[----:B------:R-:W-:Y:S02]  /*0180*/  SHF.R.S32.HI R15, RZ, 0x6, R5 ;  /* 0x00000006ff0f7819 */ /* 0x000fe40000011405 */
[----:B------:R-:W-:Y:S02]  /*0190*/  ISETP.NE.AND.EX P0, PT, R3, RZ, PT, P0 ;  /* 0x000000ff0300720c */ /* 0x000fe40003f05300 */
[----:B------:R-:W-:-:S04]  /*01a0*/  IABS R5, R15 ;  /* 0x0000000f00057213 */ /* 0x000fc80000000000 */
[----:B------:R-:W0:Y:S01]  /*01b0*/  I2F.RP R0, R5 ;  /* 0x0000000500007306 */ /* 0x000e220000209400 */
[----:B------:R1:W2:Y:S06]  /*01c0*/  LDC R8, c[0x0][R7+0x100c] ;  /* 0x0004030007087b82 */ /* 0x0002ac0000000800 */
[----:B------:R3:W5:Y:S01]  /*01d0*/  @P0 LDG.E R9, desc[UR6][R2.64] ;  /* 0x0000000602090981 */ /* 0x000762000c1e1900 */
[----:B------:R-:W-:Y:S01]  /*01e0*/  IABS R6, R15 ;  /* 0x0000000f00067213 */ /* 0x000fe20000000000 */
[----:B-1----:R-:W1:Y:S01]  /*01f0*/  LDC R7, c[0x0][R7+0xe0c] ;  /* 0x0003830007077b82 */ /* 0x002e620000000800 */
[----:B------:R-:W-:Y:S01]  /*0200*/  BSSY B0, `(.L_x_3411) ;  /* 0x0000036000007945 */ /* 0x000fe20003800000 */
[----:B------:R-:W-:Y:S01]  /*0210*/  HFMA2.MMA R16, -RZ, RZ, 0, 0 ;  /* 0x00000000ff107435 */ /* 0x000fe200000001ff */
[----:B------:R-:W-:Y:S01]  /*0220*/  IMAD.MOV.U32 R26, RZ, RZ, RZ ;  /* 0x000000ffff1a7224 */ /* 0x000fe200078e00ff */
[----:B0-----:R-:W0:Y:S04]  /*0230*/  MUFU.RCP R0, R0 ;  /* 0x0000000000007308 */ /* 0x001e280000001000 */
[----:B------:R4:W1:Y:S01]  /*0240*/  LDC.64 R40, c[0x0][R11+0x210] ;  /* 0x000084000b287b82 */ /* 0x0008620000000a00 */
[----:B--2---:R-:W-:Y:S01]  /*0250*/  IADD3 R8, -R8, UR4, RZ ;  /* 0x0000000408087c10 */ /* 0x004fe2000fffe1ff */
[----:B0-----:R-:W-:-:S03]  /*0260*/  VIADD R4, R0, 0xffffffe ;  /* 0x0ffffffe00047836 */ /* 0x001fc60000000000 */
[----:B------:R-:W-:Y:S01]  /*0270*/  IABS R0, R8 ;  /* 0x0000000800007213 */ /* 0x000fe20000000000 */
[----:B---3--:R-:W0:Y:S02]  /*0280*/  F2I.FTZ.U32.TRUNC.NTZ R3, R4 ;  /* 0x0000000400037305 */ /* 0x008e24000021f000 */
[----:B0-----:R-:W-:-:S04]  /*0290*/  IMAD.MOV R2, RZ, RZ, -R3 ;  /* 0x000000ffff027224 */ /* 0x001fc800078e0a03 */
[----:B------:R-:W-:Y:S02]  /*02a0*/  IMAD R13, R2, R5, RZ ;  /* 0x00000005020d7224 */ /* 0x000fe400078e02ff */
[----:B------:R-:W-:-:S04]  /*02b0*/  IMAD.MOV.U32 R2, RZ, RZ, RZ ;  /* 0x000000ffff027224 */ /* 0x000fc800078e00ff */
[----:B------:R-:W-:Y:S01]  /*02c0*/  IMAD.HI.U32 R2, R3, R13, R2 ;  /* 0x0000000d03027227 */ /* 0x000fe200078e0002 */
[----:B------:R-:W-:Y:S02]  /*02d0*/  IADD3 R3, RZ, -R6, RZ ;  /* 0x80000006ff037210 */ /* 0x000fe40007ffe0ff */
[----:B------:R-:W0:Y:S03]  /*02e0*/  S2R R6, SR_CgaCtaId ;  /* 0x0000000000067919 */ /* 0x000e260000008800 */
[----:B------:R-:W-:-:S04]  /*02f0*/  IMAD.HI.U32 R43, R2, R0, RZ ;  /* 0x00000000022b7227 */ /* 0x000fc800078e00ff */
[----:B------:R-:W-:Y:S02]  /*0300*/  IMAD R0, R43, R3, R0 ;  /* 0x000000032b007224 */ /* 0x000fe400078e0200 */
[----:B------:R-:W-:-:S03]  /*0310*/  IMAD.SHL.U32 R2, R12, 0x2, RZ ;  /* 0x000000020c027824 */ /* 0x000fc600078e00ff */
[----:B------:R-:W-:-:S13]  /*0320*/  ISETP.GT.U32.AND P1, PT, R5, R0, PT ;  /* 0x000000000500720c */ /* 0x000fda0003f24070 */
[----:B------:R-:W-:Y:S02]  /*0330*/  @!P1 IMAD.IADD R0, R0, 0x1, -R5 ;  /* 0x0000000100009824 */ /* 0x000fe400078e0a05 */
[----:B------:R-:W-:Y:S01]  /*0340*/  @!P1 VIADD R43, R43, 0x1 ;  /* 0x000000012b2b9836 */ /* 0x000fe20000000000 */
[----:B------:R-:W-:Y:S02]  /*0350*/  ISETP.NE.AND P1, PT, R15, RZ, PT ;  /* 0x000000ff0f00720c */ /* 0x000fe40003f25270 */
[----:B------:R-:W-:Y:S02]  /*0360*/  ISETP.GE.U32.AND P0, PT, R0, R5, PT ;  /* 0x000000050000720c */ /* 0x000fe40003f06070 */
[----:B------:R-:W-:-:S04]  /*0370*/  LOP3.LUT R0, R8, R15, RZ, 0x3c, !PT ;  /* 0x0000000f08007212 */ /* 0x000fc800078e3cff */
[----:B------:R-:W-:-:S07]  /*0380*/  ISETP.GE.AND P2, PT, R0, RZ, PT ;  /* 0x000000ff0000720c */ /* 0x000fce0003f46270 */
[----:B------:R-:W-:-:S06]  /*0390*/  @P0 VIADD R43, R43, 0x1 ;  /* 0x000000012b2b0836 */ /* 0x000fcc0000000000 */
[----:B------:R-:W-:Y:S02]  /*03a0*/  @!P2 IADD3 R43, -R43, RZ, RZ ;  /* 0x000000ff2b2ba210 */ /* 0x000fe40007ffe1ff */
[----:B------:R-:W-:-:S05]  /*03b0*/  @!P1 LOP3.LUT R43, RZ, R15, RZ, 0x33, !PT ;  /* 0x0000000fff2b9212 */ /* 0x000fca00078e33ff */
[----:B------:R-:W-:Y:S02]  /*03c0*/  IMAD R2, R43, 0x40, R2 ;  /* 0x000000402b027824 */ /* 0x000fe400078e0202 */
[----:B------:R-:W-:Y:S02]  /*03d0*/  IMAD.MOV R3, RZ, RZ, -R43 ;  /* 0x000000ffff037224 */ /* 0x000fe400078e0a2b */
[C---:B------:R-:W-:Y:S01]  /*03e0*/  VIADD R20, R2.reuse, 0x8 ;  /* 0x0000000802147836 */ /* 0x040fe20000000000 */
[C---:B-1----:R-:W-:Y:S01]  /*03f0*/  ISETP.GE.AND P5, PT, R2.reuse, R7, PT ;  /* 0x000000070200720c */ /* 0x042fe20003fa6270 */
[----:B------:R-:W-:Y:S01]  /*0400*/  IMAD R0, R15, R3, R8 ;  /* 0x000000030f007224 */ /* 0x000fe200078e0208 */
[C---:B------:R-:W-:Y:S01]  /*0410*/  IADD3 R30, R2.reuse, 0x1, RZ ;  /* 0x00000001021e7810 */ /* 0x040fe20007ffe0ff */
[----:B------:R-:W-:Y:S01]  /*0420*/  VIADD R4, R2, 0x9 ;  /* 0x0000000902047836 */ /* 0x000fe20000000000 */
[-C--:B------:R-:W-:Y:S01]  /*0430*/  ISETP.GE.AND P4, PT, R20, R7.reuse, PT ;  /* 0x000000071400720c */ /* 0x080fe20003f86270 */
[----:B------:R-:W-:Y:S01]  /*0440*/  VIADD R24, R2, 0x10 ;  /* 0x0000001002187836 */ /* 0x000fe20000000000 */
[-C--:B------:R-:W-:Y:S01]  /*0450*/  ISETP.GE.AND P0, PT, R30, R7.reuse, PT ;  /* 0x000000071e00720c */ /* 0x080fe20003f06270 */
[----:B------:R-:W-:Y:S01]  /*0460*/  IMAD.SHL.U32 R14, R0, 0x40, RZ ;  /* 0x00000040000e7824 */ /* 0x000fe200078e00ff */
[-C--:B------:R-:W-:Y:S01]  /*0470*/  ISETP.GE.AND P3, PT, R4, R7.reuse, PT ;  /* 0x000000070400720c */ /* 0x080fe20003f66270 */
[----:B------:R-:W-:Y:S01]  /*0480*/  IMAD.MOV.U32 R0, RZ, RZ, RZ ;  /* 0x000000ffff007224 */ /* 0x000fe200078e00ff */
[----:B------:R-:W-:Y:S01]  /*0490*/  ISETP.GE.AND P2, PT, R24, R7, PT ;  /* 0x000000071800720c */ /* 0x000fe20003f46270 */
[----:B------:R-:W-:Y:S01]  /*04a0*/  IMAD R5, R39, 0x2, R14 ;  /* 0x0000000227057824 */ /* 0x000fe200078e020e */
[----:B------:R-:W-:Y:S01]  /*04b0*/  IADD3 R22, R2, 0x11, RZ ;  /* 0x0000001102167810 */ /* 0x000fe20007ffe0ff */
[----:B0---4-:R-:W-:Y:S10]  /*04c0*/  @P5 BRA `(.L_x_3412) ;  /* 0x0000000000245947 */ /* 0x011ff40003800000 */
[C---:B------:R-:W-:Y:S01]  /*04d0*/  VIADD R3, R5.reuse, 0x1 ;  /* 0x0000000105037836 */ /* 0x040fe20000000000 */
[----:B------:R-:W-:Y:S01]  /*04e0*/  ISETP.GE.AND P1, PT, R5, R10, PT ;  /* 0x0000000a0500720c */ /* 0x000fe20003f26270 */
[----:B------:R-:W-:Y:S01]  /*04f0*/  IMAD R15, R10, R2, R5 ;  /* 0x000000020a0f7224 */ /* 0x000fe200078e0205 */
[----:B------:R-:W-:Y:S01]  /*0500*/  MOV R16, RZ ;  /* 0x000000ff00107202 */ /* 0x000fe20000000f00 */
[----:B------:R-:W-:Y:S01]  /*0510*/  IMAD.MOV.U32 R26, RZ, RZ, RZ ;  /* 0x000000ffff1a7224 */ /* 0x000fe200078e00ff */
[----:B------:R-:W-:Y:S01]  /*0520*/  ISETP.GE.AND P6, PT, R3, R10, PT ;  /* 0x0000000a0300720c */ /* 0x000fe20003fc6270 */
[----:B------:R-:W-:-:S08]  /*0530*/  IMAD.WIDE R14, R15, 0x4, R40 ;  /* 0x000000040f0e7825 */ /* 0x000fd000078e0228 */
[----:B------:R0:W5:Y:S04]  /*0540*/  @!P1 LDG.E R26, desc[UR6][R14.64] ;  /* 0x000000060e1a9981 */ /* 0x000168000c1e1900 */
[----:B------:R0:W5:Y:S02]  /*0550*/  @!P6 LDG.E R16, desc[UR6][R14.64+0x4] ;  /* 0x000004060e10e981 */ /* 0x000164000c1e1900 */
.L_x_3412:
[----:B------:R-:W-:Y:S05]  /*0560*/  BSYNC B0 ;  /* 0x0000000000007941 */ /* 0x000fea0003800000 */
.L_x_3411:
[----:B0-----:R0:W1:Y:S01]  /*0570*/  LDC.64 R14, c[0x0][R11+0x410] ;  /* 0x000104000b0e7b82 */ /* 0x0010620000000a00 */
[----:B-----5:R-:W-:Y:S01]  /*0580*/  FMNMX R3, RZ, |R26|, !PT ;  /* 0x4000001aff037209 */ /* 0x020fe20007800000 */
[----:B------:R-:W-:Y:S01]  /*0590*/  BSSY B0, `(.L_x_3413) ;  /* 0x000000f000007945 */ /* 0x000fe20003800000 */
[----:B------:R-:W-:Y:S01]  /*05a0*/  ISETP.GE.AND P1, PT, R22, R7, PT ;  /* 0x000000071600720c */ /* 0x000fe20003f26270 */
[----:B------:R-:W-:Y:S01]  /*05b0*/  IMAD.MOV.U32 R28, RZ, RZ, RZ ;  /* 0x000000ffff1c7224 */ /* 0x000fe200078e00ff */
[----:B------:R-:W-:Y:S01]  /*05c0*/  FMNMX R3, R3, |R16|, !PT ;  /* 0x4000001003037209 */ /* 0x000fe20007800000 */
[----:B------:R-:W-:Y:S02]  /*05d0*/  VIADD R32, R2, 0x18 ;  /* 0x0000001802207836 */ /* 0x000fe40000000000 */
[-C--:B------:R-:W-:Y:S01]  /*05e0*/  FMUL R26, R26, R9.reuse ;  /* 0x000000091a1a7220 */ /* 0x080fe20000400000 */
[----:B------:R-:W-:Y:S01]  /*05f0*/  FMUL R16, R16, R9 ;  /* 0x0000000910107220 */ /* 0x000fe20000400000 */
[----:B0-----:R-:W-:Y:S06]  /*0600*/  @P5 BRA `(.L_x_3414) ;  /* 0x00000000001c5947 */ /* 0x001fec0003800000 */
[C---:B------:R-:W-:Y:S01]  /*0610*/  VIADD R13, R5.reuse, 0x1 ;  /* 0x00000001050d7836 */ /* 0x040fe20000000000 */
[----:B------:R-:W-:Y:S01]  /*0620*/  ISETP.GE.AND P5, PT, R5, R10, PT ;  /* 0x0000000a0500720c */ /* 0x000fe20003fa6270 */
[----:B------:R-:W-:-:S03]  /*0630*/  IMAD R19, R10, R2, R5 ;  /* 0x000000020a137224 */ /* 0x000fc600078e0205 */
[----:B------:R-:W-:Y:S01]  /*0640*/  ISETP.GE.AND P6, PT, R13, R10, PT ;  /* 0x0000000a0d00720c */ /* 0x000fe20003fc6270 */
[----:B-1----:R-:W-:-:S08]  /*0650*/  IMAD.WIDE R18, R19, 0x4, R14 ;  /* 0x0000000413127825 */ /* 0x002fd000078e020e */
[----:B------:R0:W-:Y:S04]  /*0660*/  @!P5 STG.E desc[UR6][R18.64], R26 ;  /* 0x0000001a1200d986 */ /* 0x0001e8000c101906 */
[----:B------:R0:W-:Y:S02]  /*0670*/  @!P6 STG.E desc[UR6][R18.64+0x4], R16 ;  /* 0x000004101200e986 */ /* 0x0001e4000c101906 */
.L_x_3414:
[----:B------:R-:W-:Y:S05]  /*0680*/  BSYNC B0 ;  /* 0x0000000000007941 */ /* 0x000fea0003800000 */
.L_x_3413:
[----:B------:R-:W-:Y:S04]  /*0690*/  BSSY B0, `(.L_x_3415) ;  /* 0x000000a000007945 */ /* 0x000fe80003800000 */
[----:B------:R-:W-:Y:S05]  /*06a0*/  @P0 BRA `(.L_x_3416) ;  /* 0x0000000000200947 */ /* 0x000fea0003800000 */
[C---:B------:R-:W-:Y:S01]  /*06b0*/  IADD3 R13, R5.reuse, 0x1, RZ ;  /* 0x00000001050d7810 */ /* 0x040fe20007ffe0ff */
[----:B0-----:R-:W-:Y:S01]  /*06c0*/  IMAD R19, R10, R30, R5 ;  /* 0x0000001e0a137224 */ /* 0x001fe200078e0205 */
[-C--:B------:R-:W-:Y:S01]  /*06d0*/  ISETP.GE.AND P5, PT, R5, R10.reuse, PT ;  /* 0x0000000a0500720c */ /* 0x080fe20003fa6270 */
[----:B------:R-:W-:Y:S01]  /*06e0*/  IMAD.MOV.U32 R0, RZ, RZ, RZ ;  /* 0x000000ffff007224 */ /* 0x000fe200078e00ff */
[----:B------:R-:W-:Y:S01]  /*06f0*/  ISETP.GE.AND P6, PT, R13, R10, PT ;  /* 0x0000000a0d00720c */ /* 0x000fe20003fc6270 */
[----:B------:R-:W-:-:S10]  /*0700*/  IMAD.WIDE R18, R19, 0x4, R40 ;  /* 0x0000000413127825 */ /* 0x000fd400078e0228 */
[----:B------:R2:W5:Y:S04]  /*0710*/  @!P5 LDG.E R28, desc[UR6][R18.64] ;  /* 0x00000006121cd981 */ /* 0x000568000c1e1900 */
[----:B------:R2:W5:Y:S02]  /*0720*/  @!P6 LDG.E R0, desc[UR6][R18.64+0x4] ;  /* 0x000004061200e981 */ /* 0x000564000c1e1900 */
.L_x_3416:
[----:B------:R-:W-:Y:S05]  /*0730*/  BSYNC B0 ;  /* 0x0000000000007941 */ /* 0x000fea0003800000 */
.L_x_3415:
[----:B-----5:R-:W-:Y:S01]  /*0740*/  FMNMX R3, R3, |R28|, !PT ;  /* 0x4000001c03037209 */ /* 0x020fe20007800000 */
[----:B------:R-:W-:Y:S01]  /*0750*/  BSSY B0, `(.L_x_3417) ;  /* 0x000000d000007945 */ /* 0x000fe20003800000 */
[----:B------:R-:W-:Y:S01]  /*0760*/  ISETP.GE.AND P5, PT, R32, R7, PT ;  /* 0x000000072000720c */ /* 0x000fe20003fa6270 */
[-C--:B------:R-:W-:Y:S01]  /*0770*/  FMUL R27, R28, R9.reuse ;  /* 0x000000091c1b7220 */ /* 0x080fe20000400000 */
[----:B------:R-:W-:Y:S01]  /*0780*/  FMNMX R3, R3, |R0|, !PT ;  /* 0x4000000003037209 */ /* 0x000fe20007800000 */
[----:B------:R-:W-:Y:S01]  /*0790*/  FMUL R17, R0, R9 ;  /* 0x0000000900117220 */ /* 0x000fe20000400000 */
[----:B------:R-:W-:Y:S09]  /*07a0*/  @P0 BRA `(.L_x_3418) ;  /* 0x00000000001c0947 */ /* 0x000ff20003800000 */
[C---:B------:R-:W-:Y:S01]  /*07b0*/  VIADD R13, R5.reuse, 0x1 ;  /* 0x00000001050d7836 */ /* 0x040fe20000000000 */
[----:B------:R-:W-:Y:S01]  /*07c0*/  ISETP.GE.AND P0, PT, R5, R10, PT ;  /* 0x0000000a0500720c */ /* 0x000fe20003f06270 */
[----:B0-2---:R-:W-:-:S03]  /*07d0*/  IMAD R19, R10, R30, R5 ;  /* 0x0000001e0a137224 */ /* 0x005fc600078e0205 */
[----:B------:R-:W-:Y:S01]  /*07e0*/  ISETP.GE.AND P6, PT, R13, R10, PT ;  /* 0x0000000a0d00720c */ /* 0x000fe20003fc6270 */
[----:B-1----:R-:W-:-:S08]  /*07f0*/  IMAD.WIDE R18, R19, 0x4, R14 ;  /* 0x0000000413127825 */ /* 0x002fd000078e020e */
[----:B------:R3:W-:Y:S04]  /*0800*/  @!P0 STG.E desc[UR6][R18.64], R27 ;  /* 0x0000001b12008986 */ /* 0x0007e8000c101906 */
[----:B------:R3:W-:Y:S02]  /*0810*/  @!P6 STG.E desc[UR6][R18.64+0x4], R17 ;  /* 0x000004111200e986 */ /* 0x0007e4000c101906 */
.L_x_3418:
[----:B------:R-:W-:Y:S05]  /*0820*/  BSYNC B0 ;  /* 0x0000000000007941 */ /* 0x000fea0003800000 */
.L_x_3417:
[----:B------:R-:W-:Y:S01]  /*0830*/  BSSY B0, `(.L_x_3419) ;  /* 0x000000d000007945 */ /* 0x000fe20003800000 */
[----:B------:R-:W-:Y:S01]  /*0840*/  IMAD.MOV.U32 R30, RZ, RZ, RZ ;  /* 0x000000ffff1e7224 */ /* 0x000fe200078e00ff */
[----:B------:R-:W-:Y:S01]  /*0850*/  IADD3 R0, R2, 0x19, RZ ;  /* 0x0000001902007810 */ /* 0x000fe20007ffe0ff */
[----:B------:R-:W-:Y:S01]  /*0860*/  IMAD.MOV.U32 R28, RZ, RZ, RZ ;  /* 0x000000ffff1c7224 */ /* 0x000fe200078e00ff */
[----:B------:R-:W-:Y:S06]  /*0870*/  @P4 BRA `(.L_x_3420) ;  /* 0x0000000000204947 */ /* 0x000fec0003800000 */
[C---:B------:R-:W-:Y:S01]  /*0880*/  VIADD R13, R5.reuse, 0x1 ;  /* 0x00000001050d7836 */ /* 0x040fe20000000000 */
[----:B------:R-:W-:Y:S01]  /*0890*/  ISETP.GE.AND P0, PT, R5, R10, PT ;  /* 0x0000000a0500720c */ /* 0x000fe20003f06270 */
[----:B0-23--:R-:W-:Y:S02]  /*08a0*/  IMAD R19, R10, R20, R5 ;  /* 0x000000140a137224 */ /* 0x00dfe400078e0205 */
[----:B------:R-:W-:Y:S01]  /*08b0*/  IMAD.MOV.U32 R30, RZ, RZ, RZ ;  /* 0x000000ffff1e7224 */ /* 0x000fe200078e00ff */
[----:B------:R-:W-:Y:S01]  /*08c0*/  ISETP.GE.AND P6, PT, R13, R10, PT ;  /* 0x0000000a0d00720c */ /* 0x000fe20003fc6270 */
[----:B------:R-:W-:-:S08]  /*08d0*/  IMAD.WIDE R18, R19, 0x4, R40 ;  /* 0x0000000413127825 */ /* 0x000fd000078e0228 */
[----:B------:R4:W5:Y:S04]  /*08e0*/  @!P0 LDG.E R28, desc[UR6][R18.64] ;  /* 0x00000006121c8981 */ /* 0x000968000c1e1900 */
[----:B------:R4:W5:Y:S02]  /*08f0*/  @!P6 LDG.E R30, desc[UR6][R18.64+0x4] ;  /* 0x00000406121ee981 */ /* 0x000964000c1e1900 */
.L_x_3420:
[----:B------:R-:W-:Y:S05]  /*0900*/  BSYNC B0 ;  /* 0x0000000000007941 */ /* 0x000fea0003800000 */
.L_x_3419:
[----:B-----5:R-:W-:Y:S01]  /*0910*/  FMNMX R3, R3, |R28|, !PT ;  /* 0x4000001c03037209 */ /* 0x020fe20007800000 */
[----:B------:R-:W-:Y:S01]  /*0920*/  BSSY B0, `(.L_x_3421) ;  /* 0x000000d000007945 */ /* 0x000fe20003800000 */
[----:B------:R-:W-:Y:S01]  /*0930*/  ISETP.GE.AND P0, PT, R0, R7, PT ;  /* 0x000000070000720c */ /* 0x000fe20003f06270 */
[-C--:B------:R-:W-:Y:S01]  /*0940*/  FMUL R28, R28, R9.reuse ;  /* 0x000000091c1c7220 */ /* 0x080fe20000400000 */
[----:B------:R-:W-:Y:S01]  /*0950*/  FMNMX R3, R3, |R30|, !PT ;  /* 0x4000001e03037209 */ /* 0x000fe20007800000 */
[----:B0-234-:R-:W-:Y:S01]  /*0960*/  FMUL R18, R30, R9 ;  /* 0x000000091e127220 */ /* 0x01dfe20000400000 */
[----:B------:R-:W-:Y:S09]  /*0970*/  @P4 BRA `(.L_x_3422) ;  /* 0x00000000001c4947 */ /* 0x000ff20003800000 */
[C---:B------:R-:W-:Y:S01]  /*0980*/  IADD3 R13, R5.reuse, 0x1, RZ ;  /* 0x00000001050d7810 */ /* 0x040fe20007ffe0ff */
[----:B------:R-:W-:Y:S01]  /*0990*/  IMAD R21, R10, R20, R5 ;  /* 0x000000140a157224 */ /* 0x000fe200078e0205 */
[-C--:B------:R-:W-:Y:S02]  /*09a0*/  ISETP.GE.AND P4, PT, R5, R10.reuse, PT ;  /* 0x0000000a0500720c */ /* 0x080fe40003f86270 */
[----:B------:R-:W-:Y:S01]  /*09b0*/  ISETP.GE.AND P6, PT, R13, R10, PT ;  /* 0x0000000a0d00720c */ /* 0x000fe20003fc6270 */
[----:B-1----:R-:W-:-:S10]  /*09c0*/  IMAD.WIDE R20, R21, 0x4, R14 ;  /* 0x0000000415147825 */ /* 0x002fd400078e020e */
[----:B------:R0:W-:Y:S04]  /*09d0*/  @!P4 STG.E desc[UR6][R20.64], R28 ;  /* 0x0000001c1400c986 */ /* 0x0001e8000c101906 */
[----:B------:R0:W-:Y:S02]  /*09e0*/  @!P6 STG.E desc[UR6][R20.64+0x4], R18 ;  /* 0x000004121400e986 */ /* 0x0001e4000c101906 */
.L_x_3422:
[----:B------:R-:W-:Y:S05]  /*09f0*/  BSYNC B0 ;  /* 0x0000000000007941 */ /* 0x000fea0003800000 */
.L_x_3421:
[----:B------:R-:W-:Y:S01]  /*0a00*/  BSSY B0, `(.L_x_3423) ;  /* 0x000000c000007945 */ /* 0x000fe20003800000 */
[----:B------:R-:W-:Y:S02]  /*0a10*/  IMAD.MOV.U32 R30, RZ, RZ, RZ ;  /* 0x000000ffff1e7224 */ /* 0x000fe400078e00ff */
[----:B------:R-:W-:Y:S01]  /*0a20*/  IMAD.MOV.U32 R34, RZ, RZ, RZ ;  /* 0x000000ffff227224 */ /* 0x000fe200078e00ff */
[----:B------:R-:W-:Y:S06]  /*0a30*/  @P3 BRA `(.L_x_3424) ;  /* 0x0000000000203947 */ /* 0x000fec0003800000 */
[C---:B------:R-:W-:Y:S01]  /*0a40*/  VIADD R13, R5.reuse, 0x1 ;  /* 0x00000001050d7836 */ /* 0x040fe20000000000 */
[----:B------:R-:W-:Y:S01]  /*0a50*/  ISETP.GE.AND P4, PT, R5, R10, PT ;  /* 0x0000000a0500720c */ /* 0x000fe20003f86270 */
[----:B------:R-:W-:Y:S01]  /*0a60*/  HFMA2.MMA R30, -RZ, RZ, 0, 0 ;  /* 0x00000000ff1e7435 */ /* 0x000fe200000001ff */
[----:B0-----:R-:W-:Y:S02]  /*0a70*/  IMAD R21, R10, R4, R5 ;  /* 0x000000040a157224 */ /* 0x001fe400078e0205 */
[----:B------:R-:W-:Y:S02]  /*0a80*/  ISETP.GE.AND P6, PT, R13, R10, PT ;  /* 0x0000000a0d00720c */ /* 0x000fe40003fc6270 */
[----:B------:R-:W-:-:S07]  /*0a90*/  IMAD.WIDE R20, R21, 0x4, R40 ;  /* 0x0000000415147825 */ /* 0x000fce00078e0228 */
[----:B------:R2:W5:Y:S04]  /*0aa0*/  @!P4 LDG.E R34, desc[UR6][R20.64] ;  /* 0x000000061422c981 */ /* 0x000568000c1e1900 */
[----:B------:R2:W5:Y:S02]  /*0ab0*/  @!P6 LDG.E R30, desc[UR6][R20.64+0x4] ;  /* 0x00000406141ee981 */ /* 0x000564000c1e1900 */
.L_x_3424:
[----:B------:R-:W-:Y:S05]  /*0ac0*/  BSYNC B0 ;  /* 0x0000000000007941 */ /* 0x000fea0003800000 */
.L_x_3423:
[----:B-----5:R-:W-:Y:S01]  /*0ad0*/  FMNMX R3, R3, |R34|, !PT ;  /* 0x4000002203037209 */ /* 0x020fe20007800000 */
[----:B------:R-:W-:Y:S01]  /*0ae0*/  BSSY B0, `(.L_x_3425) ;  /* 0x000000c000007945 */ /* 0x000fe20003800000 */
[-C--:B------:R-:W-:Y:S01]  /*0af0*/  FMUL R29, R34, R9.reuse ;  /* 0x00000009221d7220 */ /* 0x080fe20000400000 */
[----:B------:R-:W-:Y:S01]  /*0b00*/  FMUL R19, R30, R9 ;  /* 0x000000091e137220 */ /* 0x000fe20000400000 */
[----:B------:R-:W-:Y:S01]  /*0b10*/  FMNMX R3, R3, |R30|, !PT ;  /* 0x4000001e03037209 */ /* 0x000fe20007800000 */
[----:B------:R-:W-:Y:S06]  /*0b20*/  @P3 BRA `(.L_x_3426) ;  /* 0x00000000001c3947 */ /* 0x000fec0003800000 */
[C---:B------:R-:W-:Y:S01]  /*0b30*/  VIADD R13, R5.reuse, 0x1 ;  /* 0x00000001050d7836 */ /* 0x040fe20000000000 */
[----:B------:R-:W-:Y:S01]  /*0b40*/  ISETP.GE.AND P3, PT, R5, R10, PT ;  /* 0x0000000a0500720c */ /* 0x000fe20003f66270 */
[----:B0-2---:R-:W-:-:S03]  /*0b50*/  IMAD R21, R10, R4, R5 ;  /* 0x000000040a157224 */ /* 0x005fc600078e0205 */
[----:B------:R-:W-:Y:S01]  /*0b60*/  ISETP.GE.AND P4, PT, R13, R10, PT ;  /* 0x0000000a0d00720c */ /* 0x000fe20003f86270 */
[----:B-1----:R-:W-:-:S08]  /*0b70*/  IMAD.WIDE R20, R21, 0x4, R14 ;  /* 0x0000000415147825 */ /* 0x002fd000078e020e */
[----:B------:R3:W-:Y:S04]  /*0b80*/  @!P3 STG.E desc[UR6][R20.64], R29 ;  /* 0x0000001d1400b986 */ /* 0x0007e8000c101906 */
[----:B------:R3:W-:Y:S02]  /*0b90*/  @!P4 STG.E desc[UR6][R20.64+0x4], R19 ;  /* 0x000004131400c986 */ /* 0x0007e4000c101906 */
.L_x_3426:
[----:B------:R-:W-:Y:S05]  /*0ba0*/  BSYNC B0 ;  /* 0x0000000000007941 */ /* 0x000fea0003800000 */
.L_x_3425:
[----:B------:R-:W-:Y:S01]  /*0bb0*/  BSSY B0, `(.L_x_3427) ;  /* 0x000000c000007945 */ /* 0x000fe20003800000 */
[----:B------:R-:W-:Y:S02]  /*0bc0*/  IMAD.MOV.U32 R34, RZ, RZ, RZ ;  /* 0x000000ffff227224 */ /* 0x000fe400078e00ff */
[----:B------:R-:W-:Y:S01]  /*0bd0*/  IMAD.MOV.U32 R30, RZ, RZ, RZ ;  /* 0x000000ffff1e7224 */ /* 0x000fe200078e00ff */
[----:B------:R-:W-:Y:S06]  /*0be0*/  @P2 BRA `(.L_x_3428) ;  /* 0x0000000000202947 */ /* 0x000fec0003800000 */
[C---:B------:R-:W-:Y:S01]  /*0bf0*/  IADD3 R13, R5.reuse, 0x1, RZ ;  /* 0x00000001050d7810 */ /* 0x040fe20007ffe0ff */
[----:B0-23--:R-:W-:Y:S01]  /*0c00*/  IMAD R21, R10, R24, R5 ;  /* 0x000000180a157224 */ /* 0x00dfe200078e0205 */
[-C--:B------:R-:W-:Y:S01]  /*0c10*/  ISETP.GE.AND P3, PT, R5, R10.reuse, PT ;  /* 0x0000000a0500720c */ /* 0x080fe20003f66270 */
[----:B------:R-:W-:Y:S01]  /*0c20*/  IMAD.MOV.U32 R34, RZ, RZ, RZ ;  /* 0x000000ffff227224 */ /* 0x000fe200078e00ff */
[----:B------:R-:W-:Y:S01]  /*0c30*/  ISETP.GE.AND P4, PT, R13, R10, PT ;  /* 0x0000000a0d00720c */ /* 0x000fe20003f86270 */
[----:B------:R-:W-:-:S10]  /*0c40*/  IMAD.WIDE R20, R21, 0x4, R40 ;  /* 0x0000000415147825 */ /* 0x000fd400078e0228 */
[----:B------:R4:W5:Y:S04]  /*0c50*/  @!P3 LDG.E R30, desc[UR6][R20.64] ;  /* 0x00000006141eb981 */ /* 0x000968000c1e1900 */
[----:B------:R4:W5:Y:S02]  /*0c60*/  @!P4 LDG.E R34, desc[UR6][R20.64+0x4] ;  /* 0x000004061422c981 */ /* 0x000964000c1e1900 */
.L_x_3428:
[----:B------:R-:W-:Y:S05]  /*0c70*/  BSYNC B0 ;  /* 0x0000000000007941 */ /* 0x000fea0003800000 */
.L_x_3427:
[----:B-----5:R-:W-:Y:S01]  /*0c80*/  FMNMX R3, R3, |R30|, !PT ;  /* 0x4000001e03037209 */ /* 0x020fe20007800000 */
[----:B------:R-:W-:Y:S01]  /*0c90*/  BSSY B0, `(.L_x_3429) ;  /* 0x000000d000007945 */ /* 0x000fe20003800000 */
[----:B------:R-:W-:Y:S01]  /*0ca0*/  MOV R4, 0x400 ;  /* 0x0000040000047802 */ /* 0x000fe20000000f00 */
[-C--:B------:R-:W-:Y:S01]  /*0cb0*/  FMUL R30, R30, R9.reuse ;  /* 0x000000091e1e7220 */ /* 0x080fe20000400000 */
[----:B------:R-:W-:Y:S01]  /*0cc0*/  FMNMX R13, R3, |R34|, !PT ;  /* 0x40000022030d7209 */ /* 0x000fe20007800000 */
[----:B0-234-:R-:W-:Y:S01]  /*0cd0*/  FMUL R20, R34, R9 ;  /* 0x0000000922147220 */ /* 0x01dfe20000400000 */
[----:B------:R-:W-:Y:S06]  /*0ce0*/  @P2 BRA `(.L_x_3430) ;  /* 0x00000000001c2947 */ /* 0x000fec0003800000 */
[C---:B------:R-:W-:Y:S01]  /*0cf0*/  VIADD R3, R5.reuse, 0x1 ;  /* 0x0000000105037836 */ /* 0x040fe20000000000 */
[----:B------:R-:W-:Y:S01]  /*0d00*/  ISETP.GE.AND P2, PT, R5, R10, PT ;  /* 0x0000000a0500720c */ /* 0x000fe20003f46270 */
[----:B------:R-:W-:-:S03]  /*0d10*/  IMAD R25, R10, R24, R5 ;  /* 0x000000180a197224 */ /* 0x000fc600078e0205 */
[----:B------:R-:W-:Y:S01]  /*0d20*/  ISETP.GE.AND P3, PT, R3, R10, PT ;  /* 0x0000000a0300720c */ /* 0x000fe20003f66270 */
[----:B-1----:R-:W-:-:S08]  /*0d30*/  IMAD.WIDE R24, R25, 0x4, R14 ;  /* 0x0000000419187825 */ /* 0x002fd000078e020e */
[----:B------:R0:W-:Y:S04]  /*0d40*/  @!P2 STG.E desc[UR6][R24.64], R30 ;  /* 0x0000001e1800a986 */ /* 0x0001e8000c101906 */
[----:B------:R0:W-:Y:S02]  /*0d50*/  @!P3 STG.E desc[UR6][R24.64+0x4], R20 ;  /* 0x000004141800b986 */ /* 0x0001e4000c101906 */
.L_x_3430:
[----:B------:R-:W-:Y:S05]  /*0d60*/  BSYNC B0 ;  /* 0x0000000000007941 */ /* 0x000fea0003800000 */
.L_x_3429:
[----:B------:R-:W-:Y:S01]  /*0d70*/  BSSY B0, `(.L_x_3431) ;  /* 0x000000d000007945 */ /* 0x000fe20003800000 */
[----:B------:R-:W-:Y:S01]  /*0d80*/  IMAD.MOV.U32 R34, RZ, RZ, RZ ;  /* 0x000000ffff227224 */ /* 0x000fe200078e00ff */
[----:B------:R-:W-:Y:S01]  /*0d90*/  IADD3 R3, R4, 0x10, RZ ;  /* 0x0000001004037810 */ /* 0x000fe20007ffe0ff */
[----:B------:R-:W-:Y:S01]  /*0da0*/  IMAD.MOV.U32 R36, RZ, RZ, RZ ;  /* 0x000000ffff247224 */ /* 0x000fe200078e00ff */
[----:B------:R-:W-:Y:S06]  /*0db0*/  @P1 BRA `(.L_x_3432) ;  /* 0x0000000000201947 */ /* 0x000fec0003800000 */
        /* <DEDUP_REMOVED lines=8> */
.L_x_3432:
[----:B------:R-:W-:Y:S05]  /*0e40*/  BSYNC B0 ;  /* 0x0000000000007941 */ /* 0x000fea0003800000 */
.L_x_3431:
[----:B-----5:R-:W-:Y:S01]  /*0e50*/  FMNMX R13, R13, |R36|, !PT ;  /* 0x400000240d0d7209 */ /* 0x020fe20007800000 */
[----:B------:R-:W-:Y:S01]  /*0e60*/  BSSY B0, `(.L_x_3433) ;  /* 0x000000d000007945 */ /* 0x000fe20003800000 */
[----:B------:R-:W-:Y:S01]  /*0e70*/  LEA R44, R6, R3, 0x18 ;  /* 0x00000003062c7211 */ /* 0x000fe200078ec0ff */
[-C--:B------:R-:W-:Y:S01]  /*0e80*/  FMUL R31, R36, R9.reuse ;  /* 0x00000009241f7220 */ /* 0x080fe20000400000 */
[----:B------:R-:W-:Y:S01]  /*0e90*/  FMNMX R13, R13, |R34|, !PT ;  /* 0x400000220d0d7209 */ /* 0x000fe20007800000 */
[----:B------:R-:W-:Y:S01]  /*0ea0*/  FMUL R21, R34, R9 ;  /* 0x0000000922157220 */ /* 0x000fe20000400000 */
[----:B------:R-:W-:Y:S06]  /*0eb0*/  @P1 BRA `(.L_x_3434) ;  /* 0x00000000001c1947 */ /* 0x000fec0003800000 */
[C---:B------:R-:W-:Y:S01]  /*0ec0*/  IADD3 R3, R5.reuse, 0x1, RZ ;  /* 0x0000000105037810 */ /* 0x040fe20007ffe0ff */
[----:B------:R-:W-:Y:S01]  /*0ed0*/  IMAD R23, R10, R22, R5 ;  /* 0x000000160a177224 */ /* 0x000fe200078e0205 */
[-C--:B------:R-:W-:Y:S02]  /*0ee0*/  ISETP.GE.AND P1, PT, R5, R10.reuse, PT ;  /* 0x0000000a0500720c */ /* 0x080fe40003f26270 */
[----:B------:R-:W-:Y:S01]  /*0ef0*/  ISETP.GE.AND P2, PT, R3, R10, PT ;  /* 0x0000000a0300720c */ /* 0x000fe20003f46270 */
[----:B-1----:R-:W-:-:S10]  /*0f00*/  IMAD.WIDE R22, R23, 0x4, R14 ;  /* 0x0000000417167825 */ /* 0x002fd400078e020e */
[----:B------:R3:W-:Y:S04]  /*0f10*/  @!P1 STG.E desc[UR6][R22.64], R31 ;  /* 0x0000001f16009986 */ /* 0x0007e8000c101906 */
[----:B------:R3:W-:Y:S02]  /*0f20*/  @!P2 STG.E desc[UR6][R22.64+0x4], R21 ;  /* 0x000004151600a986 */ /* 0x0007e4000c101906 */
.L_x_3434:
[----:B------:R-:W-:Y:S05]  /*0f30*/  BSYNC B0 ;  /* 0x0000000000007941 */ /* 0x000fea0003800000 */
.L_x_3433:
[----:B------:R-:W-:Y:S01]  /*0f40*/  BSSY B0, `(.L_x_3435) ;  /* 0x000000d000007945 */ /* 0x000fe20003800000 */
[----:B------:R-:W-:Y:S02]  /*0f50*/  IMAD.MOV.U32 R34, RZ, RZ, RZ ;  /* 0x000000ffff227224 */ /* 0x000fe400078e00ff */
[----:B------:R-:W-:Y:S02]  /*0f60*/  IMAD R3, R39, 0x108, R44 ;  /* 0x0000010827037824 */ /* 0x000fe400078e022c */
[----:B------:R-:W-:Y:S01]  /*0f70*/  IMAD.MOV.U32 R36, RZ, RZ, RZ ;  /* 0x000000ffff247224 */ /* 0x000fe200078e00ff */
[----:B------:R-:W-:Y:S06]  /*0f80*/  @P5 BRA `(.L_x_3436) ;  /* 0x0000000000205947 */ /* 0x000fec0003800000 */
[C---:B---3--:R-:W-:Y:S01]  /*0f90*/  VIADD R23, R5.reuse, 0x1 ;  /* 0x0000000105177836 */ /* 0x048fe20000000000 */
[-C--:B------:R-:W-:Y:S02]  /*0fa0*/  ISETP.GE.AND P1, PT, R5, R10.reuse, PT ;  /* 0x0000000a0500720c */ /* 0x080fe40003f26270 */
[----:B------:R-:W-:Y:S02]  /*0fb0*/  MOV R34, RZ ;  /* 0x000000ff00227202 */ /* 0x000fe40000000f00 */
[----:B------:R-:W-:Y:S01]  /*0fc0*/  ISETP.GE.AND P2, PT, R23, R10, PT ;  /* 0x0000000a1700720c */ /* 0x000fe20003f46270 */
[----:B------:R-:W-:-:S04]  /*0fd0*/  IMAD R23, R10, R32, R5 ;  /* 0x000000200a177224 */ /* 0x000fc800078e0205 */
[----:B------:R-:W-:-:S05]  /*0fe0*/  IMAD.WIDE R22, R23, 0x4, R40 ;  /* 0x0000000417167825 */ /* 0x000fca00078e0228 */
[----:B------:R4:W5:Y:S04]  /*0ff0*/  @!P1 LDG.E R36, desc[UR6][R22.64] ;  /* 0x0000000616249981 */ /* 0x000968000c1e1900 */
[----:B------:R4:W5:Y:S02]  /*1000*/  @!P2 LDG.E R34, desc[UR6][R22.64+0x4] ;  /* 0x000004061622a981 */ /* 0x000964000c1e1900 */
.L_x_3436:
[----:B------:R-:W-:Y:S05]  /*1010*/  BSYNC B0 ;  /* 0x0000000000007941 */ /* 0x000fea0003800000 */
.L_x_3435:
[----:B------:R-:W-:Y:S01]  /*1020*/  BSSY B0, `(.L_x_3437) ;  /* 0x000000b000007945 */ /* 0x000fe20003800000 */
[-C--:B0-2--5:R-:W-:Y:S01]  /*1030*/  FMUL R24, R36, R9.reuse ;  /* 0x0000000924187220 */ /* 0x0a5fe20000400000 */
[----:B---34-:R-:W-:Y:S02]  /*1040*/  FMUL R22, R34, R9 ;  /* 0x0000000922167220 */ /* 0x018fe40000400000 */
[----:B------:R-:W-:Y:S05]  /*1050*/  @P5 BRA `(.L_x_3438) ;  /* 0x00000000001c5947 */ /* 0x000fea0003800000 */
[C---:B------:R-:W-:Y:S01]  /*1060*/  VIADD R23, R5.reuse, 0x1 ;  /* 0x0000000105177836 */ /* 0x040fe20000000000 */
[----:B------:R-:W-:Y:S01]  /*1070*/  ISETP.GE.AND P1, PT, R5, R10, PT ;  /* 0x0000000a0500720c */ /* 0x000fe20003f26270 */
[----:B------:R-:W-:-:S03]  /*1080*/  IMAD R33, R10, R32, R5 ;  /* 0x000000200a217224 */ /* 0x000fc600078e0205 */
[----:B------:R-:W-:Y:S01]  /*1090*/  ISETP.GE.AND P2, PT, R23, R10, PT ;  /* 0x0000000a1700720c */ /* 0x000fe20003f46270 */
[----:B-1----:R-:W-:-:S08]  /*10a0*/  IMAD.WIDE R32, R33, 0x4, R14 ;  /* 0x0000000421207825 */ /* 0x002fd000078e020e */
[----:B------:R0:W-:Y:S04]  /*10b0*/  @!P1 STG.E desc[UR6][R32.64], R24 ;  /* 0x0000001820009986 */ /* 0x0001e8000c101906 */
[----:B------:R0:W-:Y:S02]  /*10c0*/  @!P2 STG.E desc[UR6][R32.64+0x4], R22 ;  /* 0x000004162000a986 */ /* 0x0001e4000c101906 */
.L_x_3438:
[----:B------:R-:W-:Y:S05]  /*10d0*/  BSYNC B0 ;  /* 0x0000000000007941 */ /* 0x000fea0003800000 */
.L_x_3437:
[----:B------:R-:W-:Y:S01]  /*10e0*/  BSSY B0, `(.L_x_3439) ;  /* 0x000000d000007945 */ /* 0x000fe20003800000 */
[----:B------:R-:W-:Y:S01]  /*10f0*/  HFMA2.MMA R48, -RZ, RZ, 0, 0 ;  /* 0x00000000ff307435 */ /* 0x000fe200000001ff */
[----:B------:R-:W-:Y:S02]  /*1100*/  IMAD.MOV.U32 R46, RZ, RZ, RZ ;  /* 0x000000ffff2e7224 */ /* 0x000fe400078e00ff */
[----:B------:R-:W-:Y:S01]  /*1110*/  IMAD R3, R12, 0x8, R3 ;  /* 0x000000080c037824 */ /* 0x000fe200078e0203 */
[----:B------:R-:W-:Y:S07]  /*1120*/  @P0 BRA `(.L_x_3440) ;  /* 0x0000000000200947 */ /* 0x000fee0003800000 */
        /* <DEDUP_REMOVED lines=8> */
.L_x_3440:
[----:B------:R-:W-:Y:S05]  /*11b0*/  BSYNC B0 ;  /* 0x0000000000007941 */ /* 0x000fea0003800000 */
.L_x_3439:
[----:B-----5:R-:W-:Y:S01]  /*11c0*/  FMUL R25, R48, R9 ;  /* 0x0000000930197220 */ /* 0x020fe20000400000 */
[----:B------:R3:W-:Y:S01]  /*11d0*/  STS.64 [R3], R26 ;  /* 0x0000001a03007388 */ /* 0x0007e20000000a00 */
[----:B------:R-:W-:Y:S01]  /*11e0*/  FMNMX R13, R13, |R36|, !PT ;  /* 0x400000240d0d7209 */ /* 0x000fe20007800000 */
[C---:B------:R-:W-:Y:S01]  /*11f0*/  VIADD R42, R2.reuse, 0x20 ;  /* 0x00000020022a7836 */ /* 0x040fe20000000000 */
[C---:B------:R-:W-:Y:S01]  /*1200*/  IADD3 R38, R2.reuse, 0x21, RZ ;  /* 0x0000002102267810 */ /* 0x040fe20007ffe0ff */
[----:B------:R3:W-:Y:S01]  /*1210*/  STS.64 [R3+0x20], R28 ;  /* 0x0000201c03007388 */ /* 0x0007e20000000a00 */
[----:B------:R-:W-:Y:S01]  /*1220*/  FMNMX R13, R13, |R34|, !PT ;  /* 0x400000220d0d7209 */ /* 0x000fe20007800000 */
[C---:B0-2---:R-:W-:Y:S01]  /*1230*/  VIADD R32, R2.reuse, 0x28 ;  /* 0x0000002802207836 */ /* 0x045fe20000000000 */
[----:B------:R-:W-:Y:S01]  /*1240*/  BSSY B0, `(.L_x_3441) ;  /* 0x0000015000007945 */ /* 0x000fe20003800000 */
[----:B------:R3:W-:Y:S01]  /*1250*/  STS.64 [R3+0x40], R30 ;  /* 0x0000401e03007388 */ /* 0x0007e20000000a00 */
[C---:B------:R-:W-:Y:S01]  /*1260*/  VIADD R34, R2.reuse, 0x29 ;  /* 0x0000002902227836 */ /* 0x040fe20000000000 */
[----:B------:R-:W-:Y:S01]  /*1270*/  FMNMX R13, R13, |R48|, !PT ;  /* 0x400000300d0d7209 */ /* 0x000fe20007800000 */
[----:B------:R-:W-:Y:S01]  /*1280*/  VIADD R36, R2, 0x30 ;  /* 0x0000003002247836 */ /* 0x000fe20000000000 */
[----:B------:R3:W-:Y:S01]  /*1290*/  STS.64 [R3+0x60], R24 ;  /* 0x0000601803007388 */ /* 0x0007e20000000a00 */
[----:B------:R-:W-:Y:S01]  /*12a0*/  ISETP.GE.AND P5, PT, R42, R7, PT ;  /* 0x000000072a00720c */ /* 0x000fe20003fa6270 */
[----:B------:R-:W-:Y:S01]  /*12b0*/  FMUL R23, R46, R9 ;  /* 0x000000092e177220 */ /* 0x000fe20000400000 */
[----:B------:R-:W-:-:S02]  /*12c0*/  ISETP.GE.AND P4, PT, R38, R7, PT ;  /* 0x000000072600720c */ /* 0x000fc40003f86270 */
[-C--:B------:R-:W-:Y:S02]  /*12d0*/  ISETP.GE.AND P1, PT, R32, R7.reuse, PT ;  /* 0x000000072000720c */ /* 0x080fe40003f26270 */
[-C--:B------:R-:W-:Y:S02]  /*12e0*/  ISETP.GE.AND P2, PT, R34, R7.reuse, PT ;  /* 0x000000072200720c */ /* 0x080fe40003f46270 */
[----:B------:R-:W-:Y:S02]  /*12f0*/  ISETP.GE.AND P3, PT, R36, R7, PT ;  /* 0x000000072400720c */ /* 0x000fe40003f66270 */
[----:B------:R-:W-:Y:S01]  /*1300*/  FMNMX R13, R13, |R46|, !PT ;  /* 0x4000002e0d0d7209 */ /* 0x000fe20007800000 */
[----:B---3--:R-:W-:Y:S10]  /*1310*/  @P0 BRA `(.L_x_3442) ;  /* 0x00000000001c0947 */ /* 0x008ff40003800000 */
[C---:B------:R-:W-:Y:S02]  /*1320*/  IADD3 R27, R5.reuse, 0x1, RZ ;  /* 0x00000001051b7810 */ /* 0x040fe40007ffe0ff */
[-C--:B------:R-:W-:Y:S02]  /*1330*/  ISETP.GE.AND P0, PT, R5, R10.reuse, PT ;  /* 0x0000000a0500720c */ /* 0x080fe40003f06270 */
[----:B------:R-:W-:Y:S01]  /*1340*/  ISETP.GE.AND P6, PT, R27, R10, PT ;  /* 0x0000000a1b00720c */ /* 0x000fe20003fc6270 */
[----:B------:R-:W-:-:S04]  /*1350*/  IMAD R27, R10, R0, R5 ;  /* 0x000000000a1b7224 */ /* 0x000fc800078e0205 */
[----:B-1----:R-:W-:-:S06]  /*1360*/  IMAD.WIDE R26, R27, 0x4, R14 ;  /* 0x000000041b1a7825 */ /* 0x002fcc00078e020e */
[----:B------:R0:W-:Y:S04]  /*1370*/  @!P0 STG.E desc[UR6][R26.64], R25 ;  /* 0x000000191a008986 */ /* 0x0001e8000c101906 */
[----:B------:R0:W-:Y:S02]  /*1380*/  @!P6 STG.E desc[UR6][R26.64+0x4], R23 ;  /* 0x000004171a00e986 */ /* 0x0001e4000c101906 */
.L_x_3442:
[----:B------:R-:W-:Y:S05]  /*1390*/  BSYNC B0 ;  /* 0x0000000000007941 */ /* 0x000fea0003800000 */
.L_x_3441:
[----:B------:R-:W-:Y:S01]  /*13a0*/  BSSY B0, `(.L_x_3443) ;  /* 0x000000d000007945 */ /* 0x000fe20003800000 */
[----:B0-----:R-:W-:Y:S02]  /*13b0*/  IMAD.MOV.U32 R26, RZ, RZ, RZ ;  /* 0x000000ffff1a7224 */ /* 0x001fe400078e00ff */
[----:B------:R-:W-:Y:S02]  /*13c0*/  VIADD R0, R2, 0x31 ;  /* 0x0000003102007836 */ /* 0x000fe40000000000 */
[----:B------:R-:W-:Y:S01]  /*13d0*/  IMAD.MOV.U32 R28, RZ, RZ, RZ ;  /* 0x000000ffff1c7224 */ /* 0x000fe200078e00ff */
[----:B------:R-:W-:Y:S06]  /*13e0*/  @P5 BRA `(.L_x_3444) ;  /* 0x0000000000205947 */ /* 0x000fec0003800000 */
[C---:B------:R-:W-:Y:S01]  /*13f0*/  IADD3 R25, R5.reuse, 0x1, RZ ;  /* 0x0000000105197810 */ /* 0x040fe20007ffe0ff */
[----:B------:R-:W-:Y:S01]  /*1400*/  IMAD.MOV.U32 R26, RZ, RZ, RZ ;  /* 0x000000ffff1a7224 */ /* 0x000fe200078e00ff */
[-C--:B------:R-:W-:Y:S02]  /*1410*/  ISETP.GE.AND P0, PT, R5, R10.reuse, PT ;  /* 0x0000000a0500720c */ /* 0x080fe40003f06270 */
[----:B------:R-:W-:Y:S01]  /*1420*/  ISETP.GE.AND P6, PT, R25, R10, PT ;  /* 0x0000000a1900720c */ /* 0x000fe20003fc6270 */
[----:B------:R-:W-:-:S04]  /*1430*/  IMAD R25, R10, R42, R5 ;  /* 0x0000002a0a197224 */ /* 0x000fc800078e0205 */
[----:B------:R-:W-:-:S06]  /*1440*/  IMAD.WIDE R24, R25, 0x4, R40 ;  /* 0x0000000419187825 */ /* 0x000fcc00078e0228 */
[----:B------:R0:W5:Y:S04]  /*1450*/  @!P0 LDG.E R28, desc[UR6][R24.64] ;  /* 0x00000006181c8981 */ /* 0x000168000c1e1900 */
[----:B------:R0:W5:Y:S02]  /*1460*/  @!P6 LDG.E R26, desc[UR6][R24.64+0x4] ;  /* 0x00000406181ae981 */ /* 0x000164000c1e1900 */
.L_x_3444:
[----:B------:R-:W-:Y:S05]  /*1470*/  BSYNC B0 ;  /* 0x0000000000007941 */ /* 0x000fea0003800000 */
.L_x_3443:
[----:B-----5:R-:W-:Y:S01]  /*1480*/  FMNMX R13, R13, |R28|, !PT ;  /* 0x4000001c0d0d7209 */ /* 0x020fe20007800000 */
[----:B------:R-:W-:Y:S01]  /*1490*/  BSSY B0, `(.L_x_3445) ;  /* 0x000000d000007945 */ /* 0x000fe20003800000 */
[----:B------:R-:W-:Y:S01]  /*14a0*/  ISETP.GE.AND P0, PT, R0, R7, PT ;  /* 0x000000070000720c */ /* 0x000fe20003f06270 */
[-C--:B0-----:R-:W-:Y:S01]  /*14b0*/  FMUL R24, R28, R9.reuse ;  /* 0x000000091c187220 */ /* 0x081fe20000400000 */
[----:B------:R-:W-:Y:S01]  /*14c0*/  FMNMX R27, R13, |R26|, !PT ;  /* 0x4000001a0d1b7209 */ /* 0x000fe20007800000 */
[----:B------:R-:W-:Y:S01]  /*14d0*/  FMUL R26, R26, R9 ;  /* 0x000000091a1a7220 */ /* 0x000fe20000400000 */
[----:B------:R-:W-:Y:S09]  /*14e0*/  @P5 BRA `(.L_x_3446) ;  /* 0x00000000001c5947 */ /* 0x000ff20003800000 */
[C---:B------:R-:W-:Y:S01]  /*14f0*/  VIADD R13, R5.reuse, 0x1 ;  /* 0x00000001050d7836 */ /* 0x040fe20000000000 */
[----:B------:R-:W-:Y:S01]  /*1500*/  ISETP.GE.AND P5, PT, R5, R10, PT ;  /* 0x0000000a0500720c */ /* 0x000fe20003fa6270 */
[----:B------:R-:W-:-:S03]  /*1510*/  IMAD R29, R10, R42, R5 ;  /* 0x0000002a0a1d7224 */ /* 0x000fc600078e0205 */
[----:B------:R-:W-:Y:S01]  /*1520*/  ISETP.GE.AND P6, PT, R13, R10, PT ;  /* 0x0000000a0d00720c */ /* 0x000fe20003fc6270 */
[----:B-1----:R-:W-:-:S08]  /*1530*/  IMAD.WIDE R28, R29, 0x4, R14 ;  /* 0x000000041d1c7825 */ /* 0x002fd000078e020e */
[----:B------:R0:W-:Y:S04]  /*1540*/  @!P5 STG.E desc[UR6][R28.64], R24 ;  /* 0x000000181c00d986 */ /* 0x0001e8000c101906 */
[----:B------:R0:W-:Y:S02]  /*1550*/  @!P6 STG.E desc[UR6][R28.64+0x4], R26 ;  /* 0x0000041a1c00e986 */ /* 0x0001e4000c101906 */
.L_x_3446:
[----:B------:R-:W-:Y:S05]  /*1560*/  BSYNC B0 ;  /* 0x0000000000007941 */ /* 0x000fea0003800000 */
.L_x_3445:
        /* <DEDUP_REMOVED lines=13> */
.L_x_3448:
[----:B------:R-:W-:Y:S05]  /*1640*/  BSYNC B0 ;  /* 0x0000000000007941 */ /* 0x000fea0003800000 */
.L_x_3447:
[----:B-----5:R-:W-:Y:S01]  /*1650*/  FMNMX R27, R27, |R46|, !PT ;  /* 0x4000002e1b1b7209 */ /* 0x020fe20007800000 */
[----:B------:R-:W-:Y:S01]  /*1660*/  BSSY B0, `(.L_x_3449) ;  /* 0x000000e000007945 */ /* 0x000fe20003800000 */
[----:B------:R-:W-:Y:S01]  /*1670*/  ISETP.GE.AND P5, PT, R13, R7, PT ;  /* 0x000000070d00720c */ /* 0x000fe20003fa6270 */
[-C--:B------:R-:W-:Y:S01]  /*1680*/  FMUL R25, R46, R9.reuse ;  /* 0x000000092e197220 */ /* 0x080fe20000400000 */
[----:B------:R-:W-:Y:S01]  /*1690*/  FMNMX R31, R27, |R42|, !PT ;  /* 0x4000002a1b1f7209 */ /* 0x000fe20007800000 */
[----:B------:R-:W-:Y:S01]  /*16a0*/  FMUL R27, R42, R9 ;  /* 0x000000092a1b7220 */ /* 0x000fe20000400000 */
[----:B------:R-:W-:Y:S01]  /*16b0*/  IADD3 R30, R10, 0x3f, RZ ;  /* 0x0000003f0a1e7810 */ /* 0x000fe20007ffe0ff */
[----:B------:R-:W-:Y:S08]  /*16c0*/  @P4 BRA `(.L_x_3450) ;  /* 0x00000000001c4947 */ /* 0x000ff00003800000 */
[C---:B0-2---:R-:W-:Y:S01]  /*16d0*/  VIADD R29, R5.reuse, 0x1 ;  /* 0x00000001051d7836 */ /* 0x045fe20000000000 */
[----:B------:R-:W-:-:S04]  /*16e0*/  ISETP.GE.AND P4, PT, R5, R10, PT ;  /* 0x0000000a0500720c */ /* 0x000fc80003f86270 */
[----:B------:R-:W-:Y:S01]  /*16f0*/  ISETP.GE.AND P6, PT, R29, R10, PT ;  /* 0x0000000a1d00720c */ /* 0x000fe20003fc6270 */
[----:B------:R-:W-:-:S04]  /*1700*/  IMAD R29, R10, R38, R5 ;  /* 0x000000260a1d7224 */ /* 0x000fc800078e0205 */
[----:B-1----:R-:W-:-:S05]  /*1710*/  IMAD.WIDE R28, R29, 0x4, R14 ;  /* 0x000000041d1c7825 */ /* 0x002fca00078e020e */
[----:B------:R3:W-:Y:S04]  /*1720*/  @!P4 STG.E desc[UR6][R28.64], R25 ;  /* 0x000000191c00c986 */ /* 0x0007e8000c101906 */
[----:B------:R3:W-:Y:S02]  /*1730*/  @!P6 STG.E desc[UR6][R28.64+0x4], R27 ;  /* 0x0000041b1c00e986 */ /* 0x0007e4000c101906 */
.L_x_3450:
[----:B------:R-:W-:Y:S05]  /*1740*/  BSYNC B0 ;  /* 0x0000000000007941 */ /* 0x000fea0003800000 */
.L_x_3449:
[----:B------:R-:W-:Y:S01]  /*1750*/  BSSY B0, `(.L_x_3451) ;  /* 0x000000e000007945 */ /* 0x000fe20003800000 */
[----:B------:R-:W-:Y:S01]  /*1760*/  IMAD.MOV.U32 R38, RZ, RZ, RZ ;  /* 0x000000ffff267224 */ /* 0x000fe200078e00ff */
[----:B------:R-:W-:Y:S01]  /*1770*/  SHF.R.S32.HI R33, RZ, 0x1f, R30 ;  /* 0x0000001fff217819 */ /* 0x000fe2000001141e */
[----:B------:R-:W-:Y:S01]  /*1780*/  IMAD.MOV.U32 R42, RZ, RZ, RZ ;  /* 0x000000ffff2a7224 */ /* 0x000fe200078e00ff */
[----:B------:R-:W-:Y:S01]  /*1790*/  IADD3 R2, R2, 0x39, RZ ;  /* 0x0000003902027810 */ /* 0x000fe20007ffe0ff */
[----:B------:R-:W-:Y:S06]  /*17a0*/  @P1 BRA `(.L_x_3452) ;  /* 0x0000000000201947 */ /* 0x000fec0003800000 */
[C---:B0-23--:R-:W-:Y:S01]  /*17b0*/  VIADD R29, R5.reuse, 0x1 ;  /* 0x00000001051d7836 */ /* 0x04dfe20000000000 */
[-C--:B------:R-:W-:Y:S02]  /*17c0*/  ISETP.GE.AND P4, PT, R5, R10.reuse, PT ;  /* 0x0000000a0500720c */ /* 0x080fe40003f86270 */
[----:B------:R-:W-:Y:S02]  /*17d0*/  MOV R38, RZ ;  /* 0x000000ff00267202 */ /* 0x000fe40000000f00 */
[----:B------:R-:W-:Y:S01]  /*17e0*/  ISETP.GE.AND P6, PT, R29, R10, PT ;  /* 0x0000000a1d00720c */ /* 0x000fe20003fc6270 */
[----:B------:R-:W-:-:S04]  /*17f0*/  IMAD R29, R10, R32, R5 ;  /* 0x000000200a1d7224 */ /* 0x000fc800078e0205 */
[----:B------:R-:W-:-:S05]  /*1800*/  IMAD.WIDE R28, R29, 0x4, R40 ;  /* 0x000000041d1c7825 */ /* 0x000fca00078e0228 */
[----:B------:R4:W5:Y:S04]  /*1810*/  @!P4 LDG.E R42, desc[UR6][R28.64] ;  /* 0x000000061c2ac981 */ /* 0x000968000c1e1900 */
[----:B------:R4:W5:Y:S02]  /*1820*/  @!P6 LDG.E R38, desc[UR6][R28.64+0x4] ;  /* 0x000004061c26e981 */ /* 0x000964000c1e1900 */
.L_x_3452:
[----:B------:R-:W-:Y:S05]  /*1830*/  BSYNC B0 ;  /* 0x0000000000007941 */ /* 0x000fea0003800000 */
.L_x_3451:
[----:B0-2345:R-:W-:Y:S01]  /*1840*/  FMNMX R29, R31, |R42|, !PT ;  /* 0x4000002a1f1d7209 */ /* 0x03dfe20007800000 */
[----:B------:R-:W-:Y:S01]  /*1850*/  BSSY B0, `(.L_x_3453) ;  /* 0x000000e000007945 */ /* 0x000fe20003800000 */
[----:B------:R-:W-:Y:S01]  /*1860*/  LEA.HI R35, R33, R30, RZ, 0x6 ;  /* 0x0000001e21237211 */ /* 0x000fe200078f30ff */
[----:B------:R-:W-:Y:S01]  /*1870*/  FMUL R28, R42, R9 ;  /* 0x000000092a1c7220 */ /* 0x000fe20000400000 */
[----:B------:R-:W-:Y:S01]  /*1880*/  ISETP.GE.AND P4, PT, R2, R7, PT ;  /* 0x000000070200720c */ /* 0x000fe20003f86270 */
[----:B------:R-:W-:Y:S01]  /*1890*/  FMUL R30, R38, R9 ;  /* 0x00000009261e7220 */ /* 0x000fe20000400000 */
[----:B------:R-:W-:Y:S01]  /*18a0*/  FMNMX R29, R29, |R38|, !PT ;  /* 0x400000261d1d7209 */ /* 0x000fe20007800000 */
[----:B------:R-:W-:Y:S10]  /*18b0*/  @P1 BRA `(.L_x_3454) ;  /* 0x00000000001c1947 */ /* 0x000ff40003800000 */
[C---:B------:R-:W-:Y:S01]  /*18c0*/  VIADD R31, R5.reuse, 0x1 ;  /* 0x00000001051f7836 */ /* 0x040fe20000000000 */
[----:B------:R-:W-:Y:S01]  /*18d0*/  ISETP.GE.AND P1, PT, R5, R10, PT ;  /* 0x0000000a0500720c */ /* 0x000fe20003f26270 */
[----:B------:R-:W-:-:S03]  /*18e0*/  IMAD R33, R10, R32, R5 ;  /* 0x000000200a217224 */ /* 0x000fc600078e0205 */
[----:B------:R-:W-:Y:S01]  /*18f0*/  ISETP.GE.AND P6, PT, R31, R10, PT ;  /* 0x0000000a1f00720c */ /* 0x000fe20003fc6270 */
[----:B-1----:R-:W-:-:S08]  /*1900*/  IMAD.WIDE R32, R33, 0x4, R14 ;  /* 0x0000000421207825 */ /* 0x002fd000078e020e */
[----:B------:R0:W-:Y:S04]  /*1910*/  @!P1 STG.E desc[UR6][R32.64], R28 ;  /* 0x0000001c20009986 */ /* 0x0001e8000c101906 */
[----:B------:R0:W-:Y:S02]  /*1920*/  @!P6 STG.E desc[UR6][R32.64+0x4], R30 ;  /* 0x0000041e2000e986 */ /* 0x0001e4000c101906 */
.L_x_3454:
[----:B------:R-:W-:Y:S05]  /*1930*/  BSYNC B0 ;  /* 0x0000000000007941 */ /* 0x000fea0003800000 */
.L_x_3453:
[----:B------:R-:W-:Y:S01]  /*1940*/  BSSY B0, `(.L_x_3455) ;  /* 0x000000e000007945 */ /* 0x000fe20003800000 */
[----:B------:R-:W-:Y:S01]  /*1950*/  IMAD.MOV.U32 R38, RZ, RZ, RZ ;  /* 0x000000ffff267224 */ /* 0x000fe200078e00ff */
[----:B------:R-:W-:Y:S01]  /*1960*/  SHF.R.S32.HI R35, RZ, 0x6, R35 ;  /* 0x00000006ff237819 */ /* 0x000fe20000011423 */
[----:B------:R-:W-:Y:S01]  /*1970*/  IMAD.MOV.U32 R42, RZ, RZ, RZ ;  /* 0x000000ffff2a7224 */ /* 0x000fe200078e00ff */
[----:B------:R-:W-:Y:S01]  /*1980*/  IADD3 R45, -R43, RZ, RZ ;  /* 0x000000ff2b2d7210 */ /* 0x000fe20007ffe1ff */
        /* <DEDUP_REMOVED lines=9> */
.L_x_3456:
[----:B------:R-:W-:Y:S05]  /*1a20*/  BSYNC B0 ;  /* 0x0000000000007941 */ /* 0x000fea0003800000 */
.L_x_3455:
[----:B-----5:R-:W-:Y:S01]  /*1a30*/  FMNMX R31, R29, |R42|, !PT ;  /* 0x4000002a1d1f7209 */ /* 0x020fe20007800000 */
[----:B------:R-:W-:Y:S01]  /*1a40*/  BSSY B0, `(.L_x_3457) ;  /* 0x000000d000007945 */ /* 0x000fe20003800000 */
[----:B------:R-:W-:Y:S02]  /*1a50*/  IMAD R45, R35, R45, R8 ;  /* 0x0000002d232d7224 */ /* 0x000fe400078e0208 */
[-C--:B------:R-:W-:Y:S01]  /*1a60*/  FMUL R29, R42, R9.reuse ;  /* 0x000000092a1d7220 */ /* 0x080fe20000400000 */
[----:B------:R-:W-:Y:S01]  /*1a70*/  FMNMX R46, R31, |R38|, !PT ;  /* 0x400000261f2e7209 */ /* 0x000fe20007800000 */
[----:B------:R-:W-:Y:S01]  /*1a80*/  FMUL R31, R38, R9 ;  /* 0x00000009261f7220 */ /* 0x000fe20000400000 */
[----:B------:R-:W-:Y:S06]  /*1a90*/  @P2 BRA `(.L_x_3458) ;  /* 0x00000000001c2947 */ /* 0x000fec0003800000 */
[C---:B0-2---:R-:W-:Y:S01]  /*1aa0*/  VIADD R33, R5.reuse, 0x1 ;  /* 0x0000000105217836 */ /* 0x045fe20000000000 */
[----:B------:R-:W-:-:S04]  /*1ab0*/  ISETP.GE.AND P1, PT, R5, R10, PT ;  /* 0x0000000a0500720c */ /* 0x000fc80003f26270 */
[----:B------:R-:W-:Y:S01]  /*1ac0*/  ISETP.GE.AND P2, PT, R33, R10, PT ;  /* 0x0000000a2100720c */ /* 0x000fe20003f46270 */
[----:B------:R-:W-:-:S04]  /*1ad0*/  IMAD R33, R10, R34, R5 ;  /* 0x000000220a217224 */ /* 0x000fc800078e0205 */
[----:B-1----:R-:W-:-:S05]  /*1ae0*/  IMAD.WIDE R32, R33, 0x4, R14 ;  /* 0x0000000421207825 */ /* 0x002fca00078e020e */
[----:B------:R3:W-:Y:S04]  /*1af0*/  @!P1 STG.E desc[UR6][R32.64], R29 ;  /* 0x0000001d20009986 */ /* 0x0007e8000c101906 */
[----:B------:R3:W-:Y:S02]  /*1b00*/  @!P2 STG.E desc[UR6][R32.64+0x4], R31 ;  /* 0x0000041f2000a986 */ /* 0x0007e4000c101906 */
.L_x_3458:
[----:B------:R-:W-:Y:S05]  /*1b10*/  BSYNC B0 ;  /* 0x0000000000007941 */ /* 0x000fea0003800000 */
.L_x_3457:
[----:B------:R-:W-:Y:S01]  /*1b20*/  BSSY B0, `(.L_x_3459) ;  /* 0x000000c000007945 */ /* 0x000fe20003800000 */
[----:B------:R-:W-:Y:S01]  /*1b30*/  IMAD.MOV.U32 R47, RZ, RZ, RZ ;  /* 0x000000ffff2f7224 */ /* 0x000fe200078e00ff */
[----:B------:R-:W-:Y:S02]  /*1b40*/  MOV R48, RZ ;  /* 0x000000ff00307202 */ /* 0x000fe40000000f00 */
[----:B------:R-:W-:Y:S05]  /*1b50*/  @P3 BRA `(.L_x_3460) ;  /* 0x0000000000203947 */ /* 0x000fea0003800000 */
[C---:B0-23--:R-:W-:Y:S01]  /*1b60*/  VIADD R33, R5.reuse, 0x1 ;  /* 0x0000000105217836 */ /* 0x04dfe20000000000 */
[----:B------:R-:W-:Y:S01]  /*1b70*/  ISETP.GE.AND P1, PT, R5, R10, PT ;  /* 0x0000000a0500720c */ /* 0x000fe20003f26270 */
[----:B------:R-:W-:-:S03]  /*1b80*/  IMAD.MOV.U32 R47, RZ, RZ, RZ ;  /* 0x000000ffff2f7224 */ /* 0x000fc600078e00ff */
[----:B------:R-:W-:Y:S01]  /*1b90*/  ISETP.GE.AND P2, PT, R33, R10, PT ;  /* 0x0000000a2100720c */ /* 0x000fe20003f46270 */
[----:B------:R-:W-:-:S04]  /*1ba0*/  IMAD R33, R10, R36, R5 ;  /* 0x000000240a217224 */ /* 0x000fc800078e0205 */
[----:B------:R-:W-:-:S05]  /*1bb0*/  IMAD.WIDE R32, R33, 0x4, R40 ;  /* 0x0000000421207825 */ /* 0x000fca00078e0228 */
[----:B------:R4:W5:Y:S04]  /*1bc0*/  @!P1 LDG.E R48, desc[UR6][R32.64] ;  /* 0x0000000620309981 */ /* 0x000968000c1e1900 */
[----:B------:R4:W5:Y:S02]  /*1bd0*/  @!P2 LDG.E R47, desc[UR6][R32.64+0x4] ;  /* 0x00000406202fa981 */ /* 0x000964000c1e1900 */
.L_x_3460:
[----:B------:R-:W-:Y:S05]  /*1be0*/  BSYNC B0 ;  /* 0x0000000000007941 */ /* 0x000fea0003800000 */
.L_x_3459:
[----:B------:R-:W-:Y:S01]  /*1bf0*/  BSSY B0, `(.L_x_3461) ;  /* 0x000000b000007945 */ /* 0x000fe20003800000 */
[-C--:B0-2345:R-:W-:Y:S01]  /*1c00*/  FMUL R32, R48, R9.reuse ;  /* 0x0000000930207220 */ /* 0x0bdfe20000400000 */
[----:B------:R-:W-:Y:S02]  /*1c10*/  FMUL R34, R47, R9 ;  /* 0x000000092f227220 */ /* 0x000fe40000400000 */
[----:B------:R-:W-:Y:S05]  /*1c20*/  @P3 BRA `(.L_x_3462) ;  /* 0x00000000001c3947 */ /* 0x000fea0003800000 */
[C---:B------:R-:W-:Y:S01]  /*1c30*/  IADD3 R33, R5.reuse, 0x1, RZ ;  /* 0x0000000105217810 */ /* 0x040fe20007ffe0ff */
[----:B------:R-:W-:Y:S01]  /*1c40*/  IMAD R37, R10, R36, R5 ;  /* 0x000000240a257224 */ /* 0x000fe200078e0205 */
[-C--:B------:R-:W-:Y:S02]  /*1c50*/  ISETP.GE.AND P1, PT, R5, R10.reuse, PT ;  /* 0x0000000a0500720c */ /* 0x080fe40003f26270 */
[----:B------:R-:W-:Y:S01]  /*1c60*/  ISETP.GE.AND P2, PT, R33, R10, PT ;  /* 0x0000000a2100720c */ /* 0x000fe20003f46270 */
[----:B-1----:R-:W-:-:S10]  /*1c70*/  IMAD.WIDE R36, R37, 0x4, R14 ;  /* 0x0000000425247825 */ /* 0x002fd400078e020e */
[----:B------:R0:W-:Y:S04]  /*1c80*/  @!P1 STG.E desc[UR6][R36.64], R32 ;  /* 0x0000002024009986 */ /* 0x0001e8000c101906 */
[----:B------:R0:W-:Y:S02]  /*1c90*/  @!P2 STG.E desc[UR6][R36.64+0x4], R34 ;  /* 0x000004222400a986 */ /* 0x0001e4000c101906 */
.L_x_3462:
[----:B------:R-:W-:Y:S05]  /*1ca0*/  BSYNC B0 ;  /* 0x0000000000007941 */ /* 0x000fea0003800000 */
.L_x_3461:
[----:B------:R-:W-:Y:S01]  /*1cb0*/  BSSY B0, `(.L_x_3463) ;  /* 0x000000c000007945 */ /* 0x000fe20003800000 */
[----:B------:R-:W-:Y:S02]  /*1cc0*/  IMAD.MOV.U32 R49, RZ, RZ, RZ ;  /* 0x000000ffff317224 */ /* 0x000fe400078e00ff */
[----:B------:R-:W-:Y:S01]  /*1cd0*/  IMAD.MOV.U32 R50, RZ, RZ, RZ ;  /* 0x000000ffff327224 */ /* 0x000fe200078e00ff */
[----:B------:R-:W-:Y:S06]  /*1ce0*/  @P0 BRA `(.L_x_3464) ;  /* 0x0000000000200947 */ /* 0x000fec0003800000 */
        /* <DEDUP_REMOVED lines=8> */
.L_x_3464:
[----:B------:R-:W-:Y:S05]  /*1d70*/  BSYNC B0 ;  /* 0x0000000000007941 */ /* 0x000fea0003800000 */
.L_x_3463:
[----:B------:R-:W-:Y:S01]  /*1d80*/  BSSY B0, `(.L_x_3465) ;  /* 0x000000b000007945 */ /* 0x000fe20003800000 */
[-C--:B-----5:R-:W-:Y:S01]  /*1d90*/  FMUL R33, R50, R9.reuse ;  /* 0x0000000932217220 */ /* 0x0a0fe20000400000 */
[----:B------:R-:W-:Y:S02]  /*1da0*/  FMUL R35, R49, R9 ;  /* 0x0000000931237220 */ /* 0x000fe40000400000 */
[----:B------:R-:W-:Y:S05]  /*1db0*/  @P0 BRA `(.L_x_3466) ;  /* 0x00000000001c0947 */ /* 0x000fea0003800000 */
[C---:B0-2---:R-:W-:Y:S01]  /*1dc0*/  VIADD R37, R5.reuse, 0x1 ;  /* 0x0000000105257836 */ /* 0x045fe20000000000 */
[----:B------:R-:W-:-:S04]  /*1dd0*/  ISETP.GE.AND P0, PT, R5, R10, PT ;  /* 0x0000000a0500720c */ /* 0x000fc80003f06270 */
[----:B------:R-:W-:Y:S01]  /*1de0*/  ISETP.GE.AND P1, PT, R37, R10, PT ;  /* 0x0000000a2500720c */ /* 0x000fe20003f26270 */
[----:B------:R-:W-:-:S04]  /*1df0*/  IMAD R37, R10, R0, R5 ;  /* 0x000000000a257224 */ /* 0x000fc800078e0205 */
[----:B-1----:R-:W-:-:S05]  /*1e00*/  IMAD.WIDE R36, R37, 0x4, R14 ;  /* 0x0000000425247825 */ /* 0x002fca00078e020e */
[----:B------:R3:W-:Y:S04]  /*1e10*/  @!P0 STG.E desc[UR6][R36.64], R33 ;  /* 0x0000002124008986 */ /* 0x0007e8000c101906 */
[----:B------:R3:W-:Y:S02]  /*1e20*/  @!P1 STG.E desc[UR6][R36.64+0x4], R35 ;  /* 0x0000042324009986 */ /* 0x0007e4000c101906 */
.L_x_3466:
[----:B------:R-:W-:Y:S05]  /*1e30*/  BSYNC B0 ;  /* 0x0000000000007941 */ /* 0x000fea0003800000 */
.L_x_3465:
[----:B------:R-:W-:Y:S01]  /*1e40*/  BSSY B0, `(.L_x_3467) ;  /* 0x000000c000007945 */ /* 0x000fe20003800000 */
[----:B------:R-:W-:Y:S01]  /*1e50*/  HFMA2.MMA R0, -RZ, RZ, 0, 0 ;  /* 0x00000000ff007435 */ /* 0x000fe200000001ff */
[----:B------:R-:W-:Y:S02]  /*1e60*/  IMAD.MOV.U32 R51, RZ, RZ, RZ ;  /* 0x000000ffff337224 */ /* 0x000fe400078e00ff */
[----:B------:R-:W-:Y:S08]  /*1e70*/  @P5 BRA `(.L_x_3468) ;  /* 0x0000000000205947 */ /* 0x000ff00003800000 */
        /* <DEDUP_REMOVED lines=8> */
.L_x_3468:
[----:B------:R-:W-:Y:S05]  /*1f00*/  BSYNC B0 ;  /* 0x0000000000007941 */ /* 0x000fea0003800000 */
.L_x_3467:
[----:B------:R-:W-:Y:S01]  /*1f10*/  BSSY B0, `(.L_x_3469) ;  /* 0x000000b000007945 */ /* 0x000fe20003800000 */
[-C--:B0-2345:R-:W-:Y:S01]  /*1f20*/  FMUL R36, R51, R9.reuse ;  /* 0x0000000933247220 */ /* 0x0bdfe20000400000 */
[----:B------:R-:W-:Y:S02]  /*1f30*/  FMUL R38, R0, R9 ;  /* 0x0000000900267220 */ /* 0x000fe40000400000 */
        /* <DEDUP_REMOVED lines=8> */
.L_x_3470:
[----:B------:R-:W-:Y:S05]  /*1fc0*/  BSYNC B0 ;  /* 0x0000000000007941 */ /* 0x000fea0003800000 */
.L_x_3469:
[----:B------:R-:W-:Y:S01]  /*1fd0*/  BSSY B0, `(.L_x_3471) ;  /* 0x000000c000007945 */ /* 0x000fe20003800000 */
[----:B------:R-:W-:Y:S01]  /*1fe0*/  IMAD.MOV.U32 R13, RZ, RZ, RZ ;  /* 0x000000ffff0d7224 */ /* 0x000fe200078e00ff */
[----:B------:R-:W-:Y:S02]  /*1ff0*/  MOV R42, RZ ;  /* 0x000000ff002a7202 */ /* 0x000fe40000000f00 */
[----:B------:R-:W-:Y:S05]  /*2000*/  @P4 BRA `(.L_x_3472) ;  /* 0x0000000000204947 */ /* 0x000fea0003800000 */
[C---:B------:R-:W-:Y:S01]  /*2010*/  VIADD R13, R5.reuse, 0x1 ;  /* 0x00000001050d7836 */ /* 0x040fe20000000000 */
[----:B------:R-:W-:-:S04]  /*2020*/  ISETP.GE.AND P0, PT, R5, R10, PT ;  /* 0x0000000a0500720c */ /* 0x000fc80003f06270 */
[----:B------:R-:W-:Y:S01]  /*2030*/  ISETP.GE.AND P1, PT, R13, R10, PT ;  /* 0x0000000a0d00720c */ /* 0x000fe20003f26270 */
[----:B------:R-:W-:-:S04]  /*2040*/  IMAD R13, R10, R2, R5 ;  /* 0x000000020a0d7224 */ /* 0x000fc800078e0205 */
[----:B------:R-:W-:-:S04]  /*2050*/  IMAD.WIDE R40, R13, 0x4, R40 ;  /* 0x000000040d287825 */ /* 0x000fc800078e0228 */
[----:B------:R-:W-:Y:S01]  /*2060*/  IMAD.MOV.U32 R13, RZ, RZ, RZ ;  /* 0x000000ffff0d7224 */ /* 0x000fe200078e00ff */
[----:B------:R2:W5:Y:S05]  /*2070*/  @!P0 LDG.E R42, desc[UR6][R40.64] ;  /* 0x00000006282a8981 */ /* 0x00056a000c1e1900 */
[----:B------:R2:W5:Y:S02]  /*2080*/  @!P1 LDG.E R13, desc[UR6][R40.64+0x4] ;  /* 0x00000406280d9981 */ /* 0x000564000c1e1900 */
.L_x_3472:
[----:B------:R-:W-:Y:S05]  /*2090*/  BSYNC B0 ;  /* 0x0000000000007941 */ /* 0x000fea0003800000 */
.L_x_3471:
[----:B-----5:R-:W-:Y:S01]  /*20a0*/  FMUL R37, R42, R9 ;  /* 0x000000092a257220 */ /* 0x020fe20000400000 */
[----:B------:R-:W-:Y:S01]  /*20b0*/  STS.64 [R3+0xa0], R28 ;  /* 0x0000a01c03007388 */ /* 0x000fe20000000a00 */
[----:B------:R-:W-:Y:S01]  /*20c0*/  FMNMX R46, R46, |R48|, !PT ;  /* 0x400000302e2e7209 */ /* 0x000fe20007800000 */
[----:B------:R-:W-:Y:S01]  /*20d0*/  BSSY B0, `(.L_x_3473) ;  /* 0x000001b000007945 */ /* 0x000fe20003800000 */
[----:B------:R-:W-:Y:S01]  /*20e0*/  LEA R43, R43, R39, 0x5 ;  /* 0x000000272b2b7211 */ /* 0x000fe200078e28ff */
[----:B------:R-:W-:Y:S01]  /*20f0*/  STS.64 [R3+0xe0], R36 ;  /* 0x0000e02403007388 */ /* 0x000fe20000000a00 */
[----:B------:R-:W-:-:S03]  /*2100*/  FMNMX R47, R46, |R47|, !PT ;  /* 0x4000002f2e2f7209 */ /* 0x000fc60007800000 */
[----:B------:R3:W-:Y:S01]  /*2110*/  STS.64 [R3+0xc0], R32 ;  /* 0x0000c02003007388 */ /* 0x0007e20000000a00 */
[----:B------:R-:W-:-:S03]  /*2120*/  FMNMX R50, R47, |R50|, !PT ;  /* 0x400000322f327209 */ /* 0x000fc60007800000 */
[----:B------:R4:W-:Y:S01]  /*2130*/  STS.64 [R3+0x80], R24 ;  /* 0x0000801803007388 */ /* 0x0009e20000000a00 */
[----:B------:R-:W-:-:S04]  /*2140*/  FMNMX R50, R50, |R49|, !PT ;  /* 0x4000003132327209 */ /* 0x000fc80007800000 */
[----:B------:R-:W-:Y:S01]  /*2150*/  FMNMX R51, R50, |R51|, !PT ;  /* 0x4000003332337209 */ /* 0x000fe20007800000 */
[----:B---3--:R-:W-:Y:S02]  /*2160*/  IMAD.SHL.U32 R33, R45, 0x40, RZ ;  /* 0x000000402d217824 */ /* 0x008fe400078e00ff */
[C---:B------:R-:W-:Y:S01]  /*2170*/  VIADD R32, R12.reuse, 0x4 ;  /* 0x000000040c207836 */ /* 0x040fe20000000000 */
[C---:B----4-:R-:W-:Y:S01]  /*2180*/  SHF.L.U32 R25, R12.reuse, 0x1, RZ ;  /* 0x000000010c197819 */ /* 0x050fe200000006ff */
[----:B------:R-:W-:Y:S02]  /*2190*/  IMAD R24, R12, 0x108, R44 ;  /* 0x000001080c187824 */ /* 0x000fe400078e022c */
[----:B--2---:R-:W-:Y:S01]  /*21a0*/  IMAD R41, R32, 0x2, R33 ;  /* 0x0000000220297824 */ /* 0x004fe200078e0221 */
[----:B------:R-:W-:Y:S01]  /*21b0*/  IADD3 R45, R33, R25, RZ ;  /* 0x00000019212d7210 */ /* 0x000fe20007ffe0ff */
[----:B------:R-:W-:Y:S02]  /*21c0*/  IMAD R24, R39, 0x8, R24 ;  /* 0x0000000827187824 */ /* 0x000fe400078e0218 */
[----:B------:R-:W-:Y:S01]  /*21d0*/  FMUL R39, R13, R9 ;  /* 0x000000090d277220 */ /* 0x000fe20000400000 */
[----:B------:R-:W-:-:S02]  /*21e0*/  ISETP.GE.AND P0, PT, R45, R10, PT ;  /* 0x0000000a2d00720c */ /* 0x000fc40003f06270 */
[----:B------:R-:W-:Y:S01]  /*21f0*/  ISETP.GE.AND P2, PT, R41, R10, PT ;  /* 0x0000000a2900720c */ /* 0x000fe20003f46270 */
[----:B------:R-:W-:-:S12]  /*2200*/  @P4 BRA `(.L_x_3474) ;  /* 0x00000000001c4947 */ /* 0x000fd80003800000 */
[C---:B------:R-:W-:Y:S01]  /*2210*/  VIADD R29, R5.reuse, 0x1 ;  /* 0x00000001051d7836 */ /* 0x040fe20000000000 */
[----:B------:R-:W-:Y:S01]  /*2220*/  ISETP.GE.AND P1, PT, R5, R10, PT ;  /* 0x0000000a0500720c */ /* 0x000fe20003f26270 */
[----:B------:R-:W-:-:S03]  /*2230*/  IMAD R5, R10, R2, R5 ;  /* 0x000000020a057224 */ /* 0x000fc600078e0205 */
[----:B------:R-:W-:Y:S01]  /*2240*/  ISETP.GE.AND P3, PT, R29, R10, PT ;  /* 0x0000000a1d00720c */ /* 0x000fe20003f66270 */
[----:B-1----:R-:W-:-:S08]  /*2250*/  IMAD.WIDE R14, R5, 0x4, R14 ;  /* 0x00000004050e7825 */ /* 0x002fd000078e020e */
[----:B------:R2:W-:Y:S04]  /*2260*/  @!P1 STG.E desc[UR6][R14.64], R37 ;  /* 0x000000250e009986 */ /* 0x0005e8000c101906 */
[----:B------:R2:W-:Y:S02]  /*2270*/  @!P3 STG.E desc[UR6][R14.64+0x4], R39 ;  /* 0x000004270e00b986 */ /* 0x0005e4000c101906 */
.L_x_3474:
[----:B------:R-:W-:Y:S05]  /*2280*/  BSYNC B0 ;  /* 0x0000000000007941 */ /* 0x000fea0003800000 */
.L_x_3473:
[----:B------:R3:W4:Y:S08]  /*2290*/  LDC.64 R28, c[0x0][R11+0x610] ;  /* 0x000184000b1c7b82 */ /* 0x0007300000000a00 */
[----:B------:R-:W-:Y:S01]  /*22a0*/  BAR.SYNC.DEFER_BLOCKING 0x0 ;  /* 0x0000000000007b1d */ /* 0x000fe20000010000 */
[----:B0-----:R-:W-:Y:S01]  /*22b0*/  VIADD R36, R25, 0x10 ;  /* 0x0000001019247836 */ /* 0x001fe20000000000 */
[----:B------:R-:W-:-:S04]  /*22c0*/  SHF.L.U32 R2, R43, 0x1, RZ ;  /* 0x000000012b027819 */ /* 0x000fc800000006ff */
[----:B------:R-:W-:Y:S04]  /*22d0*/  BSSY B0, `(.L_x_3475) ;  /* 0x000000b000007945 */ /* 0x000fe80003800000 */
[----:B---3--:R-:W-:Y:S05]  /*22e0*/  @P0 BRA `(.L_x_3476) ;  /* 0x0000000000240947 */ /* 0x008fea0003800000 */
[C---:B-12---:R-:W-:Y:S01]  /*22f0*/  VIADD R14, R2.reuse, 0x1 ;  /* 0x00000001020e7836 */ /* 0x046fe20000000000 */
[----:B------:R-:W-:Y:S01]  /*2300*/  ISETP.GE.AND P0, PT, R2, R7, PT ;  /* 0x000000070200720c */ /* 0x000fe20003f06270 */
[----:B------:R-:W-:-:S03]  /*2310*/  IMAD R15, R7, R45, R2 ;  /* 0x0000002d070f7224 */ /* 0x000fc600078e0202 */
[----:B------:R-:W-:Y:S01]  /*2320*/  ISETP.GE.AND P1, PT, R14, R7, PT ;  /* 0x000000070e00720c */ /* 0x000fe20003f26270 */
[----:B----4-:R-:W-:-:S08]  /*2330*/  IMAD.WIDE R14, R15, 0x4, R28 ;  /* 0x000000040f0e7825 */ /* 0x010fd000078e021c */
[----:B------:R-:W0:Y:S04]  /*2340*/  @!P0 LDS R5, [R24] ;  /* 0x0000000018058984 */ /* 0x000e280000000800 */
[----:B------:R-:W1:Y:S04]  /*2350*/  @!P1 LDS R37, [R24+0x4] ;  /* 0x0000040018259984 */ /* 0x000e680000000800 */
[----:B0-----:R0:W-:Y:S04]  /*2360*/  @!P0 STG.E desc[UR6][R14.64], R5 ;  /* 0x000000050e008986 */ /* 0x0011e8000c101906 */
[----:B-1----:R0:W-:Y:S02]  /*2370*/  @!P1 STG.E desc[UR6][R14.64+0x4], R37 ;  /* 0x000004250e009986 */ /* 0x0021e4000c101906 */
.L_x_3476:
[----:B------:R-:W-:Y:S05]  /*2380*/  BSYNC B0 ;  /* 0x0000000000007941 */ /* 0x000fea0003800000 */
.L_x_3475:
[----:B------:R-:W-:Y:S04]  /*2390*/  BSSY B0, `(.L_x_3477) ;  /* 0x000000b000007945 */ /* 0x000fe80003800000 */
[----:B------:R-:W-:Y:S05]  /*23a0*/  @P2 BRA `(.L_x_3478) ;  /* 0x0000000000242947 */ /* 0x000fea0003800000 */
[C---:B012---:R-:W-:Y:S01]  /*23b0*/  VIADD R14, R2.reuse, 0x1 ;  /* 0x00000001020e7836 */ /* 0x047fe20000000000 */
[----:B------:R-:W-:Y:S01]  /*23c0*/  ISETP.GE.AND P0, PT, R2, R7, PT ;  /* 0x000000070200720c */ /* 0x000fe20003f06270 */
[----:B------:R-:W-:-:S03]  /*23d0*/  IMAD R15, R7, R41, R2 ;  /* 0x00000029070f7224 */ /* 0x000fc600078e0202 */
[----:B------:R-:W-:Y:S01]  /*23e0*/  ISETP.GE.AND P1, PT, R14, R7, PT ;  /* 0x000000070e00720c */ /* 0x000fe20003f26270 */
[----:B----4-:R-:W-:-:S08]  /*23f0*/  IMAD.WIDE R14, R15, 0x4, R28 ;  /* 0x000000040f0e7825 */ /* 0x010fd000078e021c */
[----:B------:R-:W0:Y:S04]  /*2400*/  @!P0 LDS R5, [R24+0x420] ;  /* 0x0004200018058984 */ /* 0x000e280000000800 */
[----:B------:R-:W1:Y:S04]  /*2410*/  @!P1 LDS R37, [R24+0x424] ;  /* 0x0004240018259984 */ /* 0x000e680000000800 */
[----:B0-----:R3:W-:Y:S04]  /*2420*/  @!P0 STG.E desc[UR6][R14.64], R5 ;  /* 0x000000050e008986 */ /* 0x0017e8000c101906 */
[----:B-1----:R3:W-:Y:S02]  /*2430*/  @!P1 STG.E desc[UR6][R14.64+0x4], R37 ;  /* 0x000004250e009986 */ /* 0x0027e4000c101906 */
.L_x_3478:
[----:B------:R-:W-:Y:S05]  /*2440*/  BSYNC B0 ;  /* 0x0000000000007941 */ /* 0x000fea0003800000 */
.L_x_3477:
[----:B------:R-:W-:Y:S01]  /*2450*/  IMAD.IADD R53, R33, 0x1, R36 ;  /* 0x0000000121357824 */ /* 0x000fe200078e0224 */
[C---:B------:R-:W-:Y:S01]  /*2460*/  IADD3 R50, R25.reuse, 0x18, RZ ;  /* 0x0000001819327810 */ /* 0x040fe20007ffe0ff */
[C---:B------:R-:W-:Y:S01]  /*2470*/  VIADD R52, R25.reuse, 0x20 ;  /* 0x0000002019347836 */ /* 0x040fe20000000000 */
[C---:B------:R-:W-:Y:S01]  /*2480*/  IADD3 R40, R25.reuse, 0x30, RZ ;  /* 0x0000003019287810 */ /* 0x040fe20007ffe0ff */
[----:B------:R-:W-:Y:S01]  /*2490*/  VIADD R48, R25, 0x28 ;  /* 0x0000002819307836 */ /* 0x000fe20000000000 */
[----:B------:R-:W-:Y:S01]  /*24a0*/  ISETP.GE.AND P5, PT, R53, R10, PT ;  /* 0x0000000a3500720c */ /* 0x000fe20003fa6270 */
[----:B------:R-:W-:Y:S01]  /*24b0*/  VIADD R46, R25, 0x38 ;  /* 0x00000038192e7836 */ /* 0x000fe20000000000 */
[C---:B------:R-:W-:Y:S01]  /*24c0*/  IADD3 R49, R33.reuse, R50, RZ ;  /* 0x0000003221317210 */ /* 0x040fe20007ffe0ff */
[C---:B------:R-:W-:Y:S01]  /*24d0*/  IMAD.IADD R47, R33.reuse, 0x1, R52 ;  /* 0x00000001212f7824 */ /* 0x040fe200078e0234 */
[C---:B------:R-:W-:Y:S01]  /*24e0*/  IADD3 R44, R33.reuse, R40, RZ ;  /* 0x00000028212c7210 */ /* 0x040fe20007ffe0ff */
[C---:B------:R-:W-:Y:S01]  /*24f0*/  IMAD.IADD R45, R33.reuse, 0x1, R48 ;  /* 0x00000001212d7824 */ /* 0x040fe200078e0230 */
[----:B------:R-:W-:Y:S01]  /*2500*/  BSSY B0, `(.L_x_3479) ;  /* 0x000001b000007945 */ /* 0x000fe20003800000 */
[----:B------:R-:W-:Y:S01]  /*2510*/  IMAD.IADD R43, R33, 0x1, R46 ;  /* 0x00000001212b7824 */ /* 0x000fe200078e022e */
[-C--:B------:R-:W-:Y:S01]  /*2520*/  ISETP.GE.AND P0, PT, R49, R10.reuse, PT ;  /* 0x0000000a3100720c */ /* 0x080fe20003f06270 */
[----:B------:R-:W-:Y:S01]  /*2530*/  VIADD R33, R33, 0x1 ;  /* 0x0000000121217836 */ /* 0x000fe20000000000 */
[----:B------:R-:W-:-:S02]  /*2540*/  ISETP.GE.AND P1, PT, R47, R10, PT ;  /* 0x0000000a2f00720c */ /* 0x000fc40003f26270 */
[-C--:B------:R-:W-:Y:S01]  /*2550*/  ISETP.GE.AND P2, PT, R45, R10.reuse, PT ;  /* 0x0000000a2d00720c */ /* 0x080fe20003f46270 */
[--C-:B0123--:R-:W-:Y:S01]  /*2560*/  IMAD.IADD R15, R36, 0x1, R33.reuse ;  /* 0x00000001240f7824 */ /* 0x10ffe200078e0221 */
[-C--:B------:R-:W-:Y:S01]  /*2570*/  IADD3 R5, R25, R33.reuse, RZ ;  /* 0x0000002119057210 */ /* 0x080fe20007ffe0ff */
[--C-:B------:R-:W-:Y:S01]  /*2580*/  IMAD R14, R32, 0x2, R33.reuse ;  /* 0x00000002200e7824 */ /* 0x100fe200078e0221 */
[-C--:B------:R-:W-:Y:S01]  /*2590*/  ISETP.GE.AND P3, PT, R44, R10.reuse, PT ;  /* 0x0000000a2c00720c */ /* 0x080fe20003f66270 */
[--C-:B------:R-:W-:Y:S01]  /*25a0*/  IMAD.IADD R36, R52, 0x1, R33.reuse ;  /* 0x0000000134247824 */ /* 0x100fe200078e0221 */
[----:B------:R-:W-:Y:S01]  /*25b0*/  ISETP.GE.AND P4, PT, R43, R10, PT ;  /* 0x0000000a2b00720c */ /* 0x000fe20003f86270 */
[--C-:B------:R-:W-:Y:S01]  /*25c0*/  IMAD.IADD R37, R48, 0x1, R33.reuse ;  /* 0x0000000130257824 */ /* 0x100fe200078e0221 */
[-C--:B------:R-:W-:Y:S01]  /*25d0*/  IADD3 R25, R50, R33.reuse, RZ ;  /* 0x0000002132197210 */ /* 0x080fe20007ffe0ff */
[----:B------:R-:W-:Y:S01]  /*25e0*/  IMAD.IADD R41, R46, 0x1, R33 ;  /* 0x000000012e297824 */ /* 0x000fe200078e0221 */
[----:B------:R-:W-:-:S02]  /*25f0*/  IADD3 R40, R40, R33, RZ ;  /* 0x0000002128287210 */ /* 0x000fc40007ffe0ff */
[----:B------:R-:W-:Y:S01]  /*2600*/  FMNMX R0, R51, |R0|, !PT ;  /* 0x4000000033007209 */ /* 0x000fe20007800000 */
[----:B------:R-:W-:Y:S06]  /*2610*/  @P5 BRA `(.L_x_3480) ;  /* 0x0000000000245947 */ /* 0x000fec0003800000 */
[C---:B------:R-:W-:Y:S01]  /*2620*/  VIADD R32, R2.reuse, 0x1 ;  /* 0x0000000102207836 */ /* 0x040fe20000000000 */
        /* <DEDUP_REMOVED lines=8> */
.L_x_3480:
[----:B------:R-:W-:Y:S05]  /*26b0*/  BSYNC B0 ;  /* 0x0000000000007941 */ /* 0x000fea0003800000 */
.L_x_3479:
[----:B------:R-:W-:Y:S04]  /*26c0*/  BSSY B0, `(.L_x_3481) ;  /* 0x000000b000007945 */ /* 0x000fe80003800000 */
[----:B------:R-:W-:Y:S05]  /*26d0*/  @P0 BRA `(.L_x_3482) ;  /* 0x0000000000240947 */ /* 0x000fea0003800000 */
[C---:B0-----:R-:W-:Y:S01]  /*26e0*/  IADD3 R32, R2.reuse, 0x1, RZ ;  /* 0x0000000102207810 */ /* 0x041fe20007ffe0ff */
[----:B------:R-:W-:Y:S01]  /*26f0*/  IMAD R33, R7, R49, R2 ;  /* 0x0000003107217224 */ /* 0x000fe200078e0202 */
[-C--:B------:R-:W-:Y:S02]  /*2700*/  ISETP.GE.AND P0, PT, R2, R7.reuse, PT ;  /* 0x000000070200720c */ /* 0x080fe40003f06270 */
[----:B------:R-:W-:Y:S01]  /*2710*/  ISETP.GE.AND P5, PT, R32, R7, PT ;  /* 0x000000072000720c */ /* 0x000fe20003fa6270 */
[----:B----4-:R-:W-:-:S10]  /*2720*/  IMAD.WIDE R32, R33, 0x4, R28 ;  /* 0x0000000421207825 */ /* 0x010fd400078e021c */
[----:B------:R-:W0:Y:S04]  /*2730*/  @!P0 LDS R51, [R24+0xc60] ;  /* 0x000c600018338984 */ /* 0x000e280000000800 */
[----:B------:R-:W1:Y:S04]  /*2740*/  @!P5 LDS R53, [R24+0xc64] ;  /* 0x000c64001835d984 */ /* 0x000e680000000800 */
[----:B0-----:R2:W-:Y:S04]  /*2750*/  @!P0 STG.E desc[UR6][R32.64], R51 ;  /* 0x0000003320008986 */ /* 0x0015e8000c101906 */
[----:B-1----:R2:W-:Y:S02]  /*2760*/  @!P5 STG.E desc[UR6][R32.64+0x4], R53 ;  /* 0x000004352000d986 */ /* 0x0025e4000c101906 */
.L_x_3482:
[----:B------:R-:W-:Y:S05]  /*2770*/  BSYNC B0 ;  /* 0x0000000000007941 */ /* 0x000fea0003800000 */
.L_x_3481:
[----:B------:R-:W-:Y:S04]  /*2780*/  BSSY B0, `(.L_x_3483) ;  /* 0x000000b000007945 */ /* 0x000fe80003800000 */
[----:B------:R-:W-:Y:S05]  /*2790*/  @P1 BRA `(.L_x_3484) ;  /* 0x0000000000241947 */ /* 0x000fea0003800000 */
[C---:B0-2---:R-:W-:Y:S01]  /*27a0*/  VIADD R32, R2.reuse, 0x1 ;  /* 0x0000000102207836 */ /* 0x045fe20000000000 */
        /* <DEDUP_REMOVED lines=8> */
.L_x_3484:
[----:B------:R-:W-:Y:S05]  /*2830*/  BSYNC B0 ;  /* 0x0000000000007941 */ /* 0x000fea0003800000 */
.L_x_3483:
[----:B------:R-:W-:Y:S04]  /*2840*/  BSSY B0, `(.L_x_3485) ;  /* 0x000000b000007945 */ /* 0x000fe80003800000 */
[----:B------:R-:W-:Y:S05]  /*2850*/  @P2 BRA `(.L_x_3486) ;  /* 0x0000000000242947 */ /* 0x000fea0003800000 */
[C---:B0-23--:R-:W-:Y:S01]  /*2860*/  VIADD R32, R2.reuse, 0x1 ;  /* 0x0000000102207836 */ /* 0x04dfe20000000000 */
        /* <DEDUP_REMOVED lines=8> */
.L_x_3486:
[----:B------:R-:W-:Y:S05]  /*28f0*/  BSYNC B0 ;  /* 0x0000000000007941 */ /* 0x000fea0003800000 */
.L_x_3485:
[----:B------:R-:W-:Y:S04]  /*2900*/  BSSY B0, `(.L_x_3487) ;  /* 0x000000b000007945 */ /* 0x000fe80003800000 */
[----:B------:R-:W-:Y:S05]  /*2910*/  @P3 BRA `(.L_x_3488) ;  /* 0x0000000000243947 */ /* 0x000fea0003800000 */
[C---:B0-23--:R-:W-:Y:S01]  /*2920*/  IADD3 R32, R2.reuse, 0x1, RZ ;  /* 0x0000000102207810 */ /* 0x04dfe20007ffe0ff */
        /* <DEDUP_REMOVED lines=8> */
.L_x_3488:
[----:B------:R-:W-:Y:S05]  /*29b0*/  BSYNC B0 ;  /* 0x0000000000007941 */ /* 0x000fea0003800000 */
.L_x_3487:
        /* <DEDUP_REMOVED lines=11> */
.L_x_3490:
[----:B------:R-:W-:Y:S05]  /*2a70*/  BSYNC B0 ;  /* 0x0000000000007941 */ /* 0x000fea0003800000 */
.L_x_3489:
[----:B------:R-:W-:Y:S01]  /*2a80*/  BAR.SYNC.DEFER_BLOCKING 0x0 ;  /* 0x0000000000007b1d */ /* 0x000fe20000010000 */
[-C--:B------:R-:W-:Y:S02]  /*2a90*/  ISETP.GE.AND P0, PT, R5, R10.reuse, PT ;  /* 0x0000000a0500720c */ /* 0x080fe40003f06270 */
[----:B------:R-:W-:-:S03]  /*2aa0*/  ISETP.GE.AND P1, PT, R14, R10, PT ;  /* 0x0000000a0e00720c */ /* 0x000fc60003f26270 */
[----:B------:R-:W-:Y:S01]  /*2ab0*/  BSSY B0, `(.L_x_3491) ;  /* 0x0000014000007945 */ /* 0x000fe20003800000 */
        /* <DEDUP_REMOVED lines=10> */
[C---:B-1----:R-:W-:Y:S01]  /*2b60*/  VIADD R16, R2.reuse, 0x1 ;  /* 0x0000000102107836 */ /* 0x042fe20000000000 */
[----:B------:R-:W-:Y:S01]  /*2b70*/  ISETP.GE.AND P0, PT, R2, R7, PT ;  /* 0x000000070200720c */ /* 0x000fe20003f06270 */
[----:B------:R-:W-:-:S03]  /*2b80*/  IMAD R17, R7, R5, R2 ;  /* 0x0000000507117224 */ /* 0x000fc600078e0202 */
[----:B------:R-:W-:Y:S01]  /*2b90*/  ISETP.GE.AND P2, PT, R16, R7, PT ;  /* 0x000000071000720c */ /* 0x000fe20003f46270 */
[----:B----4-:R-:W-:-:S08]  /*2ba0*/  IMAD.WIDE R16, R17, 0x4, R28 ;  /* 0x0000000411107825 */ /* 0x010fd000078e021c */
[----:B------:R-:W1:Y:S04]  /*2bb0*/  @!P0 LDS R3, [R24] ;  /* 0x0000000018038984 */ /* 0x000e680000000800 */
[----:B------:R-:W4:Y:S04]  /*2bc0*/  @!P2 LDS R19, [R24+0x4] ;  /* 0x000004001813a984 */ /* 0x000f280000000800 */
[----:B-1----:R1:W-:Y:S04]  /*2bd0*/  @!P0 STG.E desc[UR6][R16.64], R3 ;  /* 0x0000000310008986 */ /* 0x0023e8000c101906 */
[----:B----4-:R1:W-:Y:S02]  /*2be0*/  @!P2 STG.E desc[UR6][R16.64+0x4], R19 ;  /* 0x000004131000a986 */ /* 0x0103e4000c101906 */
.L_x_3492:
[----:B------:R-:W-:Y:S05]  /*2bf0*/  BSYNC B0 ;  /* 0x0000000000007941 */ /* 0x000fea0003800000 */
.L_x_3491:
[----:B------:R-:W-:Y:S04]  /*2c00*/  BSSY B0, `(.L_x_3493) ;  /* 0x000000b000007945 */ /* 0x000fe80003800000 */
[----:B------:R-:W-:Y:S05]  /*2c10*/  @P1 BRA `(.L_x_3494) ;  /* 0x0000000000241947 */ /* 0x000fea0003800000 */
[C---:B-1----:R-:W-:Y:S01]  /*2c20*/  IADD3 R16, R2.reuse, 0x1, RZ ;  /* 0x0000000102107810 */ /* 0x042fe20007ffe0ff */
[----:B------:R-:W-:Y:S01]  /*2c30*/  IMAD R17, R7, R14, R2 ;  /* 0x0000000e07117224 */ /* 0x000fe200078e0202 */
[-C--:B------:R-:W-:Y:S02]  /*2c40*/  ISETP.GE.AND P0, PT, R2, R7.reuse, PT ;  /* 0x000000070200720c */ /* 0x080fe40003f06270 */
[----:B------:R-:W-:Y:S01]  /*2c50*/  ISETP.GE.AND P1, PT, R16, R7, PT ;  /* 0x000000071000720c */ /* 0x000fe20003f26270 */
[----:B----4-:R-:W-:-:S10]  /*2c60*/  IMAD.WIDE R16, R17, 0x4, R28 ;  /* 0x0000000411107825 */ /* 0x010fd400078e021c */
[----:B------:R-:W1:Y:S04]  /*2c70*/  @!P0 LDS R3, [R24+0x420] ;  /* 0x0004200018038984 */ /* 0x000e680000000800 */
[----:B------:R-:W4:Y:S04]  /*2c80*/  @!P1 LDS R5, [R24+0x424] ;  /* 0x0004240018059984 */ /* 0x000f280000000800 */
[----:B-1----:R1:W-:Y:S04]  /*2c90*/  @!P0 STG.E desc[UR6][R16.64], R3 ;  /* 0x0000000310008986 */ /* 0x0023e8000c101906 */
[----:B----4-:R1:W-:Y:S02]  /*2ca0*/  @!P1 STG.E desc[UR6][R16.64+0x4], R5 ;  /* 0x0000040510009986 */ /* 0x0103e4000c101906 */
.L_x_3494:
[----:B------:R-:W-:Y:S05]  /*2cb0*/  BSYNC B0 ;  /* 0x0000000000007941 */ /* 0x000fea0003800000 */
.L_x_3493:
        /* <DEDUP_REMOVED lines=10> */
[C---:B------:R-:W-:Y:S01]  /*2d60*/  VIADD R0, R2.reuse, 0x1 ;  /* 0x0000000102007836 */ /* 0x040fe20000000000 */
[----:B------:R-:W-:Y:S01]  /*2d70*/  ISETP.GE.AND P5, PT, R2, R7, PT ;  /* 0x000000070200720c */ /* 0x000fe20003fa6270 */
[----:B------:R-:W-:-:S03]  /*2d80*/  IMAD R15, R7, R15, R2 ;  /* 0x0000000f070f7224 */ /* 0x000fc600078e0202 */
[----:B------:R-:W-:Y:S01]  /*2d90*/  ISETP.GE.AND P6, PT, R0, R7, PT ;  /* 0x000000070000720c */ /* 0x000fe20003fc6270 */
[----:B----4-:R-:W-:-:S08]  /*2da0*/  IMAD.WIDE R14, R15, 0x4, R28 ;  /* 0x000000040f0e7825 */ /* 0x010fd000078e021c */
[----:B-1----:R-:W1:Y:S04]  /*2db0*/  @!P5 LDS R3, [R24+0x840] ;  /* 0x000840001803d984 */ /* 0x002e680000000800 */
[----:B------:R-:W4:Y:S04]  /*2dc0*/  @!P6 LDS R5, [R24+0x844] ;  /* 0x000844001805e984 */ /* 0x000f280000000800 */
[----:B-1----:R1:W-:Y:S04]  /*2dd0*/  @!P5 STG.E desc[UR6][R14.64], R3 ;  /* 0x000000030e00d986 */ /* 0x0023e8000c101906 */
[----:B----4-:R1:W-:Y:S02]  /*2de0*/  @!P6 STG.E desc[UR6][R14.64+0x4], R5 ;  /* 0x000004050e00e986 */ /* 0x0103e4000c101906 */
.L_x_3496:
[----:B------:R-:W-:Y:S05]  /*2df0*/  BSYNC B0 ;  /* 0x0000000000007941 */ /* 0x000fea0003800000 */
.L_x_3495:
[----:B------:R-:W-:Y:S04]  /*2e00*/  BSSY B0, `(.L_x_3497) ;  /* 0x000000b000007945 */ /* 0x000fe80003800000 */
[----:B------:R-:W-:Y:S05]  /*2e10*/  @P0 BRA `(.L_x_3498) ;  /* 0x0000000000240947 */ /* 0x000fea0003800000 */
[C---:B------:R-:W-:Y:S01]  /*2e20*/  VIADD R0, R2.reuse, 0x1 ;  /* 0x0000000102007836 */ /* 0x040fe20000000000 */
[----:B------:R-:W-:Y:S01]  /*2e30*/  ISETP.GE.AND P0, PT, R2, R7, PT ;  /* 0x000000070200720c */ /* 0x000fe20003f06270 */
[----:B-1----:R-:W-:-:S03]  /*2e40*/  IMAD R15, R7, R25, R2 ;  /* 0x00000019070f7224 */ /* 0x002fc600078e0202 */
[----:B------:R-:W-:Y:S01]  /*2e50*/  ISETP.GE.AND P5, PT, R0, R7, PT ;  /* 0x000000070000720c */ /* 0x000fe20003fa6270 */
[----:B----4-:R-:W-:-:S08]  /*2e60*/  IMAD.WIDE R14, R15, 0x4, R28 ;  /* 0x000000040f0e7825 */ /* 0x010fd000078e021c */
[----:B------:R-:W1:Y:S04]  /*2e70*/  @!P0 LDS R3, [R24+0xc60] ;  /* 0x000c600018038984 */ /* 0x000e680000000800 */
[----:B------:R-:W4:Y:S04]  /*2e80*/  @!P5 LDS R5, [R24+0xc64] ;  /* 0x000c64001805d984 */ /* 0x000f280000000800 */
[----:B-1----:R1:W-:Y:S04]  /*2e90*/  @!P0 STG.E desc[UR6][R14.64], R3 ;  /* 0x000000030e008986 */ /* 0x0023e8000c101906 */
[----:B----4-:R1:W-:Y:S02]  /*2ea0*/  @!P5 STG.E desc[UR6][R14.64+0x4], R5 ;  /* 0x000004050e00d986 */ /* 0x0103e4000c101906 */
.L_x_3498:
[----:B------:R-:W-:Y:S05]  /*2eb0*/  BSYNC B0 ;  /* 0x0000000000007941 */ /* 0x000fea0003800000 */
.L_x_3497:
[----:B------:R-:W-:Y:S04]  /*2ec0*/  BSSY B0, `(.L_x_3499) ;  /* 0x000000b000007945 */ /* 0x000fe80003800000 */
[----:B------:R-:W-:Y:S05]  /*2ed0*/  @P1 BRA `(.L_x_3500) ;  /* 0x0000000000241947 */ /* 0x000fea0003800000 */
[C---:B------:R-:W-:Y:S01]  /*2ee0*/  IADD3 R0, R2.reuse, 0x1, RZ ;  /* 0x0000000102007810 */ /* 0x040fe20007ffe0ff */
[----:B-1----:R-:W-:Y:S01]  /*2ef0*/  IMAD R15, R7, R36, R2 ;  /* 0x00000024070f7224 */ /* 0x002fe200078e0202 */
[-C--:B------:R-:W-:Y:S02]  /*2f00*/  ISETP.GE.AND P0, PT, R2, R7.reuse, PT ;  /* 0x000000070200720c */ /* 0x080fe40003f06270 */
[----:B------:R-:W-:Y:S01]  /*2f10*/  ISETP.GE.AND P1, PT, R0, R7, PT ;  /* 0x000000070000720c */ /* 0x000fe20003f26270 */
[----:B----4-:R-:W-:-:S10]  /*2f20*/  IMAD.WIDE R14, R15, 0x4, R28 ;  /* 0x000000040f0e7825 */ /* 0x010fd400078e021c */
[----:B------:R-:W1:Y:S04]  /*2f30*/  @!P0 LDS R3, [R24+0x1080] ;  /* 0x0010800018038984 */ /* 0x000e680000000800 */
[----:B------:R-:W4:Y:S04]  /*2f40*/  @!P1 LDS R5, [R24+0x1084] ;  /* 0x0010840018059984 */ /* 0x000f280000000800 */
[----:B-1----:R1:W-:Y:S04]  /*2f50*/  @!P0 STG.E desc[UR6][R14.64], R3 ;  /* 0x000000030e008986 */ /* 0x0023e8000c101906 */
[----:B----4-:R1:W-:Y:S02]  /*2f60*/  @!P1 STG.E desc[UR6][R14.64+0x4], R5 ;  /* 0x000004050e009986 */ /* 0x0103e4000c101906 */
.L_x_3500:
[----:B------:R-:W-:Y:S05]  /*2f70*/  BSYNC B0 ;  /* 0x0000000000007941 */ /* 0x000fea0003800000 */
.L_x_3499:
        /* <DEDUP_REMOVED lines=11> */
.L_x_3502:
[----:B------:R-:W-:Y:S05]  /*3030*/  BSYNC B0 ;  /* 0x0000000000007941 */ /* 0x000fea0003800000 */
.L_x_3501:
        /* <DEDUP_REMOVED lines=11> */
.L_x_3504:
[----:B------:R-:W-:Y:S05]  /*30f0*/  BSYNC B0 ;  /* 0x0000000000007941 */ /* 0x000fea0003800000 */
.L_x_3503:
[----:B------:R-:W-:Y:S04]  /*3100*/  BSSY B0, `(.L_x_3505) ;  /* 0x000000b000007945 */ /* 0x000fe80003800000 */
[----:B------:R-:W-:Y:S05]  /*3110*/  @P4 BRA `(.L_x_3506) ;  /* 0x0000000000244947 */ /* 0x000fea0003800000 */
[C---:B------:R-:W-:Y:S02]  /*3120*/  IADD3 R0, R2.reuse, 0x1, RZ ;  /* 0x0000000102007810 */ /* 0x040fe40007ffe0ff */
[-C--:B------:R-:W-:Y:S02]  /*3130*/  ISETP.GE.AND P0, PT, R2, R7.reuse, PT ;  /* 0x000000070200720c */ /* 0x080fe40003f06270 */
[----:B------:R-:W-:Y:S01]  /*3140*/  ISETP.GE.AND P1, PT, R0, R7, PT ;  /* 0x000000070000720c */ /* 0x000fe20003f26270 */
[----:B------:R-:W-:-:S04]  /*3150*/  IMAD R7, R7, R41, R2 ;  /* 0x0000002907077224 */ /* 0x000fc800078e0202 */
[----:B----4-:R-:W-:-:S06]  /*3160*/  IMAD.WIDE R28, R7, 0x4, R28 ;  /* 0x00000004071c7825 */ /* 0x010fcc00078e021c */
[----:B-1----:R-:W1:Y:S04]  /*3170*/  @!P0 LDS R3, [R24+0x1ce0] ;  /* 0x001ce00018038984 */ /* 0x002e680000000800 */
[----:B------:R-:W4:Y:S04]  /*3180*/  @!P1 LDS R5, [R24+0x1ce4] ;  /* 0x001ce40018059984 */ /* 0x000f280000000800 */
[----:B-1----:R1:W-:Y:S04]  /*3190*/  @!P0 STG.E desc[UR6][R28.64], R3 ;  /* 0x000000031c008986 */ /* 0x0023e8000c101906 */
[----:B----4-:R1:W-:Y:S02]  /*31a0*/  @!P1 STG.E desc[UR6][R28.64+0x4], R5 ;  /* 0x000004051c009986 */ /* 0x0103e4000c101906 */
.L_x_3506:
[----:B------:R-:W-:Y:S05]  /*31b0*/  BSYNC B0 ;  /* 0x0000000000007941 */ /* 0x000fea0003800000 */
.L_x_3505:
[----:B------:R-:W5:Y:S01]  /*31c0*/  SHFL.DOWN PT, R0, R13, 0x10, 0x1f ;  /* 0x0a001f000d007f89 */ /* 0x000f6200000e0000 */
[----:B------:R-:W-:Y:S01]  /*31d0*/  BSSY B0, `(.L_x_3507) ;  /* 0x0000022000007945 */ /* 0x000fe20003800000 */
[----:B-1----:R-:W1:Y:S01]  /*31e0*/  S2R R17, SR_TID.X ;  /* 0x0000000000117919 */ /* 0x002e620000002100 */
[----:B------:R-:W-:Y:S01]  /*31f0*/  BAR.SYNC.DEFER_BLOCKING 0x0 ;  /* 0x0000000000007b1d */ /* 0x000fe20000010000 */
[----:B-----5:R-:W-:-:S05]  /*3200*/  FMNMX R0, R13, R0, !PT ;  /* 0x000000000d007209 */ /* 0x020fca0007800000 */
[----:B------:R-:W5:Y:S01]  /*3210*/  SHFL.DOWN PT, R3, R0, 0x8, 0x1f ;  /* 0x09001f0000037f89 */ /* 0x000f6200000e0000 */
[----:B-1----:R-:W-:-:S13]  /*3220*/  LOP3.LUT P0, RZ, R17, 0x1f, RZ, 0xc0, !PT ;  /* 0x0000001f11ff7812 */ /* 0x002fda000780c0ff */
[----:B------:R-:W-:Y:S02]  /*3230*/  @!P0 LEA R13, R6, R4, 0x18 ;  /* 0x00000004060d8211 */ /* 0x000fe400078ec0ff */
[----:B-----5:R-:W-:-:S03]  /*3240*/  FMNMX R3, R0, R3, !PT ;  /* 0x0000000300037209 */ /* 0x020fc60007800000 */
[----:B------:R-:W-:Y:S02]  /*3250*/  @!P0 IMAD R10, R12, 0x4, R13 ;  /* 0x000000040c0a8824 */ /* 0x000fe400078e020d */
[----:B------:R1:W0:Y:S01]  /*3260*/  LDC.64 R12, c[0x0][R11+0xa10] ;  /* 0x000284000b0c7b82 */ /* 0x0002220000000a00 */
[----:B------:R-:W-:Y:S01]  /*3270*/  VIADD R0, R17, 0x1f ;  /* 0x0000001f11007836 */ /* 0x000fe20000000000 */
[----:B------:R-:W5:Y:S02]  /*3280*/  SHFL.DOWN PT, R2, R3, 0x4, 0x1f ;  /* 0x08801f0003027f89 */ /* 0x000f6400000e0000 */
[----:B-----5:R-:W-:-:S05]  /*3290*/  FMNMX R5, R3, R2, !PT ;  /* 0x0000000203057209 */ /* 0x020fca0007800000 */
[----:B------:R-:W5:Y:S02]  /*32a0*/  SHFL.DOWN PT, R2, R5, 0x2, 0x1f ;  /* 0x08401f0005027f89 */ /* 0x000f6400000e0000 */
[----:B-----5:R-:W-:-:S05]  /*32b0*/  FMNMX R7, R5, R2, !PT ;  /* 0x0000000205077209 */ /* 0x020fca0007800000 */
[----:B------:R-:W5:Y:S02]  /*32c0*/  SHFL.DOWN PT, R2, R7, 0x1, 0x1f ;  /* 0x08201f0007027f89 */ /* 0x000f6400000e0000 */
[----:B-----5:R-:W-:Y:S02]  /*32d0*/  FMNMX R15, R7, R2, !PT ;  /* 0x00000002070f7209 */ /* 0x020fe40007800000 */
[----:B------:R1:W0:Y:S03]  /*32e0*/  LDC.64 R2, c[0x0][R11+0xc10] ;  /* 0x000304000b027b82 */ /* 0x0002260000000a00 */
[----:B------:R1:W-:Y:S05]  /*32f0*/  @!P0 STS [R10], R15 ;  /* 0x0000000f0a008388 */ /* 0x0003ea0000000800 */
[----:B------:R-:W-:Y:S01]  /*3300*/  BAR.SYNC.DEFER_BLOCKING 0x0 ;  /* 0x0000000000007b1d */ /* 0x000fe20000010000 */
[----:B------:R-:W-:Y:S01]  /*3310*/  ISETP.GT.U32.AND P0, PT, R0, 0x3e, PT ;  /* 0x0000003e0000780c */ /* 0x000fe20003f04070 */
[----:B------:R-:W-:-:S12]  /*3320*/  HFMA2.MMA R0, -RZ, RZ, 0, 0 ;  /* 0x00000000ff007435 */ /* 0x000fd800000001ff */
[----:B-1----:R-:W-:Y:S05]  /*3330*/  @P0 BRA `(.L_x_3508) ;  /* 0x00000000002c0947 */ /* 0x002fea0003800000 */
[----:B------:R-:W-:Y:S01]  /*3340*/  ISETP.GT.U32.AND P0, PT, R17, 0x3, PT ;  /* 0x000000031100780c */ /* 0x000fe20003f04070 */
[----:B------:R-:W-:Y:S01]  /*3350*/  IMAD.MOV.U32 R0, RZ, RZ, RZ ;  /* 0x000000ffff007224 */ /* 0x000fe200078e00ff */
[----:B------:R-:W-:-:S11]  /*3360*/  UMOV UR4, 0xffffffff ;  /* 0xffffffff00047882 */ /* 0x000fd60000000000 */
[----:B------:R-:W-:-:S05]  /*3370*/  @!P0 LEA R4, R6, R4, 0x18 ;  /* 0x0000000406048211 */ /* 0x000fca00078ec0ff */
[----:B------:R-:W-:-:S05]  /*3380*/  @!P0 IMAD R4, R17, 0x4, R4 ;  /* 0x0000000411048824 */ /* 0x000fca00078e0204 */
[----:B------:R1:W0:Y:S01]  /*3390*/  @!P0 LDS R0, [R4] ;  /* 0x0000000004008984 */ /* 0x0002220000000800 */
[----:B------:R-:W-:Y:S05]  /*33a0*/  BRA.DIV UR4, `(.L_x_3509) ;  /* 0x0000000204907947 */ /* 0x000fea000b800000 */
[----:B0-----:R-:W0:Y:S02]  /*33b0*/  SHFL.DOWN PT, R5, R0, 0x2, 0x1f ;  /* 0x08401f0000057f89 */ /* 0x001e2400000e0000 */
[----:B0-----:R-:W-:-:S05]  /*33c0*/  FMNMX R5, R5, R0, !PT ;  /* 0x0000000005057209 */ /* 0x001fca0007800000 */
[----:B-1----:R0:W1:Y:S02]  /*33d0*/  SHFL.DOWN PT, R4, R5, 0x1, 0x1f ;  /* 0x08201f0005047f89 */ /* 0x00206400000e0000 */
.L_x_3516:
[----:B-1----:R-:W-:-:S07]  /*33e0*/  FMNMX R0, R5, R4, !PT ;  /* 0x0000000405007209 */ /* 0x002fce0007800000 */
.L_x_3508:
[----:B------:R-:W-:Y:S05]  /*33f0*/  BSYNC B0 ;  /* 0x0000000000007941 */ /* 0x000fea0003800000 */
.L_x_3507:
[----:B0-----:R-:W-:Y:S01]  /*3400*/  ISETP.NE.U32.AND P0, PT, R12, RZ, PT ;  /* 0x000000ff0c00720c */ /* 0x001fe20003f05070 */
[----:B------:R-:W-:Y:S01]  /*3410*/  BSSY B0, `(.L_x_3510) ;  /* 0x000000e000007945 */ /* 0x000fe20003800000 */
[----:B------:R-:W-:Y:S02]  /*3420*/  LOP3.LUT P1, RZ, R8, R17, RZ, 0xfc, !PT ;  /* 0x0000001108ff7212 */ /* 0x000fe4000782fcff */
[----:B------:R-:W-:Y:S02]  /*3430*/  ISETP.NE.AND.EX P0, PT, R13, RZ, PT, P0 ;  /* 0x000000ff0d00720c */ /* 0x000fe40003f05300 */
[----:B------:R-:W-:Y:S02]  /*3440*/  ISETP.EQ.U32.AND P2, PT, R2, RZ, PT ;  /* 0x000000ff0200720c */ /* 0x000fe40003f42070 */
[----:B------:R-:W-:Y:S02]  /*3450*/  ISETP.NE.OR P0, PT, R17, RZ, !P0 ;  /* 0x000000ff1100720c */ /* 0x000fe40004705670 */
[----:B------:R-:W-:-:S11]  /*3460*/  ISETP.EQ.OR.EX P1, PT, R3, RZ, P1, P2 ;  /* 0x000000ff0300720c */ /* 0x000fd60000f22720 */
[----:B------:R-:W-:Y:S05]  /*3470*/  @P0 BRA `(.L_x_3511) ;  /* 0x00000000001c0947 */ /* 0x000fea0003800000 */
[----:B------:R-:W0:Y:S01]  /*3480*/  S2R R4, SR_LANEID ;  /* 0x0000000000047919 */ /* 0x000e220000000000 */
[----:B------:R-:W1:Y:S01]  /*3490*/  REDUX.MAX.S32 UR5, R0 ;  /* 0x00000000000573c4 */ /* 0x000e620000014200 */
[----:B------:R-:W-:Y:S02]  /*34a0*/  VOTEU.ANY UR4, UPT, PT ;  /* 0x0000000000047886 */ /* 0x000fe400038e0100 */
[----:B------:R-:W-:Y:S01]  /*34b0*/  UFLO.U32 UR4, UR4 ;  /* 0x00000004000472bd */ /* 0x000fe200080e0000 */
[----:B-1----:R-:W-:-:S05]  /*34c0*/  MOV R5, UR5 ;  /* 0x0000000500057c02 */ /* 0x002fca0008000f00 */
[----:B0-----:R-:W-:-:S13]  /*34d0*/  ISETP.EQ.U32.AND P0, PT, R4, UR4, PT ;  /* 0x0000000404007c0c */ /* 0x001fda000bf02070 */
[----:B------:R0:W-:Y:S02]  /*34e0*/  @P0 REDG.E.MAX.S32.STRONG.GPU desc[UR6][R12.64], R5 ;  /* 0x000000050c00098e */ /* 0x0001e4000d10e386 */
.L_x_3511:
[----:B------:R-:W-:Y:S05]  /*34f0*/  BSYNC B0 ;  /* 0x0000000000007941 */ /* 0x000fea0003800000 */
.L_x_3510:
[----:B------:R-:W-:Y:S05]  /*3500*/  @P1 EXIT ;  /* 0x000000000000194d */ /* 0x000fea0003800000 */
[----:B------:R-:W-:-:S05]  /*3510*/  VIADD R0, R9, 0x1800000 ;  /* 0x0180000009007836 */ /* 0x000fca0000000000 */
[----:B------:R-:W-:-:S04]  /*3520*/  LOP3.LUT R0, R0, 0x7f800000, RZ, 0xc0, !PT ;  /* 0x7f80000000007812 */ /* 0x000fc800078ec0ff */
[----:B------:R-:W-:-:S13]  /*3530*/  ISETP.GT.U32.AND P0, PT, R0, 0x1ffffff, PT ;  /* 0x01ffffff0000780c */ /* 0x000fda0003f04070 */
[----:B------:R-:W-:Y:S05]  /*3540*/  @P0 BRA `(.L_x_3512) ;  /* 0x0000000000100947 */ /* 0x000fea0003800000 */
[----:B------:R-:W-:-:S07]  /*3550*/  MOV R8, 0x3570 ;  /* 0x0000357000087802 */ /* 0x000fce0000000f00 */
[----:B0-234-:R-:W-:Y:S05]  /*3560*/  CALL.REL.NOINC `($__internal_14_$__cuda_sm20_rcp_rn_f32_slowpath) ;  /* 0x0000000000587944 */ /* 0x01dfea0003c00000 */
[----:B------:R-:W-:Y:S01]  /*3570*/  IMAD.MOV.U32 R5, RZ, RZ, R0 ;  /* 0x000000ffff057224 */ /* 0x000fe200078e0000 */
[----:B------:R-:W-:Y:S06]  /*3580*/  BRA `(.L_x_3513) ;  /* 0x0000000000107947 */ /* 0x000fec0003800000 */
.L_x_3512:
[----:B------:R-:W1:Y:S02]  /*3590*/  MUFU.RCP R0, R9 ;  /* 0x0000000900007308 */ /* 0x000e640000001000 */
[----:B-1----:R-:W-:-:S04]  /*35a0*/  FFMA R4, R0, R9, -1 ;  /* 0xbf80000000047423 */ /* 0x002fc80000000009 */
[----:B0-----:R-:W-:-:S04]  /*35b0*/  FADD.FTZ R5, -R4, -RZ ;  /* 0x800000ff04057221 */ /* 0x001fc80000010100 */
[----:B------:R-:W-:-:S07]  /*35c0*/  FFMA R5, R0, R5, R0 ;  /* 0x0000000500057223 */ /* 0x000fce0000000000 */
.L_x_3513:
[----:B------:R-:W-:Y:S01]  /*35d0*/  STG.E desc[UR6][R2.64], R5 ;  /* 0x0000000502007986 */ /* 0x000fe2000c101906 */
[----:B------:R-:W-:Y:S05]  /*35e0*/  EXIT ;  /* 0x000000000000794d */ /* 0x000fea0003800000 */
.L_x_3509:
[----:B------:R-:W-:Y:S01]  /*35f0*/  MOV R7, 0x2 ;  /* 0x0000000200077802 */ /* 0x000fe20000000f00 */
[----:B------:R-:W-:Y:S02]  /*3600*/  IMAD.MOV.U32 R11, RZ, RZ, 0x1f ;  /* 0x0000001fff0b7424 */ /* 0x000fe400078e00ff */
[----:B------:R-:W-:-:S07]  /*3610*/  IMAD.MOV.U32 R6, RZ, RZ, -0x1 ;  /* 0xffffffffff067424 */ /* 0x000fce00078e00ff */
[----:B01234-:R-:W-:Y:S05]  /*3620*/  WARPSYNC.COLLECTIVE R6, `(.L_x_3514) ;  /* 0x0000000006087348 */ /* 0x01ffea0003c00000 */
[----:B01----:R0:W1:Y:S02]  /*3630*/  SHFL.DOWN P0, R4, R0, R7, R11 ;  /* 0x0800000700047389 */ /* 0x003064000000000b */
[----:B01234-:R-:W-:Y:S01]  /*3640*/  ENDCOLLECTIVE ;  /* 0x000000000000791b */ /* 0x01ffe20003800000 */
.L_x_3514:
[----:B------:R-:W-:Y:S01]  /*3650*/  IMAD.MOV.U32 R7, RZ, RZ, 0x1 ;  /* 0x00000001ff077424 */ /* 0x000fe200078e00ff */
[----:B------:R-:W-:-:S04]  /*3660*/  MOV R5, R4 ;  /* 0x0000000400057202 */ /* 0x000fc80000000f00 */
[----:B------:R-:W-:-:S05]  /*3670*/  FMNMX R5, R5, R0, !PT ;  /* 0x0000000005057209 */ /* 0x000fca0007800000 */
[----:B------:R-:W-:-:S07]  /*3680*/  IMAD.MOV.U32 R0, RZ, RZ, R5 ;  /* 0x000000ffff007224 */ /* 0x000fce00078e0005 */
[----:B------:R-:W-:Y:S05]  /*3690*/  WARPSYNC.COLLECTIVE R6, `(.L_x_3515) ;  /* 0x0000000006087348 */ /* 0x000fea0003c00000 */
[----:B------:R0:W1:Y:S02]  /*36a0*/  SHFL.DOWN P0, R4, R0, R7, R11 ;  /* 0x0800000700047389 */ /* 0x000064000000000b */
[----:B01----:R-:W-:Y:S01]  /*36b0*/  ENDCOLLECTIVE ;  /* 0x000000000000791b */ /* 0x003fe20003800000 */
.L_x_3515:
[----:B------:R-:W-:Y:S05]  /*36c0*/  BRA `(.L_x_3516) ;  /* 0xfffffffc00447947 */ /* 0x000fea000383ffff */
        .weak           $__internal_14_$__cuda_sm20_rcp_rn_f32_slowpath
        .type           $__internal_14_$__cuda_sm20_rcp_rn_f32_slowpath,@function
        .size           $__internal_14_$__cuda_sm20_rcp_rn_f32_slowpath,(.L_x_3774 - $__internal_14_$__cuda_sm20_rcp_rn_f32_slowpath)
$__internal_14_$__cuda_sm20_rcp_rn_f32_slowpath:
[----:B------:R-:W-:-:S04]  /*36d0*/  SHF.L.U32 R0, R9, 0x1, RZ ;  /* 0x0000000109007819 */ /* 0x000fc800000006ff */
[----:B------:R-:W-:-:S04]  /*36e0*/  SHF.R.U32.HI R10, RZ, 0x18, R0 ;  /* 0x00000018ff0a7819 */ /* 0x000fc80000011600 */
[----:B------:R-:W-:-:S13]  /*36f0*/  ISETP.NE.U32.AND P0, PT, R10, RZ, PT ;  /* 0x000000ff0a00720c */ /* 0x000fda0003f05070 */
[----:B------:R-:W-:Y:S05]  /*3700*/  @P0 BRA `(.L_x_3517) ;  /* 0x00000000002c0947 */ /* 0x000fea0003800000 */
[----:B------:R-:W-:-:S05]  /*3710*/  IMAD.SHL.U32 R0, R9, 0x2, RZ ;  /* 0x0000000209007824 */ /* 0x000fca00078e00ff */
[----:B------:R-:W-:-:S13]  /*3720*/  ISETP.NE.AND P0, PT, R0, RZ, PT ;  /* 0x000000ff0000720c */ /* 0x000fda0003f05270 */
[----:B------:R2:W3:Y:S01]  /*3730*/  @!P0 MUFU.RCP R0, R9 ;  /* 0x0000000900008308 */ /* 0x0004e20000001000 */
[----:B------:R-:W-:Y:S05]  /*3740*/  @!P0 BRA `(.L_x_3518) ;  /* 0x0000000000a48947 */ /* 0x000fea0003800000 */
[----:B--2---:R-:W-:-:S04]  /*3750*/  FFMA R9, R9, 1.84467440737095516160e+19, RZ ;  /* 0x5f80000009097823 */ /* 0x004fc800000000ff */
[----:B---3--:R-:W0:Y:S02]  /*3760*/  MUFU.RCP R0, R9 ;  /* 0x0000000900007308 */ /* 0x008e240000001000 */
[----:B0-----:R-:W-:-:S04]  /*3770*/  FFMA R4, R9, R0, -1 ;  /* 0xbf80000009047423 */ /* 0x001fc80000000000 */
[----:B------:R-:W-:-:S04]  /*3780*/  FADD.FTZ R5, -R4, -RZ ;  /* 0x800000ff04057221 */ /* 0x000fc80000010100 */
[----:B------:R-:W-:-:S04]  /*3790*/  FFMA R0, R0, R5, R0 ;  /* 0x0000000500007223 */ /* 0x000fc80000000000 */
[----:B------:R-:W-:Y:S01]  /*37a0*/  FFMA R0, R0, 1.84467440737095516160e+19, RZ ;  /* 0x5f80000000007823 */ /* 0x000fe200000000ff */
[----:B------:R-:W-:Y:S06]  /*37b0*/  BRA `(.L_x_3518) ;  /* 0x0000000000887947 */ /* 0x000fec0003800000 */
.L_x_3517:
[----:B------:R-:W-:-:S05]  /*37c0*/  VIADD R12, R10, 0xffffff03 ;  /* 0xffffff030a0c7836 */ /* 0x000fca0000000000 */
[----:B------:R-:W-:-:S13]  /*37d0*/  ISETP.GT.U32.AND P0, PT, R12, 0x1, PT ;  /* 0x000000010c00780c */ /* 0x000fda0003f04070 */
[----:B------:R-:W-:Y:S05]  /*37e0*/  @P0 BRA `(.L_x_3519) ;  /* 0x0000000000780947 */ /* 0x000fea0003800000 */
[----:B------:R-:W-:Y:S01]  /*37f0*/  LOP3.LUT R0, R9, 0x7fffff, RZ, 0xc0, !PT ;  /* 0x007fffff09007812 */ /* 0x000fe200078ec0ff */
[----:B------:R-:W-:-:S03]  /*3800*/  HFMA2.MMA R7, -RZ, RZ, 0, 1.78813934326171875e-07 ;  /* 0x00000003ff077435 */ /* 0x000fc600000001ff */
[----:B------:R-:W-:-:S04]  /*3810*/  LOP3.LUT R0, R0, 0x3f800000, RZ, 0xfc, !PT ;  /* 0x3f80000000007812 */ /* 0x000fc800078efcff */
[----:B------:R-:W0:Y:S03]  /*3820*/  MUFU.RCP R5, R0 ;  /* 0x0000000000057308 */ /* 0x000e260000001000 */
[----:B------:R-:W-:Y:S01]  /*3830*/  SHF.L.U32 R7, R7, R12, RZ ;  /* 0x0000000c07077219 */ /* 0x000fe200000006ff */
        /* <DEDUP_REMOVED lines=13> */
[----:B------:R-:W-:Y:S02]  /*3910*/  LOP3.LUT P2, RZ, R7, 0x2, RZ, 0xc0, !PT ;  /* 0x0000000207ff7812 */ /* 0x000fe4000784c0ff */
[----:B------:R-:W-:Y:S02]  /*3920*/  IADD3 R5, R10, -0xfc, RZ ;  /* 0xffffff040a057810 */ /* 0x000fe40007ffe0ff */
[----:B------:R-:W-:Y:S02]  /*3930*/  PLOP3.LUT P0, PT, P0, P1, P2, 0xe0, 0x0 ;  /* 0x000000000000781c */ /* 0x000fe40000703c20 */
[----:B------:R-:W-:-:S02]  /*3940*/  LOP3.LUT P1, RZ, R9, 0x7fffff, RZ, 0xc0, !PT ;  /* 0x007fffff09ff7812 */ /* 0x000fc4000782c0ff */
[----:B------:R-:W-:-:S05]  /*3950*/  SEL R0, RZ, 0x1, !P0 ;  /* 0x00000001ff007807 */ /* 0x000fca0004000000 */
[----:B------:R-:W-:-:S05]  /*3960*/  IMAD.MOV R0, RZ, RZ, -R0 ;  /* 0x000000ffff007224 */ /* 0x000fca00078e0a00 */
[----:B------:R-:W-:Y:S02]  /*3970*/  ISETP.GE.AND P0, PT, R0, RZ, PT ;  /* 0x000000ff0000720c */ /* 0x000fe40003f06270 */
[----:B------:R-:W-:-:S11]  /*3980*/  SHF.R.U32.HI R0, RZ, R5, R4 ;  /* 0x00000005ff007219 */ /* 0x000fd60000011604 */
[----:B------:R-:W-:-:S04]  /*3990*/  @!P0 VIADD R0, R0, 0x1 ;  /* 0x0000000100008836 */ /* 0x000fc80000000000 */
[----:B------:R-:W-:-:S05]  /*39a0*/  @!P1 IMAD.SHL.U32 R0, R0, 0x2, RZ ;  /* 0x0000000200009824 */ /* 0x000fca00078e00ff */
[----:B------:R-:W-:Y:S01]  /*39b0*/  LOP3.LUT R0, R0, 0x80000000, R9, 0xf8, !PT ;  /* 0x8000000000007812 */ /* 0x000fe200078ef809 */
[----:B------:R-:W-:Y:S06]  /*39c0*/  BRA `(.L_x_3518) ;  /* 0x0000000000047947 */ /* 0x000fec0003800000 */
.L_x_3519:
[----:B------:R0:W1:Y:S02]  /*39d0*/  MUFU.RCP R0, R9 ;  /* 0x0000000900007308 */ /* 0x0000640000001000 */
.L_x_3518:
[----:B------:R-:W-:Y:S01]  /*39e0*/  MOV R4, R8 ;  /* 0x0000000800047202 */ /* 0x000fe20000000f00 */
[----:B------:R-:W-:-:S04]  /*39f0*/  IMAD.MOV.U32 R5, RZ, RZ, 0x0 ;  /* 0x00000000ff057424 */ /* 0x000fc800078e00ff */
[----:B0123--:R-:W-:Y:S05]  /*3a00*/  RET.REL.NODEC R4 `(_ZN18transformer_engine56_GLOBAL__N__9a404817_23_multi_cast_transpose_cu_26a11c4627multi_cast_transpose_kernelILi2ELi2ELb0EfffEEvNS0_22MultiCastTransposeArgsE) ;  /* 0xffffffc4047c7950 */ /* 0x00ffea0003c3ffff */
.L_x_3520:
        /* <DEDUP_REMOVED lines=15> */
.L_x_3774:


//--------------------- .text._ZN18transformer_engine56_GLOBAL__N__9a404817_23_multi_cast_transpose_cu_26a11c4627multi_cast_transpose_kernelILi4ELi8ELb1Ef13__nv_bfloat1613__nv_fp8_e4m3EEvNS0_22MultiCastTransposeArgsE --------------------------
	.section	.text._ZN18transformer_engine56_GLOBAL__N__9a404817_23_multi_cast_transpose_cu_26a11c4627multi_cast_transpose_kernelILi4ELi8ELb1Ef13__nv_bfloat1613__nv_fp8_e4m3EEvNS0_22MultiCastTransposeArgsE,"ax",@progbits
	.align	128
.text._ZN18transformer_engine56_GLOBAL__N__9a404817_23_multi_cast_transpose_cu_26a11c4627multi_cast_transpose_kernelILi4ELi8ELb1Ef13__nv_bfloat1613__nv_fp8_e4m3EEvNS0_22MultiCastTransposeArgsE:
        .type           _ZN18transformer_engine56_GLOBAL__N__9a404817_23_multi_cast_transpose_cu_26a11c4627multi_cast_transpose_kernelILi4ELi8ELb1Ef13__nv_bfloat1613__nv_fp8_e4m3EEvNS0_22MultiCastTransposeArgsE,@function
        .size           _ZN18transformer_engine56_GLOBAL__N__9a404817_23_multi_cast_transpose_cu_26a11c4627multi_cast_transpose_kernelILi4ELi8ELb1Ef13__nv_bfloat1613__nv_fp8_e4m3EEvNS0_22MultiCastTransposeArgsE,(.L_x_3776 - _ZN18transformer_engine56_GLOBAL__N__9a404817_23_multi_cast_transpose_cu_26a11c4627multi_cast_transpose_kernelILi4ELi8ELb1Ef13__nv_bfloat1613__nv_fp8_e4m3EEvNS0_22MultiCastTransposeArgsE)
        .other          _ZN18transformer_engine56_GLOBAL__N__9a404817_23_multi_cast_transpose_cu_26a11c4627multi_cast_transpose_kernelILi4ELi8ELb1Ef13__nv_bfloat1613__nv_fp8_e4m3EEvNS0_22MultiCastTransposeArgsE,@"STO_CUDA_ENTRY STV_DEFAULT"
_ZN18transformer_engine56_GLOBAL__N__9a404817_23_multi_cast_transpose_cu_26a11c4627multi_cast_transpose_kernelILi4ELi8ELb1Ef13__nv_bfloat1613__nv_fp8_e4m3EEvNS0_22MultiCastTransposeArgsE:
        /* <DEDUP_REMOVED lines=9> */
.L_x_3521:
[----:B------:R-:W-:Y:S02]  /*0090*/  IMAD.MOV.U32 R0, RZ, RZ, R2 ;  /* 0x000000ffff007224 */ /* 0x000fe400078e0002 */
[----:B------:R-:W-:-:S04]  /*00a0*/  VIADD R2, R2, 0x1 ;  /* 0x0000000102027836 */ /* 0x000fc80000000000 */
[----:B------:R-:W-:-:S04]  /*00b0*/  IMAD.SHL.U32 R7, R2, 0x4, RZ ;  /* 0x0000000402077824 */ /* 0x000fc800078e00ff */
[----:B------:R-:W0:Y:S02]  /*00c0*/  LDC R3, c[0x0][R7+0x1010] ;  /* 0x0004040007037b82 */ /* 0x000e240000000800 */
[----:B0-----:R-:W-:-:S13]  /*00d0*/  ISETP.GT.AND P0, PT, R3, UR4, PT ;  /* 0x0000000403007c0c */ /* 0x001fda000bf04270 */
[----:B------:R-:W-:Y:S05]  /*00e0*/  @!P0 BRA `(.L_x_3521) ;  /* 0xfffffffc00e88947 */ /* 0x000fea000383ffff */
[----:B------:R-:W0:Y:S01]  /*00f0*/  LDC R24, c[0x0][R7+0xf0c] ;  /* 0x0003c30007187b82 */ /* 0x000e220000000800 */
[----:B------:R-:W-:Y:S01]  /*0100*/  ULDC.64 UR6, c[0x0][0x208] ;  /* 0x0000820000067ab9 */ /* 0x000fe20000000a00 */
[----:B0-----:R-:W-:-:S05]  /*0110*/  VIADD R2, R24, 0x7f ;  /* 0x0000007f18027836 */ /* 0x001fca0000000000 */
[----:B------:R-:W-:-:S04]  /*0120*/  SHF.R.S32.HI R3, RZ, 0x1f, R2 ;  /* 0x0000001fff037819 */ /* 0x000fc80000011402 */
[----:B------:R-:W-:Y:S02]  /*0130*/  LEA.HI R3, R3, R2, RZ, 0x7 ;  /* 0x0000000203037211 */ /* 0x000fe400078f38ff */
[----:B------:R-:W0:Y:S02]  /*0140*/  LDC R2, c[0x0][R7+0x100c] ;  /* 0x0004030007027b82 */ /* 0x000e240000000800 */
[----:B------:R-:W-:-:S04]  /*0150*/  SHF.R.S32.HI R15, RZ, 0x7, R3 ;  /* 0x00000007ff0f7819 */ /* 0x000fc80000011403 */
[-C--:B------:R-:W-:Y:S02]  /*0160*/  IABS R9, R15.reuse ;  /* 0x0000000f00097213 */ /* 0x080fe40000000000 */
[----:B------:R-:W-:Y:S02]  /*0170*/  IABS R10, R15 ;  /* 0x0000000f000a7213 */ /* 0x000fe40000000000 */
[----:B------:R-:W1:Y:S01]  /*0180*/  I2F.RP R3, R9 ;  /* 0x0000000900037306 */ /* 0x000e620000209400 */
[----:B0-----:R-:W-:-:S07]  /*0190*/  IADD3 R2, -R2, UR4, RZ ;  /* 0x0000000402027c10 */ /* 0x001fce000fffe1ff */
[----:B-1----:R-:W0:Y:S01]  /*01a0*/  MUFU.RCP R3, R3 ;  /* 0x0000000300037308 */ /* 0x002e220000001000 */
[----:B------:R-:W-:Y:S01]  /*01b0*/  IABS R8, R2 ;  /* 0x0000000200087213 */ /* 0x000fe20000000000 */
[----:B0-----:R-:W-:-:S06]  /*01c0*/  VIADD R4, R3, 0xffffffe ;  /* 0x0ffffffe03047836 */ /* 0x001fcc0000000000 */
[----:B------:R0:W1:Y:S02]  /*01d0*/  F2I.FTZ.U32.TRUNC.NTZ R5, R4 ;  /* 0x0000000400057305 */ /* 0x000064000021f000 */
[----:B0-----:R-:W-:Y:S02]  /*01e0*/  IMAD.MOV.U32 R4, RZ, RZ, RZ ;  /* 0x000000ffff047224 */ /* 0x001fe400078e00ff */
[----:B-1----:R-:W-:-:S04]  /*01f0*/  IMAD.MOV R6, RZ, RZ, -R5 ;  /* 0x000000ffff067224 */ /* 0x002fc800078e0a05 */
[----:B------:R-:W-:Y:S02]  /*0200*/  IMAD R11, R6, R9, RZ ;  /* 0x00000009060b7224 */ /* 0x000fe400078e02ff */
[----:B------:R-:W-:Y:S02]  /*0210*/  IMAD.MOV.U32 R6, RZ, RZ, R8 ;  /* 0x000000ffff067224 */ /* 0x000fe400078e0008 */
[----:B------:R-:W-:-:S04]  /*0220*/  IMAD.HI.U32 R5, R5, R11, R4 ;  /* 0x0000000b05057227 */ /* 0x000fc800078e0004 */
[----:B------:R-:W-:Y:S02]  /*0230*/  IMAD.MOV R4, RZ, RZ, -R10 ;  /* 0x000000ffff047224 */ /* 0x000fe400078e0a0a */
[----:B------:R-:W-:-:S04]  /*0240*/  IMAD.HI.U32 R3, R5, R6, RZ ;  /* 0x0000000605037227 */ /* 0x000fc800078e00ff */
[----:B------:R-:W-:Y:S01]  /*0250*/  IMAD R4, R3, R4, R6 ;  /* 0x0000000403047224 */ /* 0x000fe200078e0206 */
[----:B------:R-:W-:Y:S01]  /*0260*/  LOP3.LUT R6, R2, R15, RZ, 0x3c, !PT ;  /* 0x0000000f02067212 */ /* 0x000fe200078e3cff */
[----:B------:R-:W-:-:S03]  /*0270*/  IMAD.SHL.U32 R10, R0, 0x8, RZ ;  /* 0x00000008000a7824 */ /* 0x000fc600078e00ff */
[----:B------:R-:W-:Y:S01]  /*0280*/  ISETP.GT.U32.AND P1, PT, R9, R4, PT ;  /* 0x000000040900720c */ /* 0x000fe20003f24070 */
[----:B------:R-:W0:Y:S01]  /*0290*/  LDC.64 R50, c[0x0][R10+0x210] ;  /* 0x000084000a327b82 */ /* 0x000e220000000a00 */
[----:B------:R-:W-:-:S11]  /*02a0*/  ISETP.GE.AND P2, PT, R6, RZ, PT ;  /* 0x000000ff0600720c */ /* 0x000fd60003f46270 */
[----:B------:R-:W-:Y:S02]  /*02b0*/  @!P1 IMAD.IADD R4, R4, 0x1, -R9 ;  /* 0x0000000104049824 */ /* 0x000fe400078e0a09 */
[----:B------:R-:W-:Y:S01]  /*02c0*/  @!P1 VIADD R3, R3, 0x1 ;  /* 0x0000000103039836 */ /* 0x000fe20000000000 */
[----:B------:R-:W-:Y:S02]  /*02d0*/  ISETP.NE.AND P1, PT, R15, RZ, PT ;  /* 0x000000ff0f00720c */ /* 0x000fe40003f25270 */
[----:B------:R-:W-:Y:S02]  /*02e0*/  ISETP.GE.U32.AND P0, PT, R4, R9, PT ;  /* 0x000000090400720c */ /* 0x000fe40003f06070 */
[----:B------:R-:W1:Y:S11]  /*02f0*/  LDC.64 R4, c[0x0][R10+0x810] ;  /* 0x000204000a047b82 */ /* 0x000e760000000a00 */
[----:B------:R-:W-:-:S04]  /*0300*/  @P0 VIADD R3, R3, 0x1 ;  /* 0x0000000103030836 */ /* 0x000fc80000000000 */
[----:B------:R-:W-:Y:S01]  /*0310*/  @!P2 IMAD.MOV R3, RZ, RZ, -R3 ;  /* 0x000000ffff03a224 */ /* 0x000fe200078e0a03 */
[----:B------:R-:W-:-:S05]  /*0320*/  @!P1 LOP3.LUT R3, RZ, R15, RZ, 0x33, !PT ;  /* 0x0000000fff039212 */ /* 0x000fca00078e33ff */
[----:B------:R-:W-:Y:S02]  /*0330*/  IMAD.MOV R11, RZ, RZ, -R3 ;  /* 0x000000ffff0b7224 */ /* 0x000fe400078e0a03 */
[----:B------:R-:W-:Y:S01]  /*0340*/  IMAD.SHL.U32 R8, R3, 0x100, RZ ;  /* 0x0000010003087824 */ /* 0x000fe200078e00ff */
[----:B-1----:R-:W-:Y:S01]  /*0350*/  ISETP.NE.U32.AND P0, PT, R4, RZ, PT ;  /* 0x000000ff0400720c */ /* 0x002fe20003f05070 */
[----:B------:R-:W-:Y:S02]  /*0360*/  IMAD R11, R15, R11, R2 ;  /* 0x0000000b0f0b7224 */ /* 0x000fe400078e0202 */
[----:B------:R-:W-:Y:S01]  /*0370*/  IMAD R12, R13, 0x8, R8 ;  /* 0x000000080d0c7824 */ /* 0x000fe200078e0208 */
[----:B------:R-:W-:Y:S01]  /*0380*/  ISETP.NE.AND.EX P0, PT, R5, RZ, PT, P0 ;  /* 0x000000ff0500720c */ /* 0x000fe20003f05300 */
[----:B------:R-:W-:-:S04]  /*0390*/  IMAD.SHL.U32 R11, R11, 0x80, RZ ;  /* 0x000000800b0b7824 */ /* 0x000fc800078e00ff */
[----:B------:R-:W-:-:S04]  /*03a0*/  IMAD R15, R22, 0x4, R11 ;  /* 0x00000004160f7824 */ /* 0x000fc800078e020b */
[----:B------:R-:W-:-:S04]  /*03b0*/  IMAD R3, R24, R12, R15 ;  /* 0x0000000c18037224 */ /* 0x000fc800078e020f */
[----:B------:R-:W2:Y:S01]  /*03c0*/  @P0 LDG.E R4, desc[UR6][R4.64] ;  /* 0x0000000604040981 */ /* 0x000ea2000c1e1900 */
[----:B0-----:R-:W-:-:S05]  /*03d0*/  IMAD.WIDE R90, R3, 0x2, R50 ;  /* 0x00000002035a7825 */ /* 0x001fca00078e0232 */
[----:B------:R-:W3:Y:S01]  /*03e0*/  LDG.E.64 R16, desc[UR6][R90.64] ;  /* 0x000000065a107981 */ /* 0x000ee2000c1e1b00 */
[----:B------:R-:W-:Y:S01]  /*03f0*/  UMOV UR5, 0x3f800000 ;  /* 0x3f80000000057882 */ /* 0x000fe20000000000 */
[----:B------:R-:W0:Y:S01]  /*0400*/  LDC.64 R40, c[0x0][R10+0x410] ;  /* 0x000104000a287b82 */ /* 0x000e220000000a00 */
[----:B------:R-:W-:Y:S01]  /*0410*/  IMAD.IADD R9, R24, 0x1, R3 ;  /* 0x0000000118097824 */ /* 0x000fe200078e0203 */
[----:B--2---:R-:W-:Y:S01]  /*0420*/  @P0 R2UR UR5, R4 ;  /* 0x00000000040502ca */ /* 0x004fe200000e0000 */
[----:B---3--:R-:W-:Y:S01]  /*0430*/  IMAD.U32 R26, R17, 0x10000, RZ ;  /* 0x00010000111a7824 */ /* 0x008fe200078e00ff */
[--C-:B------:R-:W-:Y:S01]  /*0440*/  SHF.R.U32.HI R49, RZ, 0x10, R17.reuse ;  /* 0x00000010ff317819 */ /* 0x100fe20000011611 */
[C---:B------:R-:W-:Y:S01]  /*0450*/  IMAD.U32 R29, R16.reuse, 0x10000, RZ ;  /* 0x00010000101d7824 */ /* 0x040fe200078e00ff */
[----:B------:R-:W-:Y:S02]  /*0460*/  SHF.R.U64 R27, R16, 0x10, R17 ;  /* 0x00000010101b7819 */ /* 0x000fe40000001211 */
[----:B0-----:R-:W-:Y:S01]  /*0470*/  IADD3 R16, P0, R40, R3, RZ ;  /* 0x0000000328107210 */ /* 0x001fe20007f1e0ff */
[----:B------:R-:W-:-:S06]  /*0480*/  IMAD.U32 R49, R49, 0x10000, RZ ;  /* 0x0001000031317824 */ /* 0x000fcc00078e00ff */
[----:B------:R-:W-:Y:S01]  /*0490*/  FMUL R42, R26, UR5 ;  /* 0x000000051a2a7c20 */ /* 0x000fe20008400000 */
[----:B------:R-:W-:Y:S01]  /*04a0*/  IMAD.U32 R27, R27, 0x10000, RZ ;  /* 0x000100001b1b7824 */ /* 0x000fe200078e00ff */
[----:B------:R-:W-:Y:S01]  /*04b0*/  LEA.HI.X.SX32 R17, R3, R41, 0x1, P0 ;  /* 0x0000002903117211 */ /* 0x000fe200000f0eff */
[----:B------:R-:W-:Y:S02]  /*04c0*/  FMUL R66, R49, UR5 ;  /* 0x0000000531427c20 */ /* 0x000fe40008400000 */
[----:B------:R-:W-:Y:S01]  /*04d0*/  F2FP.SATFINITE.E4M3.F32.PACK_AB_MERGE_C R42, RZ, R42, RZ ;  /* 0x0000002aff2a723e */ /* 0x000fe200048070ff */
[----:B------:R-:W-:Y:S02]  /*04e0*/  FMUL R80, R27, UR5 ;  /* 0x000000051b507c20 */ /* 0x000fe40008400000 */
[----:B------:R-:W-:Y:S02]  /*04f0*/  F2FP.SATFINITE.E4M3.F32.PACK_AB_MERGE_C R66, RZ, R66, RZ ;  /* 0x00000042ff42723e */ /* 0x000fe400048070ff */
[----:B------:R-:W-:Y:S01]  /*0500*/  IMAD.U32 R4, R42, 0x10000, RZ ;  /* 0x000100002a047824 */ /* 0x000fe200078e00ff */
[----:B------:R-:W-:-:S02]  /*0510*/  F2FP.SATFINITE.E4M3.F32.PACK_AB_MERGE_C R80, RZ, R80, RZ ;  /* 0x00000050ff50723e */ /* 0x000fc400048070ff */
[----:B------:R-:W-:Y:S02]  /*0520*/  LOP3.LUT R5, R66, 0xffff, RZ, 0xc0, !PT ;  /* 0x0000ffff42057812 */ /* 0x000fe400078ec0ff */
[----:B------:R-:W-:Y:S01]  /*0530*/  LOP3.LUT R6, R4, 0xff0000, RZ, 0xc0, !PT ;  /* 0x00ff000004067812 */ /* 0x000fe200078ec0ff */
[----:B------:R-:W-:-:S04]  /*0540*/  FMUL R4, R29, UR5 ;  /* 0x000000051d047c20 */ /* 0x000fc80008400000 */
[----:B------:R-:W-:Y:S01]  /*0550*/  IMAD R5, R5, 0x1000000, R6 ;  /* 0x0100000005057824 */ /* 0x000fe200078e0206 */
[----:B------:R-:W-:Y:S01]  /*0560*/  F2FP.SATFINITE.E4M3.F32.PACK_AB_MERGE_C R4, RZ, R4, RZ ;  /* 0x00000004ff04723e */ /* 0x000fe200048070ff */
[----:B------:R-:W-:-:S03]  /*0570*/  IMAD.SHL.U32 R6, R80, 0x100, RZ ;  /* 0x0000010050067824 */ /* 0x000fc600078e00ff */
[----:B------:R-:W-:Y:S02]  /*0580*/  LOP3.LUT R83, R4, 0xff, RZ, 0xc0, !PT ;  /* 0x000000ff04537812 */ /* 0x000fe400078ec0ff */
[----:B------:R-:W-:Y:S01]  /*0590*/  LOP3.LUT R6, R5, 0xffff, R6, 0xf8, !PT ;  /* 0x0000ffff05067812 */ /* 0x000fe200078ef806 */
[----:B------:R-:W-:-:S03]  /*05a0*/  IMAD.WIDE R4, R9, 0x2, R50 ;  /* 0x0000000209047825 */ /* 0x000fc600078e0232 */
[----:B------:R-:W-:-:S05]  /*05b0*/  LOP3.LUT R3, R6, R83, RZ, 0xfc, !PT ;  /* 0x0000005306037212 */ /* 0x000fca00078efcff */
[----:B------:R0:W-:Y:S04]  /*05c0*/  STG.E desc[UR6][R16.64], R3 ;  /* 0x0000000310007986 */ /* 0x0001e8000c101906 */
[----:B------:R-:W2:Y:S01]  /*05d0*/  LDG.E.64 R4, desc[UR6][R4.64] ;  /* 0x0000000604047981 */ /* 0x000ea2000c1e1b00 */
[----:B------:R-:W-:-:S04]  /*05e0*/  IMAD.IADD R19, R24, 0x1, R9 ;  /* 0x0000000118137824 */ /* 0x000fc800078e0209 */
[----:B------:R-:W-:-:S04]  /*05f0*/  IMAD.WIDE R54, R19, 0x2, R50 ;  /* 0x0000000213367825 */ /* 0x000fc800078e0232 */
[----:B--2---:R-:W-:Y:S01]  /*0600*/  IMAD.U32 R60, R5, 0x10000, RZ ;  /* 0x00010000053c7824 */ /* 0x004fe200078e00ff */
[--C-:B------:R-:W-:Y:S01]  /*0610*/  SHF.R.U32.HI R14, RZ, 0x10, R5.reuse ;  /* 0x00000010ff0e7819 */ /* 0x100fe20000011605 */
[C---:B------:R-:W-:Y:S01]  /*0620*/  IMAD.U32 R33, R4.reuse, 0x10000, RZ ;  /* 0x0001000004217824 */ /* 0x040fe200078e00ff */
[----:B------:R-:W-:Y:S01]  /*0630*/  SHF.R.U64 R81, R4, 0x10, R5 ;  /* 0x0000001004517819 */ /* 0x000fe20000001205 */
[----:B------:R-:W-:Y:S02]  /*0640*/  FMUL R6, R60, UR5 ;  /* 0x000000053c067c20 */ /* 0x000fe40008400000 */
[----:B------:R-:W-:Y:S02]  /*0650*/  IMAD.U32 R14, R14, 0x10000, RZ ;  /* 0x000100000e0e7824 */ /* 0x000fe400078e00ff */
[----:B------:R-:W-:Y:S01]  /*0660*/  IMAD.U32 R81, R81, 0x10000, RZ ;  /* 0x0001000051517824 */ /* 0x000fe200078e00ff */
[----:B------:R-:W-:Y:S01]  /*0670*/  F2FP.SATFINITE.E4M3.F32.PACK_AB_MERGE_C R6, RZ, R6, RZ ;  /* 0x00000006ff06723e */ /* 0x000fe200048070ff */
[----:B------:R-:W-:-:S02]  /*0680*/  FMUL R18, R14, UR5 ;  /* 0x000000050e127c20 */ /* 0x000fc40008400000 */
[----:B------:R-:W-:Y:S01]  /*0690*/  FMUL R77, R81, UR5 ;  /* 0x00000005514d7c20 */ /* 0x000fe20008400000 */
[----:B------:R-:W-:Y:S01]  /*06a0*/  LOP3.LUT R79, R6, 0xffff, RZ, 0xc0, !PT ;  /* 0x0000ffff064f7812 */ /* 0x000fe200078ec0ff */
[----:B------:R-:W-:Y:S01]  /*06b0*/  FMUL R6, R33, UR5 ;  /* 0x0000000521067c20 */ /* 0x000fe20008400000 */
[----:B------:R-:W-:Y:S02]  /*06c0*/  F2FP.SATFINITE.E4M3.F32.PACK_AB_MERGE_C R18, RZ, R18, RZ ;  /* 0x00000012ff12723e */ /* 0x000fe400048070ff */
[----:B------:R-:W-:Y:S01]  /*06d0*/  F2FP.SATFINITE.E4M3.F32.PACK_AB_MERGE_C R77, RZ, R77, RZ ;  /* 0x0000004dff4d723e */ /* 0x000fe200048070ff */
[----:B0-----:R-:W-:Y:S01]  /*06e0*/  IMAD.U32 R3, R79, 0x10000, RZ ;  /* 0x000100004f037824 */ /* 0x001fe200078e00ff */
[----:B------:R-:W-:Y:S02]  /*06f0*/  LOP3.LUT R82, R18, 0xffff, RZ, 0xc0, !PT ;  /* 0x0000ffff12527812 */ /* 0x000fe400078ec0ff */
[----:B------:R-:W-:Y:S02]  /*0700*/  F2FP.SATFINITE.E4M3.F32.PACK_AB_MERGE_C R6, RZ, R6, RZ ;  /* 0x00000006ff06723e */ /* 0x000fe400048070ff */
[----:B------:R-:W-:Y:S01]  /*0710*/  LOP3.LUT R5, R3, 0xff0000, RZ, 0xc0, !PT ;  /* 0x00ff000003057812 */ /* 0x000fe200078ec0ff */
[----:B------:R-:W-:-:S04]  /*0720*/  IMAD.SHL.U32 R3, R77, 0x100, RZ ;  /* 0x000001004d037824 */ /* 0x000fc800078e00ff */
[----:B------:R-:W-:-:S05]  /*0730*/  IMAD R4, R82, 0x1000000, R5 ;  /* 0x0100000052047824 */ /* 0x000fca00078e0205 */
[----:B------:R-:W-:Y:S02]  /*0740*/  LOP3.LUT R3, R4, 0xffff, R3, 0xf8, !PT ;  /* 0x0000ffff04037812 */ /* 0x000fe400078ef803 */
[----:B------:R-:W-:Y:S02]  /*0750*/  IADD3 R4, P0, R40, R9, RZ ;  /* 0x0000000928047210 */ /* 0x000fe40007f1e0ff */
[----:B------:R-:W-:Y:S02]  /*0760*/  LOP3.LUT R3, R3, 0xff, R6, 0xf8, !PT ;  /* 0x000000ff03037812 */ /* 0x000fe400078ef806 */
[----:B------:R-:W-:-:S05]  /*0770*/  LEA.HI.X.SX32 R5, R9, R41, 0x1, P0 ;  /* 0x0000002909057211 */ /* 0x000fca00000f0eff */
[----:B------:R0:W-:Y:S04]  /*0780*/  STG.E desc[UR6][R4.64], R3 ;  /* 0x0000000304007986 */ /* 0x0001e8000c101906 */
[----:B------:R-:W2:Y:S01]  /*0790*/  LDG.E.64 R20, desc[UR6][R54.64] ;  /* 0x0000000636147981 */ /* 0x000ea2000c1e1b00 */
[----:B------:R-:W-:Y:S01]  /*07a0*/  IADD3 R18, P0, R40, R19, RZ ;  /* 0x0000001328127210 */ /* 0x000fe20007f1e0ff */
[----:B--2---:R-:W-:Y:S01]  /*07b0*/  IMAD.U32 R17, R21, 0x10000, RZ ;  /* 0x0001000015117824 */ /* 0x004fe200078e00ff */
[--C-:B------:R-:W-:Y:S01]  /*07c0*/  SHF.R.U32.HI R32, RZ, 0x10, R21.reuse ;  /* 0x00000010ff207819 */ /* 0x100fe20000011615 */
[C---:B------:R-:W-:Y:S01]  /*07d0*/  IMAD.U32 R43, R20.reuse, 0x10000, RZ ;  /* 0x00010000142b7824 */ /* 0x040fe200078e00ff */
[----:B------:R-:W-:Y:S01]  /*07e0*/  SHF.R.U64 R34, R20, 0x10, R21 ;  /* 0x0000001014227819 */ /* 0x000fe20000001215 */
[----:B------:R-:W-:Y:S01]  /*07f0*/  FMUL R9, R17, UR5 ;  /* 0x0000000511097c20 */ /* 0x000fe20008400000 */
[----:B------:R-:W-:-:S02]  /*0800*/  IMAD.IADD R21, R24, 0x1, R19 ;  /* 0x0000000118157824 */ /* 0x000fc400078e0213 */
[----:B------:R-:W-:Y:S01]  /*0810*/  FMUL R28, R43, UR5 ;  /* 0x000000052b1c7c20 */ /* 0x000fe20008400000 */
[----:B------:R-:W-:Y:S01]  /*0820*/  IMAD.U32 R32, R32, 0x10000, RZ ;  /* 0x0001000020207824 */ /* 0x000fe200078e00ff */
[----:B------:R-:W-:Y:S01]  /*0830*/  LEA.HI.X.SX32 R19, R19, R41, 0x1, P0 ;  /* 0x0000002913137211 */ /* 0x000fe200000f0eff */
[----:B------:R-:W-:Y:S01]  /*0840*/  IMAD.U32 R34, R34, 0x10000, RZ ;  /* 0x0001000022227824 */ /* 0x000fe200078e00ff */
[----:B------:R-:W-:Y:S01]  /*0850*/  F2FP.SATFINITE.E4M3.F32.PACK_AB_MERGE_C R9, RZ, R9, RZ ;  /* 0x00000009ff09723e */ /* 0x000fe200048070ff */
[----:B------:R-:W-:Y:S01]  /*0860*/  FMUL R16, R32, UR5 ;  /* 0x0000000520107c20 */ /* 0x000fe20008400000 */
[----:B------:R-:W-:Y:S01]  /*0870*/  F2FP.SATFINITE.E4M3.F32.PACK_AB_MERGE_C R28, RZ, R28, RZ ;  /* 0x0000001cff1c723e */ /* 0x000fe200048070ff */
[----:B------:R-:W-:Y:S01]  /*0880*/  FMUL R63, R34, UR5 ;  /* 0x00000005223f7c20 */ /* 0x000fe20008400000 */
[----:B------:R-:W-:Y:S01]  /*0890*/  LOP3.LUT R61, R9, 0xffff, RZ, 0xc0, !PT ;  /* 0x0000ffff093d7812 */ /* 0x000fe200078ec0ff */
[----:B------:R-:W-:Y:S01]  /*08a0*/  IMAD.WIDE R88, R21, 0x2, R50 ;  /* 0x0000000215587825 */ /* 0x000fe200078e0232 */
[----:B------:R-:W-:-:S02]  /*08b0*/  F2FP.SATFINITE.E4M3.F32.PACK_AB_MERGE_C R16, RZ, R16, RZ ;  /* 0x00000010ff10723e */ /* 0x000fc400048070ff */
[----:B------:R-:W-:Y:S01]  /*08c0*/  F2FP.SATFINITE.E4M3.F32.PACK_AB_MERGE_C R63, RZ, R63, RZ ;  /* 0x0000003fff3f723e */ /* 0x000fe200048070ff */
[----:B0-----:R-:W-:Y:S01]  /*08d0*/  IMAD.U32 R3, R61, 0x10000, RZ ;  /* 0x000100003d037824 */ /* 0x001fe200078e00ff */
[----:B------:R-:W-:-:S03]  /*08e0*/  LOP3.LUT R62, R16, 0xffff, RZ, 0xc0, !PT ;  /* 0x0000ffff103e7812 */ /* 0x000fc600078ec0ff */
[----:B------:R-:W-:Y:S01]  /*08f0*/  IMAD.SHL.U32 R4, R63, 0x100, RZ ;  /* 0x000001003f047824 */ /* 0x000fe200078e00ff */
[----:B------:R-:W-:-:S05]  /*0900*/  LOP3.LUT R3, R3, 0xff0000, RZ, 0xc0, !PT ;  /* 0x00ff000003037812 */ /* 0x000fca00078ec0ff */
[----:B------:R-:W-:-:S05]  /*0910*/  IMAD R3, R62, 0x1000000, R3 ;  /* 0x010000003e037824 */ /* 0x000fca00078e0203 */
[----:B------:R-:W-:-:S04]  /*0920*/  LOP3.LUT R3, R3, 0xffff, R4, 0xf8, !PT ;  /* 0x0000ffff03037812 */ /* 0x000fc800078ef804 */
[----:B------:R-:W-:-:S05]  /*0930*/  LOP3.LUT R9, R3, 0xff, R28, 0xf8, !PT ;  /* 0x000000ff03097812 */ /* 0x000fca00078ef81c */
[----:B------:R0:W-:Y:S04]  /*0940*/  STG.E desc[UR6][R18.64], R9 ;  /* 0x0000000912007986 */ /* 0x0001e8000c101906 */
[----:B------:R-:W2:Y:S01]  /*0950*/  LDG.E.64 R4, desc[UR6][R88.64] ;  /* 0x0000000658047981 */ /* 0x000ea2000c1e1b00 */
[----:B------:R-:W-:-:S04]  /*0960*/  IMAD.IADD R37, R24, 0x1, R21 ;  /* 0x0000000118257824 */ /* 0x000fc800078e0215 */
[----:B------:R-:W-:Y:S01]  /*0970*/  IMAD.WIDE R52, R37, 0x2, R50 ;  /* 0x0000000225347825 */ /* 0x000fe200078e0232 */
[----:B0-----:R-:W-:-:S04]  /*0980*/  IADD3 R18, P0, R40, R21, RZ ;  /* 0x0000001528127210 */ /* 0x001fc80007f1e0ff */
[----:B------:R-:W-:Y:S01]  /*0990*/  LEA.HI.X.SX32 R19, R21, R41, 0x1, P0 ;  /* 0x0000002915137211 */ /* 0x000fe200000f0eff */
[----:B--2---:R-:W-:Y:S01]  /*09a0*/  IMAD.U32 R3, R5, 0x10000, RZ ;  /* 0x0001000005037824 */ /* 0x004fe200078e00ff */
[--C-:B------:R-:W-:Y:S01]  /*09b0*/  SHF.R.U32.HI R31, RZ, 0x10, R5.reuse ;  /* 0x00000010ff1f7819 */ /* 0x100fe20000011605 */
[C---:B------:R-:W-:Y:S01]  /*09c0*/  IMAD.U32 R47, R4.reuse, 0x10000, RZ ;  /* 0x00010000042f7824 */ /* 0x040fe200078e00ff */
[----:B------:R-:W-:Y:S01]  /*09d0*/  SHF.R.U64 R46, R4, 0x10, R5 ;  /* 0x00000010042e7819 */ /* 0x000fe20000001205 */
[----:B------:R-:W-:Y:S02]  /*09e0*/  FMUL R5, R3, UR5 ;  /* 0x0000000503057c20 */ /* 0x000fe40008400000 */
[----:B------:R-:W-:Y:S02]  /*09f0*/  IMAD.U32 R31, R31, 0x10000, RZ ;  /* 0x000100001f1f7824 */ /* 0x000fe400078e00ff */
[----:B------:R-:W-:Y:S01]  /*0a00*/  FMUL R36, R47, UR5 ;  /* 0x000000052f247c20 */ /* 0x000fe20008400000 */
[----:B------:R-:W-:Y:S01]  /*0a10*/  IMAD.U32 R46, R46, 0x10000, RZ ;  /* 0x000100002e2e7824 */ /* 0x000fe200078e00ff */
[----:B------:R-:W-:Y:S01]  /*0a20*/  F2FP.SATFINITE.E4M3.F32.PACK_AB_MERGE_C R5, RZ, R5, RZ ;  /* 0x00000005ff05723e */ /* 0x000fe200048070ff */
[----:B------:R-:W-:-:S02]  /*0a30*/  FMUL R16, R31, UR5 ;  /* 0x000000051f107c20 */ /* 0x000fc40008400000 */
[----:B------:R-:W-:Y:S01]  /*0a40*/  FMUL R48, R46, UR5 ;  /* 0x000000052e307c20 */ /* 0x000fe20008400000 */
[----:B------:R-:W-:Y:S02]  /*0a50*/  LOP3.LUT R38, R5, 0xffff, RZ, 0xc0, !PT ;  /* 0x0000ffff05267812 */ /* 0x000fe400078ec0ff */
[----:B------:R-:W-:Y:S02]  /*0a60*/  F2FP.SATFINITE.E4M3.F32.PACK_AB_MERGE_C R16, RZ, R16, RZ ;  /* 0x00000010ff10723e */ /* 0x000fe400048070ff */
[----:B------:R-:W-:Y:S01]  /*0a70*/  F2FP.SATFINITE.E4M3.F32.PACK_AB_MERGE_C R48, RZ, R48, RZ ;  /* 0x00000030ff30723e */ /* 0x000fe200048070ff */
[----:B------:R-:W-:Y:S01]  /*0a80*/  IMAD.U32 R5, R38, 0x10000, RZ ;  /* 0x0001000026057824 */ /* 0x000fe200078e00ff */
[----:B------:R-:W-:Y:S02]  /*0a90*/  LOP3.LUT R44, R16, 0xffff, RZ, 0xc0, !PT ;  /* 0x0000ffff102c7812 */ /* 0x000fe400078ec0ff */
[----:B------:R-:W-:Y:S01]  /*0aa0*/  F2FP.SATFINITE.E4M3.F32.PACK_AB_MERGE_C R36, RZ, R36, RZ ;  /* 0x00000024ff24723e */ /* 0x000fe200048070ff */
[----:B------:R-:W-:Y:S01]  /*0ab0*/  IMAD.SHL.U32 R4, R48, 0x100, RZ ;  /* 0x0000010030047824 */ /* 0x000fe200078e00ff */
[----:B------:R-:W-:-:S05]  /*0ac0*/  LOP3.LUT R5, R5, 0xff0000, RZ, 0xc0, !PT ;  /* 0x00ff000005057812 */ /* 0x000fca00078ec0ff */
[----:B------:R-:W-:-:S05]  /*0ad0*/  IMAD R5, R44, 0x1000000, R5 ;  /* 0x010000002c057824 */ /* 0x000fca00078e0205 */
[----:B------:R-:W-:-:S04]  /*0ae0*/  LOP3.LUT R5, R5, 0xffff, R4, 0xf8, !PT ;  /* 0x0000ffff05057812 */ /* 0x000fc800078ef804 */
[----:B------:R-:W-:-:S05]  /*0af0*/  LOP3.LUT R9, R5, 0xff, R36, 0xf8, !PT ;  /* 0x000000ff05097812 */ /* 0x000fca00078ef824 */
[----:B------:R0:W-:Y:S04]  /*0b00*/  STG.E desc[UR6][R18.64], R9 ;  /* 0x0000000912007986 */ /* 0x0001e8000c101906 */
[----:B------:R-:W2:Y:S01]  /*0b10*/  LDG.E.64 R4, desc[UR6][R52.64] ;  /* 0x0000000634047981 */ /* 0x000ea2000c1e1b00 */
[----:B0-----:R-:W-:Y:S01]  /*0b20*/  IADD3 R18, P0, R40, R37, RZ ;  /* 0x0000002528127210 */ /* 0x001fe20007f1e0ff */
[----:B------:R-:W-:-:S03]  /*0b30*/  IMAD.IADD R9, R24, 0x1, R37 ;  /* 0x0000000118097824 */ /* 0x000fc600078e0225 */
[----:B------:R-:W-:Y:S01]  /*0b40*/  LEA.HI.X.SX32 R19, R37, R41, 0x1, P0 ;  /* 0x0000002925137211 */ /* 0x000fe200000f0eff */
[----:B------:R-:W-:-:S04]  /*0b50*/  IMAD.WIDE R56, R9, 0x2, R50 ;  /* 0x0000000209387825 */ /* 0x000fc800078e0232 */
        /* <DEDUP_REMOVED lines=24> */
[----:B------:R-:W-:Y:S02]  /*0ce0*/  IMAD.IADD R87, R24, 0x1, R9 ;  /* 0x0000000118577824 */ /* 0x000fe400078e0209 */
[----:B--2---:R-:W-:Y:S01]  /*0cf0*/  IMAD.U32 R76, R5, 0x10000, RZ ;  /* 0x00010000054c7824 */ /* 0x004fe200078e00ff */
[--C-:B------:R-:W-:Y:S01]  /*0d00*/  SHF.R.U32.HI R16, RZ, 0x10, R5.reuse ;  /* 0x00000010ff107819 */ /* 0x100fe20000011605 */
[C---:B------:R-:W-:Y:S01]  /*0d10*/  IMAD.U32 R85, R4.reuse, 0x10000, RZ ;  /* 0x0001000004557824 */ /* 0x040fe200078e00ff */
[----:B------:R-:W-:Y:S01]  /*0d20*/  SHF.R.U64 R84, R4, 0x10, R5 ;  /* 0x0000001004547819 */ /* 0x000fe20000001205 */
[----:B------:R-:W-:-:S02]  /*0d30*/  FMUL R5, R76, UR5 ;  /* 0x000000054c057c20 */ /* 0x000fc40008400000 */
[----:B------:R-:W-:Y:S02]  /*0d40*/  IMAD.U32 R16, R16, 0x10000, RZ ;  /* 0x0001000010107824 */ /* 0x000fe400078e00ff */
[----:B------:R-:W-:Y:S01]  /*0d50*/  FMUL R75, R85, UR5 ;  /* 0x00000005554b7c20 */ /* 0x000fe20008400000 */
[----:B------:R-:W-:Y:S01]  /*0d60*/  IMAD.U32 R84, R84, 0x10000, RZ ;  /* 0x0001000054547824 */ /* 0x000fe200078e00ff */
[----:B------:R-:W-:Y:S01]  /*0d70*/  F2FP.SATFINITE.E4M3.F32.PACK_AB_MERGE_C R5, RZ, R5, RZ ;  /* 0x00000005ff05723e */ /* 0x000fe200048070ff */
[----:B------:R-:W-:Y:S02]  /*0d80*/  FMUL R20, R16, UR5 ;  /* 0x0000000510147c20 */ /* 0x000fe40008400000 */
[----:B------:R-:W-:Y:S01]  /*0d90*/  FMUL R69, R84, UR5 ;  /* 0x0000000554457c20 */ /* 0x000fe20008400000 */
[----:B------:R-:W-:Y:S02]  /*0da0*/  LOP3.LUT R72, R5, 0xffff, RZ, 0xc0, !PT ;  /* 0x0000ffff05487812 */ /* 0x000fe400078ec0ff */
[----:B------:R-:W-:-:S02]  /*0db0*/  F2FP.SATFINITE.E4M3.F32.PACK_AB_MERGE_C R20, RZ, R20, RZ ;  /* 0x00000014ff14723e */ /* 0x000fc400048070ff */
[----:B------:R-:W-:Y:S01]  /*0dc0*/  F2FP.SATFINITE.E4M3.F32.PACK_AB_MERGE_C R69, RZ, R69, RZ ;  /* 0x00000045ff45723e */ /* 0x000fe200048070ff */
[----:B------:R-:W-:Y:S01]  /*0dd0*/  IMAD.U32 R5, R72, 0x10000, RZ ;  /* 0x0001000048057824 */ /* 0x000fe200078e00ff */
[----:B------:R-:W-:Y:S01]  /*0de0*/  LOP3.LUT R67, R20, 0xffff, RZ, 0xc0, !PT ;  /* 0x0000ffff14437812 */ /* 0x000fe200078ec0ff */
[----:B0-----:R-:W-:Y:S01]  /*0df0*/  IMAD.WIDE R20, R87, 0x2, R50 ;  /* 0x0000000257147825 */ /* 0x001fe200078e0232 */
        /* <DEDUP_REMOVED lines=10> */
[----:B------:R-:W-:-:S04]  /*0ea0*/  IADD3 R92, P0, R40, R87, RZ ;  /* 0x00000057285c7210 */ /* 0x000fc80007f1e0ff */
[----:B------:R-:W-:Y:S01]  /*0eb0*/  LEA.HI.X.SX32 R93, R87, R41, 0x1, P0 ;  /* 0x00000029575d7211 */ /* 0x000fe200000f0eff */
[----:B------:R-:W-:Y:S02]  /*0ec0*/  IMAD.IADD R87, R24, 0x1, R87 ;  /* 0x0000000118577824 */ /* 0x000fe400078e0257 */
[----:B--2---:R-:W-:Y:S01]  /*0ed0*/  IMAD.U32 R19, R21, 0x10000, RZ ;  /* 0x0001000015137824 */ /* 0x004fe200078e00ff */
[--C-:B------:R-:W-:Y:S02]  /*0ee0*/  SHF.R.U32.HI R9, RZ, 0x10, R21.reuse ;  /* 0x00000010ff097819 */ /* 0x100fe40000011615 */
[C---:B------:R-:W-:Y:S01]  /*0ef0*/  SHF.R.U64 R45, R20.reuse, 0x10, R21 ;  /* 0x00000010142d7819 */ /* 0x040fe20000001215 */
[----:B------:R-:W-:Y:S01]  /*0f00*/  FMUL R18, R19, UR5 ;  /* 0x0000000513127c20 */ /* 0x000fe20008400000 */
[----:B------:R-:W-:Y:S02]  /*0f10*/  IMAD.U32 R20, R20, 0x10000, RZ ;  /* 0x0001000014147824 */ /* 0x000fe400078e00ff */
[----:B------:R-:W-:-:S02]  /*0f20*/  IMAD.U32 R9, R9, 0x10000, RZ ;  /* 0x0001000009097824 */ /* 0x000fc400078e00ff */
[----:B------:R-:W-:Y:S01]  /*0f30*/  F2FP.SATFINITE.E4M3.F32.PACK_AB_MERGE_C R39, RZ, R18, RZ ;  /* 0x00000012ff27723e */ /* 0x000fe200048070ff */
[----:B------:R-:W-:Y:S02]  /*0f40*/  IMAD.U32 R18, R45, 0x10000, RZ ;  /* 0x000100002d127824 */ /* 0x000fe400078e00ff */
[----:B------:R-:W-:Y:S01]  /*0f50*/  FMUL R58, R9, UR5 ;  /* 0x00000005093a7c20 */ /* 0x000fe20008400000 */
[----:B------:R-:W-:Y:S01]  /*0f60*/  FMUL R70, R20, UR5 ;  /* 0x0000000514467c20 */ /* 0x000fe20008400000 */
[----:B------:R-:W-:Y:S01]  /*0f70*/  LOP3.LUT R39, R39, 0xffff, RZ, 0xc0, !PT ;  /* 0x0000ffff27277812 */ /* 0x000fe200078ec0ff */
[----:B------:R-:W-:Y:S02]  /*0f80*/  FMUL R45, R18, UR5 ;  /* 0x00000005122d7c20 */ /* 0x000fe40008400000 */
[----:B0-----:R-:W-:Y:S01]  /*0f90*/  F2FP.SATFINITE.E4M3.F32.PACK_AB_MERGE_C R37, RZ, R58, RZ ;  /* 0x0000003aff25723e */ /* 0x001fe200048070ff */
[----:B------:R-:W-:Y:S01]  /*0fa0*/  IMAD.WIDE R58, R87, 0x2, R50 ;  /* 0x00000002573a7825 */ /* 0x000fe200078e0232 */
[----:B------:R-:W-:-:S02]  /*0fb0*/  F2FP.SATFINITE.E4M3.F32.PACK_AB_MERGE_C R70, RZ, R70, RZ ;  /* 0x00000046ff46723e */ /* 0x000fc400048070ff */
[----:B------:R-:W-:Y:S01]  /*0fc0*/  LOP3.LUT R37, R37, 0xffff, RZ, 0xc0, !PT ;  /* 0x0000ffff25257812 */ /* 0x000fe200078ec0ff */
[----:B------:R-:W-:Y:S01]  /*0fd0*/  IMAD.U32 R4, R39, 0x10000, RZ ;  /* 0x0001000027047824 */ /* 0x000fe200078e00ff */
[----:B------:R-:W-:-:S04]  /*0fe0*/  F2FP.SATFINITE.E4M3.F32.PACK_AB_MERGE_C R45, RZ, R45, RZ ;  /* 0x0000002dff2d723e */ /* 0x000fc800048070ff */
[----:B------:R-:W-:Y:S01]  /*0ff0*/  LOP3.LUT R4, R4, 0xff0000, RZ, 0xc0, !PT ;  /* 0x00ff000004047812 */ /* 0x000fe200078ec0ff */
[----:B------:R-:W-:-:S04]  /*1000*/  IMAD.SHL.U32 R5, R45, 0x100, RZ ;  /* 0x000001002d057824 */ /* 0x000fc800078e00ff */
[----:B------:R-:W-:-:S05]  /*1010*/  IMAD R4, R37, 0x1000000, R4 ;  /* 0x0100000025047824 */ /* 0x000fca00078e0204 */
[----:B------:R-:W-:-:S04]  /*1020*/  LOP3.LUT R5, R4, 0xffff, R5, 0xf8, !PT ;  /* 0x0000ffff04057812 */ /* 0x000fc800078ef805 */
[----:B------:R-:W-:-:S05]  /*1030*/  LOP3.LUT R95, R5, 0xff, R70, 0xf8, !PT ;  /* 0x000000ff055f7812 */ /* 0x000fca00078ef846 */
[----:B------:R0:W-:Y:S04]  /*1040*/  STG.E desc[UR6][R92.64], R95 ;  /* 0x0000005f5c007986 */ /* 0x0001e8000c101906 */
[----:B------:R-:W2:Y:S01]  /*1050*/  LDG.E.64 R4, desc[UR6][R58.64] ;  /* 0x000000063a047981 */ /* 0x000ea2000c1e1b00 */
[----:B------:R-:W-:-:S04]  /*1060*/  FMNMX R64, RZ, |R29|, !PT ;  /* 0x4000001dff407209 */ /* 0x000fc80007800000 */
[----:B------:R-:W-:Y:S02]  /*1070*/  FMNMX R27, R64, |R27|, !PT ;  /* 0x4000001b401b7209 */ /* 0x000fe40007800000 */
[----:B0-----:R-:W-:Y:S02]  /*1080*/  IADD3 R92, P0, R40, R87, RZ ;  /* 0x00000057285c7210 */ /* 0x001fe40007f1e0ff */
[----:B------:R-:W-:Y:S02]  /*1090*/  FMNMX R26, R27, |R26|, !PT ;  /* 0x4000001a1b1a7209 */ /* 0x000fe40007800000 */
[----:B------:R-:W-:Y:S01]  /*10a0*/  LEA.HI.X.SX32 R93, R87, R41, 0x1, P0 ;  /* 0x00000029575d7211 */ /* 0x000fe200000f0eff */
[----:B------:R-:W-:Y:S01]  /*10b0*/  VIADD R87, R12, 0x20 ;  /* 0x000000200c577836 */ /* 0x000fe20000000000 */
[----:B------:R-:W-:-:S03]  /*10c0*/  FMNMX R26, R26, |R49|, !PT ;  /* 0x400000311a1a7209 */ /* 0x000fc60007800000 */
[----:B------:R-:W-:Y:S01]  /*10d0*/  IMAD R87, R24, R87, R15 ;  /* 0x0000005718577224 */ /* 0x000fe200078e020f */
[----:B------:R-:W-:-:S04]  /*10e0*/  FMNMX R26, R26, |R33|, !PT ;  /* 0x400000211a1a7209 */ /* 0x000fc80007800000 */
[----:B------:R-:W-:Y:S01]  /*10f0*/  FMNMX R81, R26, |R81|, !PT ;  /* 0x400000511a517209 */ /* 0x000fe20007800000 */
[----:B--2---:R-:W-:Y:S01]  /*1100*/  IMAD.U32 R21, R5, 0x10000, RZ ;  /* 0x0001000005157824 */ /* 0x004fe200078e00ff */
[--C-:B------:R-:W-:Y:S01]  /*1110*/  SHF.R.U32.HI R27, RZ, 0x10, R5.reuse ;  /* 0x00000010ff1b7819 */ /* 0x100fe20000011605 */
[C---:B------:R-:W-:Y:S01]  /*1120*/  IMAD.U32 R78, R4.reuse, 0x10000, RZ ;  /* 0x00010000044e7824 */ /* 0x040fe200078e00ff */
[----:B------:R-:W-:Y:S01]  /*1130*/  SHF.R.U64 R5, R4, 0x10, R5 ;  /* 0x0000001004057819 */ /* 0x000fe20000001205 */
[----:B------:R-:W-:Y:S02]  /*1140*/  FMUL R26, R21, UR5 ;  /* 0x00000005151a7c20 */ /* 0x000fe40008400000 */
[----:B------:R-:W-:Y:S02]  /*1150*/  IMAD.U32 R27, R27, 0x10000, RZ ;  /* 0x000100001b1b7824 */ /* 0x000fe400078e00ff */
[----:B------:R-:W-:Y:S01]  /*1160*/  FMUL R64, R78, UR5 ;  /* 0x000000054e407c20 */ /* 0x000fe20008400000 */
[----:B------:R-:W-:Y:S01]  /*1170*/  F2FP.SATFINITE.E4M3.F32.PACK_AB_MERGE_C R49, RZ, R26, RZ ;  /* 0x0000001aff31723e */ /* 0x000fe200048070ff */
[----:B------:R-:W-:-:S02]  /*1180*/  IMAD.U32 R26, R5, 0x10000, RZ ;  /* 0x00010000051a7824 */ /* 0x000fc400078e00ff */
[----:B------:R-:W-:Y:S01]  /*1190*/  FMUL R5, R27, UR5 ;  /* 0x000000051b057c20 */ /* 0x000fe20008400000 */
[----:B------:R-:W-:Y:S02]  /*11a0*/  F2FP.SATFINITE.E4M3.F32.PACK_AB_MERGE_C R64, RZ, R64, RZ ;  /* 0x00000040ff40723e */ /* 0x000fe400048070ff */
[----:B------:R-:W-:Y:S01]  /*11b0*/  LOP3.LUT R49, R49, 0xffff, RZ, 0xc0, !PT ;  /* 0x0000ffff31317812 */ /* 0x000fe200078ec0ff */
[----:B------:R-:W-:Y:S01]  /*11c0*/  FMUL R29, R26, UR5 ;  /* 0x000000051a1d7c20 */ /* 0x000fe20008400000 */
[----:B------:R-:W-:-:S03]  /*11d0*/  F2FP.SATFINITE.E4M3.F32.PACK_AB_MERGE_C R5, RZ, R5, RZ ;  /* 0x00000005ff05723e */ /* 0x000fc600048070ff */
[----:B------:R-:W-:Y:S01]  /*11e0*/  IMAD.U32 R4, R49, 0x10000, RZ ;  /* 0x0001000031047824 */ /* 0x000fe200078e00ff */
[----:B------:R-:W-:Y:S02]  /*11f0*/  LOP3.LUT R33, R5, 0xffff, RZ, 0xc0, !PT ;  /* 0x0000ffff05217812 */ /* 0x000fe400078ec0ff */
[----:B------:R-:W-:Y:S02]  /*1200*/  F2FP.SATFINITE.E4M3.F32.PACK_AB_MERGE_C R29, RZ, R29, RZ ;  /* 0x0000001dff1d723e */ /* 0x000fe400048070ff */
[----:B------:R-:W-:-:S03]  /*1210*/  LOP3.LUT R4, R4, 0xff0000, RZ, 0xc0, !PT ;  /* 0x00ff000004047812 */ /* 0x000fc600078ec0ff */
[----:B------:R-:W-:Y:S02]  /*1220*/  IMAD.SHL.U32 R5, R29, 0x100, RZ ;  /* 0x000001001d057824 */ /* 0x000fe400078e00ff */
[----:B------:R-:W-:-:S05]  /*1230*/  IMAD R4, R33, 0x1000000, R4 ;  /* 0x0100000021047824 */ /* 0x000fca00078e0204 */
[----:B------:R-:W-:-:S04]  /*1240*/  LOP3.LUT R5, R4, 0xffff, R5, 0xf8, !PT ;  /* 0x0000ffff04057812 */ /* 0x000fc800078ef805 */
[----:B------:R-:W-:Y:S01]  /*1250*/  LOP3.LUT R95, R5, 0xff, R64, 0xf8, !PT ;  /* 0x000000ff055f7812 */ /* 0x000fe200078ef840 */
[----:B------:R-:W-:-:S04]  /*1260*/  IMAD.WIDE R4, R87, 0x2, R50 ;  /* 0x0000000257047825 */ /* 0x000fc800078e0232 */
[----:B------:R0:W-:Y:S04]  /*1270*/  STG.E desc[UR6][R92.64], R95 ;  /* 0x0000005f5c007986 */ /* 0x0001e8000c101906 */
[----:B------:R-:W2:Y:S01]  /*1280*/  LDG.E.64 R4, desc[UR6][R4.64] ;  /* 0x0000000604047981 */ /* 0x000ea2000c1e1b00 */
[----:B------:R-:W-:-:S04]  /*1290*/  FMNMX R81, R81, |R60|, !PT ;  /* 0x4000003c51517209 */ /* 0x000fc80007800000 */
[----:B------:R-:W-:Y:S02]  /*12a0*/  FMNMX R14, R81, |R14|, !PT ;  /* 0x4000000e510e7209 */ /* 0x000fe40007800000 */
[----:B0-----:R-:W-:Y:S02]  /*12b0*/  IADD3 R92, P0, R40, R87, RZ ;  /* 0x00000057285c7210 */ /* 0x001fe40007f1e0ff */
[----:B------:R-:W-:Y:S02]  /*12c0*/  FMNMX R43, R14, |R43|, !PT ;  /* 0x4000002b0e2b7209 */ /* 0x000fe40007800000 */
[----:B------:R-:W-:Y:S02]  /*12d0*/  LEA.HI.X.SX32 R93, R87, R41, 0x1, P0 ;  /* 0x00000029575d7211 */ /* 0x000fe400000f0eff */
[----:B------:R-:W-:-:S04]  /*12e0*/  FMNMX R34, R43, |R34|, !PT ;  /* 0x400000222b227209 */ /* 0x000fc80007800000 */
[----:B------:R-:W-:-:S04]  /*12f0*/  FMNMX R17, R34, |R17|, !PT ;  /* 0x4000001122117209 */ /* 0x000fc80007800000 */
[----:B------:R-:W-:-:S04]  /*1300*/  FMNMX R32, R17, |R32|, !PT ;  /* 0x4000002011207209 */ /* 0x000fc80007800000 */
[----:B------:R-:W-:-:S04]  /*1310*/  FMNMX R47, R32, |R47|, !PT ;  /* 0x4000002f202f7209 */ /* 0x000fc80007800000 */
        /* <DEDUP_REMOVED lines=11> */
[----:B------:R-:W-:Y:S02]  /*13d0*/  FMUL R14, R74, UR5 ;  /* 0x000000054a0e7c20 */ /* 0x000fe40008400000 */
[----:B------:R-:W-:Y:S01]  /*13e0*/  IMAD.U32 R3, R32, 0x10000, RZ ;  /* 0x0001000020037824 */ /* 0x000fe200078e00ff */
[----:B------:R-:W-:Y:S02]  /*13f0*/  F2FP.SATFINITE.E4M3.F32.PACK_AB_MERGE_C R17, RZ, R17, RZ ;  /* 0x00000011ff11723e */ /* 0x000fe400048070ff */
[----:B------:R-:W-:Y:S02]  /*1400*/  F2FP.SATFINITE.E4M3.F32.PACK_AB_MERGE_C R14, RZ, R14, RZ ;  /* 0x0000000eff0e723e */ /* 0x000fe400048070ff */
[----:B------:R-:W-:Y:S01]  /*1410*/  LOP3.LUT R5, R3, 0xff0000, RZ, 0xc0, !PT ;  /* 0x00ff000003057812 */ /* 0x000fe200078ec0ff */
[----:B------:R-:W-:Y:S01]  /*1420*/  FMUL R3, R81, UR5 ;  /* 0x0000000551037c20 */ /* 0x000fe20008400000 */
[----:B------:R-:W-:-:S04]  /*1430*/  LOP3.LUT R4, R17, 0xffff, RZ, 0xc0, !PT ;  /* 0x0000ffff11047812 */ /* 0x000fc800078ec0ff */
[----:B------:R-:W-:Y:S01]  /*1440*/  F2FP.SATFINITE.E4M3.F32.PACK_AB_MERGE_C R3, RZ, R3, RZ ;  /* 0x00000003ff03723e */ /* 0x000fe200048070ff */
[----:B------:R-:W-:Y:S02]  /*1450*/  IMAD R4, R4, 0x1000000, R5 ;  /* 0x0100000004047824 */ /* 0x000fe400078e0205 */
[----:B------:R-:W-:Y:S01]  /*1460*/  IMAD.SHL.U32 R5, R14, 0x100, RZ ;  /* 0x000001000e057824 */ /* 0x000fe200078e00ff */
[----:B------:R-:W-:Y:S01]  /*1470*/  LOP3.LUT R34, R3, 0xff, RZ, 0xc0, !PT ;  /* 0x000000ff03227812 */ /* 0x000fe200078ec0ff */
[----:B------:R-:W-:-:S03]  /*1480*/  IMAD R3, R24, 0x21, RZ ;  /* 0x0000002118037824 */ /* 0x000fc600078e02ff */
[----:B------:R-:W-:Y:S01]  /*1490*/  LOP3.LUT R5, R4, 0xffff, R5, 0xf8, !PT ;  /* 0x0000ffff04057812 */ /* 0x000fe200078ef805 */
[----:B------:R-:W-:-:S03]  /*14a0*/  IMAD.WIDE R46, R3, 0x2, R90 ;  /* 0x00000002032e7825 */ /* 0x000fc600078e025a */
[----:B------:R-:W-:-:S05]  /*14b0*/  LOP3.LUT R95, R5, R34, RZ, 0xfc, !PT ;  /* 0x00000022055f7212 */ /* 0x000fca00078efcff */
[----:B------:R0:W-:Y:S04]  /*14c0*/  STG.E desc[UR6][R92.64], R95 ;  /* 0x0000005f5c007986 */ /* 0x0001e8000c101906 */
[----:B------:R-:W2:Y:S01]  /*14d0*/  LDG.E.64 R4, desc[UR6][R46.64] ;  /* 0x000000062e047981 */ /* 0x000ea2000c1e1b00 */
[----:B------:R-:W-:Y:S01]  /*14e0*/  FMNMX R31, R86, |R31|, !PT ;  /* 0x4000001f561f7209 */ /* 0x000fe20007800000 */
[----:B------:R-:W-:-:S03]  /*14f0*/  IMAD.IADD R87, R24, 0x1, R87 ;  /* 0x0000000118577824 */ /* 0x000fc600078e0257 */
[----:B------:R-:W-:Y:S02]  /*1500*/  FMNMX R30, R31, |R30|, !PT ;  /* 0x4000001e1f1e7209 */ /* 0x000fe40007800000 */
[----:B0-----:R-:W-:Y:S02]  /*1510*/  IADD3 R92, P0, R40, R87, RZ ;  /* 0x00000057285c7210 */ /* 0x001fe40007f1e0ff */
[----:B------:R-:W-:Y:S02]  /*1520*/  FMNMX R30, R30, |R25|, !PT ;  /* 0x400000191e1e7209 */ /* 0x000fe40007800000 */
[----:B------:R-:W-:Y:S02]  /*1530*/  LEA.HI.X.SX32 R93, R87, R41, 0x1, P0 ;  /* 0x00000029575d7211 */ /* 0x000fe400000f0eff */
[----:B------:R-:W-:Y:S01]  /*1540*/  FMNMX R30, R30, |R23|, !PT ;  /* 0x400000171e1e7209 */ /* 0x000fe20007800000 */
[----:B------:R-:W-:-:S03]  /*1550*/  IMAD R23, R24, 0x1f, RZ ;  /* 0x0000001f18177824 */ /* 0x000fc600078e02ff */
[----:B------:R-:W-:Y:S01]  /*1560*/  FMNMX R30, R30, |R35|, !PT ;  /* 0x400000231e1e7209 */ /* 0x000fe20007800000 */
[----:B------:R-:W-:-:S03]  /*1570*/  IMAD.WIDE R88, R23, 0x2, R88 ;  /* 0x0000000217587825 */ /* 0x000fc600078e0258 */
        /* <DEDUP_REMOVED lines=20> */
[----:B------:R-:W-:Y:S02]  /*16c0*/  F2FP.SATFINITE.E4M3.F32.PACK_AB_MERGE_C R30, RZ, R30, RZ ;  /* 0x0000001eff1e723e */ /* 0x000fe400048070ff */
[----:B------:R-:W-:Y:S01]  /*16d0*/  LOP3.LUT R5, R4, 0xff0000, RZ, 0xc0, !PT ;  /* 0x00ff000004057812 */ /* 0x000fe200078ec0ff */
[----:B------:R-:W-:-:S04]  /*16e0*/  IMAD.SHL.U32 R4, R25, 0x100, RZ ;  /* 0x0000010019047824 */ /* 0x000fc800078e00ff */
[----:B------:R-:W-:-:S05]  /*16f0*/  IMAD R5, R16, 0x1000000, R5 ;  /* 0x0100000010057824 */ /* 0x000fca00078e0205 */
[----:B------:R-:W-:-:S04]  /*1700*/  LOP3.LUT R5, R5, 0xffff, R4, 0xf8, !PT ;  /* 0x0000ffff05057812 */ /* 0x000fc800078ef804 */
[----:B------:R-:W-:-:S05]  /*1710*/  LOP3.LUT R95, R5, 0xff, R30, 0xf8, !PT ;  /* 0x000000ff055f7812 */ /* 0x000fca00078ef81e */
[----:B------:R0:W-:Y:S04]  /*1720*/  STG.E desc[UR6][R92.64], R95 ;  /* 0x0000005f5c007986 */ /* 0x0001e8000c101906 */
[----:B------:R-:W2:Y:S01]  /*1730*/  LDG.E.64 R4, desc[UR6][R88.64] ;  /* 0x0000000658047981 */ /* 0x000ea2000c1e1b00 */
[----:B------:R-:W-:Y:S01]  /*1740*/  FMNMX R91, R91, |R20|, !PT ;  /* 0x400000145b5b7209 */ /* 0x000fe20007800000 */
[----:B------:R-:W-:Y:S02]  /*1750*/  IMAD.IADD R87, R24, 0x1, R87 ;  /* 0x0000000118577824 */ /* 0x000fe400078e0257 */
[----:B------:R-:W-:Y:S01]  /*1760*/  IMAD.WIDE R54, R3, 0x2, R54 ;  /* 0x0000000203367825 */ /* 0x000fe200078e0236 */
[----:B------:R-:W-:Y:S02]  /*1770*/  FMNMX R18, R91, |R18|, !PT ;  /* 0x400000125b127209 */ /* 0x000fe40007800000 */
[----:B0-----:R-:W-:-:S02]  /*1780*/  IADD3 R92, P0, R40, R87, RZ ;  /* 0x00000057285c7210 */ /* 0x001fc40007f1e0ff */
        /* <DEDUP_REMOVED lines=29> */
[----:B------:R-:W-:-:S05]  /*1960*/  LOP3.LUT R5, R5, 0xff, R18, 0xf8, !PT ;  /* 0x000000ff05057812 */ /* 0x000fca00078ef812 */
[----:B------:R0:W-:Y:S04]  /*1970*/  STG.E desc[UR6][R92.64], R5 ;  /* 0x000000055c007986 */ /* 0x0001e8000c101906 */
[----:B------:R-:W2:Y:S01]  /*1980*/  LDG.E.64 R20, desc[UR6][R54.64] ;  /* 0x0000000636147981 */ /* 0x000ea2000c1e1b00 */
[----:B------:R-:W-:Y:S01]  /*1990*/  FMNMX R91, R91, |R74|, !PT ;  /* 0x4000004a5b5b7209 */ /* 0x000fe20007800000 */
[----:B------:R-:W-:Y:S01]  /*19a0*/  IMAD.IADD R87, R24, 0x1, R87 ;  /* 0x0000000118577824 */ /* 0x000fe200078e0257 */
[----:B------:R-:W-:Y:S01]  /*19b0*/  LOP3.LUT R6, R6, 0xffff, RZ, 0xc0, !PT ;  /* 0x0000ffff06067812 */ /* 0x000fe200078ec0ff */
[----:B------:R-:W-:Y:S01]  /*19c0*/  IMAD.WIDE R56, R23, 0x2, R56 ;  /* 0x0000000217387825 */ /* 0x000fe200078e0238 */
[----:B------:R-:W-:Y:S02]  /*19d0*/  FMNMX R60, R91, |R60|, !PT ;  /* 0x4000003c5b3c7209 */ /* 0x000fe40007800000 */
[----:B------:R-:W-:-:S02]  /*19e0*/  PRMT R83, R6, 0x7604, R83 ;  /* 0x0000760406537816 */ /* 0x000fc40000000053 */
[----:B------:R-:W-:Y:S02]  /*19f0*/  FMNMX R60, R60, |R43|, !PT ;  /* 0x4000002b3c3c7209 */ /* 0x000fe40007800000 */
[----:B------:R-:W-:Y:S02]  /*1a00*/  LOP3.LUT R42, R42, 0xff, RZ, 0xc0, !PT ;  /* 0x000000ff2a2a7812 */ /* 0x000fe400078ec0ff */
[----:B------:R-:W-:Y:S02]  /*1a10*/  FMNMX R85, R60, |R85|, !PT ;  /* 0x400000553c557209 */ /* 0x000fe40007800000 */
[----:B------:R-:W-:Y:S02]  /*1a20*/  PRMT R79, R79, 0x7604, R42 ;  /* 0x000076044f4f7816 */ /* 0x000fe4000000002a */
[----:B------:R-:W-:Y:S02]  /*1a30*/  FMNMX R85, R85, |R76|, !PT ;  /* 0x4000004c55557209 */ /* 0x000fe40007800000 */
[----:B0-----:R-:W-:-:S02]  /*1a40*/  IADD3 R92, P0, R40, R87, RZ ;  /* 0x00000057285c7210 */ /* 0x001fc40007f1e0ff */
[----:B------:R-:W-:Y:S02]  /*1a50*/  FMNMX R84, R85, |R84|, !PT ;  /* 0x4000005455547209 */ /* 0x000fe40007800000 */
[----:B------:R-:W-:Y:S01]  /*1a60*/  LEA.HI.X.SX32 R93, R87, R41, 0x1, P0 ;  /* 0x00000029575d7211 */ /* 0x000fe200000f0eff */
        /* <DEDUP_REMOVED lines=8> */
[----:B------:R-:W-:-:S03]  /*1af0*/  FMUL R6, R74, UR5 ;  /* 0x000000054a067c20 */ /* 0x000fc60008400000 */
[----:B------:R-:W-:Y:S01]  /*1b00*/  LOP3.LUT R21, R5, 0xffff, RZ, 0xc0, !PT ;  /* 0x0000ffff05157812 */ /* 0x000fe200078ec0ff */
[----:B------:R-:W-:Y:S01]  /*1b10*/  FMUL R5, R60, UR5 ;  /* 0x000000053c057c20 */ /* 0x000fe20008400000 */
[----:B------:R-:W-:-:S03]  /*1b20*/  F2FP.SATFINITE.E4M3.F32.PACK_AB_MERGE_C R6, RZ, R6, RZ ;  /* 0x00000006ff06723e */ /* 0x000fc600048070ff */
[----:B------:R-:W-:Y:S01]  /*1b30*/  IMAD.U32 R20, R21, 0x10000, RZ ;  /* 0x0001000015147824 */ /* 0x000fe200078e00ff */
[----:B------:R-:W-:Y:S02]  /*1b40*/  LOP3.LUT R6, R6, 0xffff, RZ, 0xc0, !PT ;  /* 0x0000ffff06067812 */ /* 0x000fe400078ec0ff */
[----:B------:R-:W-:Y:S02]  /*1b50*/  F2FP.SATFINITE.E4M3.F32.PACK_AB_MERGE_C R5, RZ, R5, RZ ;  /* 0x00000005ff05723e */ /* 0x000fe400048070ff */
[----:B------:R-:W-:Y:S01]  /*1b60*/  LOP3.LUT R43, R20, 0xff0000, RZ, 0xc0, !PT ;  /* 0x00ff0000142b7812 */ /* 0x000fe200078ec0ff */
[----:B------:R-:W-:Y:S02]  /*1b70*/  FMUL R20, R76, UR5 ;  /* 0x000000054c147c20 */ /* 0x000fe40008400000 */
[----:B------:R-:W-:Y:S02]  /*1b80*/  IMAD.SHL.U32 R42, R5, 0x100, RZ ;  /* 0x00000100052a7824 */ /* 0x000fe400078e00ff */
[----:B------:R-:W-:Y:S01]  /*1b90*/  IMAD R43, R6, 0x1000000, R43 ;  /* 0x01000000062b7824 */ /* 0x000fe200078e022b */
[----:B------:R-:W-:-:S04]  /*1ba0*/  F2FP.SATFINITE.E4M3.F32.PACK_AB_MERGE_C R20, RZ, R20, RZ ;  /* 0x00000014ff14723e */ /* 0x000fc800048070ff */
[----:B------:R-:W-:-:S04]  /*1bb0*/  LOP3.LUT R43, R43, 0xffff, R42, 0xf8, !PT ;  /* 0x0000ffff2b2b7812 */ /* 0x000fc800078ef82a */
[----:B------:R-:W-:-:S05]  /*1bc0*/  LOP3.LUT R95, R43, 0xff, R20, 0xf8, !PT ;  /* 0x000000ff2b5f7812 */ /* 0x000fca00078ef814 */
[----:B------:R0:W-:Y:S04]  /*1bd0*/  STG.E desc[UR6][R92.64], R95 ;  /* 0x0000005f5c007986 */ /* 0x0001e8000c101906 */
[----:B------:R-:W2:Y:S01]  /*1be0*/  LDG.E.64 R42, desc[UR6][R56.64] ;  /* 0x00000006382a7981 */ /* 0x000ea2000c1e1b00 */
[----:B------:R-:W-:Y:S01]  /*1bf0*/  FMNMX R84, R84, |R31|, !PT ;  /* 0x4000001f54547209 */ /* 0x000fe20007800000 */
[----:B------:R-:W-:Y:S01]  /*1c00*/  IMAD.U32 R28, R28, 0x10000, RZ ;  /* 0x000100001c1c7824 */ /* 0x000fe200078e00ff */
[----:B------:R-:W-:Y:S01]  /*1c10*/  LOP3.LUT R85, R66, 0xff, RZ, 0xc0, !PT ;  /* 0x000000ff42557812 */ /* 0x000fe200078ec0ff */
[----:B------:R-:W-:Y:S01]  /*1c20*/  IMAD.IADD R87, R24, 0x1, R87 ;  /* 0x0000000118577824 */ /* 0x000fe200078e0257 */
[----:B------:R-:W-:Y:S01]  /*1c30*/  FMNMX R81, R84, |R81|, !PT ;  /* 0x4000005154517209 */ /* 0x000fe20007800000 */
[----:B------:R-:W-:Y:S01]  /*1c40*/  IMAD.WIDE R52, R3, 0x2, R52 ;  /* 0x0000000203347825 */ /* 0x000fe200078e0234 */
[----:B------:R-:W-:-:S02]  /*1c50*/  PRMT R82, R82, 0x7604, R85 ;  /* 0x0000760452527816 */ /* 0x000fc40000000055 */
[----:B------:R-:W-:Y:S02]  /*1c60*/  FMNMX R78, R81, |R78|, !PT ;  /* 0x4000004e514e7209 */ /* 0x000fe40007800000 */
[----:B------:R-:W-:Y:S01]  /*1c70*/  LOP3.LUT R66, R28, 0xff0000, RZ, 0xc0, !PT ;  /* 0x00ff00001c427812 */ /* 0x000fe200078ec0ff */
[----:B------:R-:W-:Y:S01]  /*1c80*/  IMAD.U32 R28, R61, 0x10000, RZ ;  /* 0x000100003d1c7824 */ /* 0x000fe200078e00ff */
[----:B------:R-:W-:Y:S02]  /*1c90*/  FMNMX R81, R78, |R27|, !PT ;  /* 0x4000001b4e517209 */ /* 0x000fe40007800000 */
[----:B------:R-:W-:Y:S02]  /*1ca0*/  LOP3.LUT R61, R66, 0xffff, R83, 0xf8, !PT ;  /* 0x0000ffff423d7812 */ /* 0x000fe400078ef853 */
[----:B------:R-:W-:Y:S02]  /*1cb0*/  LOP3.LUT R80, R80, 0xff, RZ, 0xc0, !PT ;  /* 0x000000ff50507812 */ /* 0x000fe400078ec0ff */
[----:B------:R-:W-:-:S02]  /*1cc0*/  LOP3.LUT R77, R77, 0xffff, RZ, 0xc0, !PT ;  /* 0x0000ffff4d4d7812 */ /* 0x000fc400078ec0ff */
[----:B------:R-:W-:Y:S02]  /*1cd0*/  LOP3.LUT R28, R28, 0xff0000, RZ, 0xc0, !PT ;  /* 0x00ff00001c1c7812 */ /* 0x000fe400078ec0ff */
[----:B------:R-:W-:Y:S02]  /*1ce0*/  PRMT R80, R77, 0x7604, R80 ;  /* 0x000076044d507816 */ /* 0x000fe40000000050 */
[----:B------:R-:W-:Y:S02]  /*1cf0*/  FMNMX R81, R81, |R26|, !PT ;  /* 0x4000001a51517209 */ /* 0x000fe40007800000 */
[----:B------:R-:W-:Y:S02]  /*1d00*/  LOP3.LUT R79, R28, 0xffff, R79, 0xf8, !PT ;  /* 0x0000ffff1c4f7812 */ /* 0x000fe400078ef84f */
        /* <DEDUP_REMOVED lines=16> */
[----:B------:R-:W-:-:S03]  /*1e10*/  LOP3.LUT R28, R28, 0xffff, RZ, 0xc0, !PT ;  /* 0x0000ffff1c1c7812 */ /* 0x000fc600078ec0ff */
[----:B------:R-:W-:Y:S01]  /*1e20*/  IMAD.SHL.U32 R43, R31, 0x100, RZ ;  /* 0x000001001f2b7824 */ /* 0x000fe200078e00ff */
[----:B------:R-:W-:-:S05]  /*1e30*/  LOP3.LUT R27, R27, 0xff0000, RZ, 0xc0, !PT ;  /* 0x00ff00001b1b7812 */ /* 0x000fca00078ec0ff */
[----:B------:R-:W-:Y:S02]  /*1e40*/  IMAD R42, R28, 0x1000000, R27 ;  /* 0x010000001c2a7824 */ /* 0x000fe400078e021b */
[----:B------:R-:W-:-:S03]  /*1e50*/  FMUL R27, R78, UR5 ;  /* 0x000000054e1b7c20 */ /* 0x000fc60008400000 */
[----:B------:R-:W-:Y:S02]  /*1e60*/  LOP3.LUT R42, R42, 0xffff, R43, 0xf8, !PT ;  /* 0x0000ffff2a2a7812 */ /* 0x000fe400078ef82b */
[----:B------:R-:W-:-:S04]  /*1e70*/  F2FP.SATFINITE.E4M3.F32.PACK_AB_MERGE_C R27, RZ, R27, RZ ;  /* 0x0000001bff1b723e */ /* 0x000fc800048070ff */
[----:B------:R-:W-:-:S05]  /*1e80*/  LOP3.LUT R83, R42, 0xff, R27, 0xf8, !PT ;  /* 0x000000ff2a537812 */ /* 0x000fca00078ef81b */
[----:B------:R0:W-:Y:S04]  /*1e90*/  STG.E desc[UR6][R92.64], R83 ;  /* 0x000000535c007986 */ /* 0x0001e8000c101906 */
[----:B------:R-:W2:Y:S01]  /*1ea0*/  LDG.E.64 R42, desc[UR6][R52.64] ;  /* 0x00000006342a7981 */ /* 0x000ea2000c1e1b00 */
[----:B------:R-:W-:Y:S01]  /*1eb0*/  IMAD.SHL.U32 R38, R38, 0x1000000, RZ ;  /* 0x0100000026267824 */ /* 0x000fe200078e00ff */
[----:B------:R-:W-:Y:S01]  /*1ec0*/  FMNMX R81, R81, |R76|, !PT ;  /* 0x4000004c51517209 */ /* 0x000fe20007800000 */
[----:B------:R-:W-:Y:S01]  /*1ed0*/  IMAD.U32 R63, R63, 0x10000, RZ ;  /* 0x000100003f3f7824 */ /* 0x000fe200078e00ff */
[----:B------:R-:W-:Y:S01]  /*1ee0*/  LOP3.LUT R36, R36, 0xffff, RZ, 0xc0, !PT ;  /* 0x0000ffff24247812 */ /* 0x000fe200078ec0ff */
[----:B------:R-:W-:Y:S01]  /*1ef0*/  IMAD.U32 R62, R62, 0x10000, RZ ;  /* 0x000100003e3e7824 */ /* 0x000fe200078e00ff */
[----:B------:R-:W-:Y:S01]  /*1f00*/  LOP3.LUT R38, R79, 0xff000000, R38, 0xf8, !PT ;  /* 0xff0000004f267812 */ /* 0x000fe200078ef826 */
[----:B------:R-:W-:Y:S01]  /*1f10*/  IMAD.IADD R87, R24, 0x1, R87 ;  /* 0x0000000118577824 */ /* 0x000fe200078e0257 */
[----:B------:R-:W-:Y:S01]  /*1f20*/  FMNMX R60, R81, |R60|, !PT ;  /* 0x4000003c513c7209 */ /* 0x000fe20007800000 */
[----:B------:R-:W-:Y:S01]  /*1f30*/  IMAD.SHL.U32 R36, R36, 0x1000000, RZ ;  /* 0x0100000024247824 */ /* 0x000fe200078e00ff */
[----:B------:R-:W-:-:S02]  /*1f40*/  LOP3.LUT R95, R63, 0xff0000, RZ, 0xc0, !PT ;  /* 0x00ff00003f5f7812 */ /* 0x000fc400078ec0ff */
[----:B------:R-:W-:Y:S02]  /*1f50*/  FMNMX R91, R60, |R91|, !PT ;  /* 0x4000005b3c5b7209 */ /* 0x000fe40007800000 */
[----:B------:R-:W-:Y:S02]  /*1f60*/  LOP3.LUT R63, R62, 0xff0000, RZ, 0xc0, !PT ;  /* 0x00ff00003e3f7812 */ /* 0x000fe400078ec0ff */
[----:B------:R-:W-:Y:S02]  /*1f70*/  LOP3.LUT R36, R61, 0xff000000, R36, 0xf8, !PT ;  /* 0xff0000003d247812 */ /* 0x000fe400078ef824 */
[----:B------:R-:W-:Y:S02]  /*1f80*/  LOP3.LUT R82, R63, 0xffff, R82, 0xf8, !PT ;  /* 0x0000ffff3f527812 */ /* 0x000fe400078ef852 */
[----:B0-----:R-:W-:Y:S02]  /*1f90*/  IADD3 R92, P0, R40, R87, RZ ;  /* 0x00000057285c7210 */ /* 0x001fe40007f1e0ff */
[----:B------:R-:W-:-:S02]  /*1fa0*/  LOP3.LUT R80, R95, 0xffff, R80, 0xf8, !PT ;  /* 0x0000ffff5f507812 */ /* 0x000fc400078ef850 */
        /* <DEDUP_REMOVED lines=22> */
[----:B------:R-:W-:Y:S01]  /*2110*/  LOP3.LUT R95, R42, 0xff, R61, 0xf8, !PT ;  /* 0x000000ff2a5f7812 */ /* 0x000fe200078ef83d */
[----:B------:R-:W-:-:S04]  /*2120*/  IMAD.WIDE R42, R23, 0x2, R58 ;  /* 0x00000002172a7825 */ /* 0x000fc800078e023a */
[----:B------:R0:W-:Y:S04]  /*2130*/  STG.E desc[UR6][R92.64], R95 ;  /* 0x0000005f5c007986 */ /* 0x0001e8000c101906 */
[----:B------:R-:W2:Y:S01]  /*2140*/  LDG.E.64 R58, desc[UR6][R42.64] ;  /* 0x000000062a3a7981 */ /* 0x000ea2000c1e1b00 */
[----:B------:R-:W-:Y:S01]  /*2150*/  IMAD.SHL.U32 R99, R44, 0x1000000, RZ ;  /* 0x010000002c637824 */ /* 0x000fe200078e00ff */
[----:B------:R-:W-:Y:S01]  /*2160*/  FMNMX R91, R91, |R74|, !PT ;  /* 0x4000004a5b5b7209 */ /* 0x000fe20007800000 */
[----:B------:R-:W-:Y:S01]  /*2170*/  IMAD.IADD R87, R24, 0x1, R87 ;  /* 0x0000000118577824 */ /* 0x000fe200078e0257 */
[----:B------:R-:W-:Y:S02]  /*2180*/  LOP3.LUT R48, R48, 0xffff, RZ, 0xc0, !PT ;  /* 0x0000ffff30307812 */ /* 0x000fe400078ec0ff */
[----:B------:R-:W-:-:S02]  /*2190*/  FMNMX R78, R91, |R78|, !PT ;  /* 0x4000004e5b4e7209 */ /* 0x000fc40007800000 */
[----:B------:R-:W-:Y:S01]  /*21a0*/  LOP3.LUT R44, R82, 0xff000000, R99, 0xf8, !PT ;  /* 0xff000000522c7812 */ /* 0x000fe200078ef863 */
[----:B------:R-:W-:Y:S01]  /*21b0*/  IMAD.SHL.U32 R97, R48, 0x1000000, RZ ;  /* 0x0100000030617824 */ /* 0x000fe200078e00ff */
[----:B------:R-:W-:Y:S01]  /*21c0*/  PRMT R82, R75, 0x7104, RZ ;  /* 0x000071044b527816 */ /* 0x000fe200000000ff */
[----:B------:R-:W-:Y:S01]  /*21d0*/  IMAD.SHL.U32 R75, R72, 0x100, RZ ;  /* 0x00000100484b7824 */ /* 0x000fe200078e00ff */
[----:B------:R-:W-:Y:S02]  /*21e0*/  FMNMX R72, R78, |R77|, !PT ;  /* 0x4000004d4e487209 */ /* 0x000fe40007800000 */
[----:B------:R-:W-:Y:S02]  /*21f0*/  LOP3.LUT R74, R71, 0xff, RZ, 0xc0, !PT ;  /* 0x000000ff474a7812 */ /* 0x000fe400078ec0ff */
[----:B------:R-:W-:Y:S02]  /*2200*/  LOP3.LUT R48, R80, 0xff000000, R97, 0xf8, !PT ;  /* 0xff00000050307812 */ /* 0x000fe400078ef861 */
[----:B------:R-:W-:-:S02]  /*2210*/  LOP3.LUT R73, R73, 0xff, RZ, 0xc0, !PT ;  /* 0x000000ff49497812 */ /* 0x000fc400078ec0ff */
[----:B------:R-:W-:Y:S02]  /*2220*/  FMNMX R85, R72, |R85|, !PT ;  /* 0x4000005548557209 */ /* 0x000fe40007800000 */
[----:B------:R-:W-:Y:S02]  /*2230*/  LOP3.LUT R82, R73, 0xff00, R82, 0xf8, !PT ;  /* 0x0000ff0049527812 */ /* 0x000fe400078ef852 */
[----:B------:R-:W-:Y:S02]  /*2240*/  LOP3.LUT R75, R74, 0xff00, R75, 0xf8, !PT ;  /* 0x0000ff004a4b7812 */ /* 0x000fe400078ef84b */
[----:B------:R-:W-:-:S04]  /*2250*/  IADD3 R90, P0, R40, R87, RZ ;  /* 0x00000057285a7210 */ /* 0x000fc80007f1e0ff */
[----:B------:R-:W-:Y:S01]  /*2260*/  LEA.HI.X.SX32 R91, R87, R41, 0x1, P0 ;  /* 0x00000029575b7211 */ /* 0x000fe200000f0eff */
[----:B------:R-:W-:Y:S02]  /*2270*/  IMAD.IADD R87, R24, 0x1, R87 ;  /* 0x0000000118577824 */ /* 0x000fe400078e0257 */
        /* <DEDUP_REMOVED lines=21> */
[----:B0-----:R-:W-:Y:S01]  /*23d0*/  LOP3.LUT R93, R59, 0xff, R74, 0xf8, !PT ;  /* 0x000000ff3b5d7812 */ /* 0x001fe200078ef84a */
[----:B------:R-:W-:-:S04]  /*23e0*/  IMAD.WIDE R58, R87, 0x2, R50 ;  /* 0x00000002573a7825 */ /* 0x000fc800078e0232 */
[----:B------:R0:W-:Y:S04]  /*23f0*/  STG.E desc[UR6][R90.64], R93 ;  /* 0x0000005d5a007986 */ /* 0x0001e8000c101906 */
[----:B------:R-:W2:Y:S01]  /*2400*/  LDG.E.64 R58, desc[UR6][R58.64] ;  /* 0x000000063a3a7981 */ /* 0x000ea2000c1e1b00 */
[----:B------:R-:W-:Y:S01]  /*2410*/  FMNMX R86, R85, |R66|, !PT ;  /* 0x4000004255567209 */ /* 0x000fe20007800000 */
[----:B------:R-:W-:Y:S01]  /*2420*/  IMAD.SHL.U32 R67, R67, 0x100, RZ ;  /* 0x0000010043437824 */ /* 0x000fe200078e00ff */
[----:B------:R-:W-:Y:S02]  /*2430*/  LOP3.LUT R66, R68, 0xff, RZ, 0xc0, !PT ;  /* 0x000000ff44427812 */ /* 0x000fe400078ec0ff */
[----:B------:R-:W-:Y:S02]  /*2440*/  LOP3.LUT R65, R65, 0xff, RZ, 0xc0, !PT ;  /* 0x000000ff41417812 */ /* 0x000fe400078ec0ff */
[----:B------:R-:W-:Y:S01]  /*2450*/  LOP3.LUT R66, R66, 0xff00, R67, 0xf8, !PT ;  /* 0x0000ff0042427812 */ /* 0x000fe200078ef843 */
[----:B------:R-:W-:Y:S01]  /*2460*/  IMAD.U32 R67, R70, 0x10000, RZ ;  /* 0x0001000046437824 */ /* 0x000fe200078e00ff */
[----:B------:R-:W-:-:S02]  /*2470*/  PRMT R68, R69, 0x7104, RZ ;  /* 0x0000710445447816 */ /* 0x000fc400000000ff */
[----:B------:R-:W-:Y:S02]  /*2480*/  FMNMX R86, R86, |R83|, !PT ;  /* 0x4000005356567209 */ /* 0x000fe40007800000 */
[----:B------:R-:W-:Y:S02]  /*2490*/  LOP3.LUT R82, R82, 0xff0000, R67, 0xf8, !PT ;  /* 0x00ff000052527812 */ /* 0x000fe400078ef843 */
[----:B------:R-:W-:Y:S02]  /*24a0*/  LOP3.LUT R65, R65, 0xff00, R68, 0xf8, !PT ;  /* 0x0000ff0041417812 */ /* 0x000fe400078ef844 */
[----:B------:R-:W-:-:S04]  /*24b0*/  FMNMX R86, R86, |R81|, !PT ;  /* 0x4000005156567209 */ /* 0x000fc80007800000 */
[----:B0-----:R-:W-:Y:S02]  /*24c0*/  FMNMX R91, R86, |R79|, !PT ;  /* 0x4000004f565b7209 */ /* 0x001fe40007800000 */
[----:B------:R-:W-:-:S04]  /*24d0*/  IADD3 R86, P0, R40, R87, RZ ;  /* 0x0000005728567210 */ /* 0x000fc80007f1e0ff */
        /* <DEDUP_REMOVED lines=21> */
[----:B------:R-:W-:Y:S02]  /*2630*/  LOP3.LUT R58, R58, 0xffff, R59, 0xf8, !PT ;  /* 0x0000ffff3a3a7812 */ /* 0x000fe400078ef83b */
[----:B------:R-:W-:Y:S01]  /*2640*/  FMNMX R59, R91, |R76|, !PT ;  /* 0x4000004c5b3b7209 */ /* 0x000fe20007800000 */
[----:B------:R-:W-:Y:S01]  /*2650*/  VIADD R91, R12, 0x40 ;  /* 0x000000400c5b7836 */ /* 0x000fe20000000000 */
[----:B------:R-:W-:Y:S02]  /*2660*/  LOP3.LUT R95, R58, 0xff, R79, 0xf8, !PT ;  /* 0x000000ff3a5f7812 */ /* 0x000fe400078ef84f */
[----:B------:R-:W-:Y:S01]  /*2670*/  FMNMX R84, R59, |R84|, !PT ;  /* 0x400000543b547209 */ /* 0x000fe20007800000 */
[----:B------:R-:W-:Y:S02]  /*2680*/  IMAD R91, R24, R91, R15 ;  /* 0x0000005b185b7224 */ /* 0x000fe400078e020f */
[----:B------:R0:W-:Y:S02]  /*2690*/  STG.E desc[UR6][R86.64], R95 ;  /* 0x0000005f56007986 */ /* 0x0001e4000c101906 */
[----:B------:R-:W-:-:S05]  /*26a0*/  IMAD.WIDE R92, R91, 0x2, R50 ;  /* 0x000000025b5c7825 */ /* 0x000fca00078e0232 */
[----:B------:R-:W2:Y:S01]  /*26b0*/  LDG.E.64 R58, desc[UR6][R92.64] ;  /* 0x000000065c3a7981 */ /* 0x000ea2000c1e1b00 */
[----:B------:R-:W-:Y:S01]  /*26c0*/  IMAD.U32 R76, R39, 0x10000, RZ ;  /* 0x00010000274c7824 */ /* 0x000fe200078e00ff */
[----:B------:R-:W-:Y:S01]  /*26d0*/  LOP3.LUT R64, R64, 0xffff, RZ, 0xc0, !PT ;  /* 0x0000ffff40407812 */ /* 0x000fe200078ec0ff */
[----:B------:R-:W-:Y:S01]  /*26e0*/  IMAD.U32 R37, R37, 0x10000, RZ ;  /* 0x0001000025257824 */ /* 0x000fe200078e00ff */
[----:B------:R-:W-:Y:S01]  /*26f0*/  FMNMX R39, R84, |R80|, !PT ;  /* 0x4000005054277209 */ /* 0x000fe20007800000 */
[----:B------:R-:W-:Y:S01]  /*2700*/  IMAD.WIDE R88, R23, 0x2, R88 ;  /* 0x0000000217587825 */ /* 0x000fe200078e0258 */
[----:B------:R-:W-:Y:S02]  /*2710*/  LOP3.LUT R75, R75, 0xff0000, R76, 0xf8, !PT ;  /* 0x00ff00004b4b7812 */ /* 0x000fe400078ef84c */
[----:B------:R-:W-:Y:S01]  /*2720*/  LOP3.LUT R66, R66, 0xff0000, R37, 0xf8, !PT ;  /* 0x00ff000042427812 */ /* 0x000fe200078ef825 */
[----:B------:R-:W-:Y:S01]  /*2730*/  IMAD.U32 R76, R45, 0x10000, RZ ;  /* 0x000100002d4c7824 */ /* 0x000fe200078e00ff */
[----:B------:R-:W-:Y:S01]  /*2740*/  FMNMX R78, R39, |R78|, !PT ;  /* 0x4000004e274e7209 */ /* 0x000fe20007800000 */
[----:B------:R-:W-:Y:S01]  /*2750*/  IMAD.SHL.U32 R37, R64, 0x1000000, RZ ;  /* 0x0100000040257824 */ /* 0x000fe200078e00ff */
[----:B0-----:R-:W-:-:S02]  /*2760*/  IADD3 R86, P0, R40, R91, RZ ;  /* 0x0000005b28567210 */ /* 0x001fc40007f1e0ff */
[----:B------:R-:W-:Y:S01]  /*2770*/  LOP3.LUT R65, R65, 0xff0000, R76, 0xf8, !PT ;  /* 0x00ff000041417812 */ /* 0x000fe200078ef84c */
[----:B------:R-:W-:Y:S01]  /*2780*/  IMAD.SHL.U32 R76, R49, 0x1000000, RZ ;  /* 0x01000000314c7824 */ /* 0x000fe200078e00ff */
[----:B------:R-:W-:Y:S02]  /*2790*/  LOP3.LUT R37, R82, R37, RZ, 0xfc, !PT ;  /* 0x0000002552257212 */ /* 0x000fe400078efcff */
[----:B------:R-:W-:Y:S02]  /*27a0*/  FMNMX R78, R78, |R77|, !PT ;  /* 0x4000004d4e4e7209 */ /* 0x000fe40007800000 */
[----:B------:R-:W-:Y:S02]  /*27b0*/  LOP3.LUT R39, R75, R76, RZ, 0xfc, !PT ;  /* 0x0000004c4b277212 */ /* 0x000fe400078efcff */
[----:B------:R-:W-:Y:S02]  /*27c0*/  FMNMX R84, R78, |R85|, !PT ;  /* 0x400000554e547209 */ /* 0x000fe40007800000 */
[----:B------:R-:W-:Y:S01]  /*27d0*/  LEA.HI.X.SX32 R87, R91, R41, 0x1, P0 ;  /* 0x000000295b577211 */ /* 0x000fe200000f0eff */
[----:B--2---:R-:W-:Y:S01]  /*27e0*/  IMAD.U32 R64, R59, 0x10000, RZ ;  /* 0x000100003b407824 */ /* 0x004fe200078e00ff */
[--C-:B------:R-:W-:Y:S01]  /*27f0*/  SHF.R.U32.HI R76, RZ, 0x10, R59.reuse ;  /* 0x00000010ff4c7819 */ /* 0x100fe2000001163b */
[C---:B------:R-:W-:Y:S01]  /*2800*/  IMAD.U32 R85, R58.reuse, 0x10000, RZ ;  /* 0x000100003a557824 */ /* 0x040fe200078e00ff */
[----:B------:R-:W-:Y:S01]  /*2810*/  SHF.R.U64 R82, R58, 0x10, R59 ;  /* 0x000000103a527819 */ /* 0x000fe2000000123b */
[----:B------:R-:W-:-:S02]  /*2820*/  FMUL R75, R64, UR5 ;  /* 0x00000005404b7c20 */ /* 0x000fc40008400000 */
[----:B------:R-:W-:Y:S02]  /*2830*/  IMAD.U32 R76, R76, 0x10000, RZ ;  /* 0x000100004c4c7824 */ /* 0x000fe400078e00ff */
[----:B------:R-:W-:Y:S01]  /*2840*/  IMAD.U32 R82, R82, 0x10000, RZ ;  /* 0x0001000052527824 */ /* 0x000fe200078e00ff */
[----:B------:R-:W-:Y:S01]  /*2850*/  F2FP.SATFINITE.E4M3.F32.PACK_AB_MERGE_C R75, RZ, R75, RZ ;  /* 0x0000004bff4b723e */ /* 0x000fe200048070ff */
[----:B------:R-:W-:Y:S02]  /*2860*/  FMUL R77, R76, UR5 ;  /* 0x000000054c4d7c20 */ /* 0x000fe40008400000 */
[----:B------:R-:W-:Y:S02]  /*2870*/  FMUL R78, R82, UR5 ;  /* 0x00000005524e7c20 */ /* 0x000fe40008400000 */
[----:B------:R-:W-:Y:S01]  /*2880*/  IMAD.U32 R45, R75, 0x10000, RZ ;  /* 0x000100004b2d7824 */ /* 0x000fe200078e00ff */
[----:B------:R-:W-:Y:S02]  /*2890*/  F2FP.SATFINITE.E4M3.F32.PACK_AB_MERGE_C R77, RZ, R77, RZ ;  /* 0x0000004dff4d723e */ /* 0x000fe400048070ff */
[----:B------:R-:W-:-:S02]  /*28a0*/  F2FP.SATFINITE.E4M3.F32.PACK_AB_MERGE_C R78, RZ, R78, RZ ;  /* 0x0000004eff4e723e */ /* 0x000fc400048070ff */
[----:B------:R-:W-:Y:S01]  /*28b0*/  LOP3.LUT R58, R45, 0xff0000, RZ, 0xc0, !PT ;  /* 0x00ff00002d3a7812 */ /* 0x000fe200078ec0ff */
[----:B------:R-:W-:Y:S01]  /*28c0*/  FMUL R45, R85, UR5 ;  /* 0x00000005552d7c20 */ /* 0x000fe20008400000 */
[----:B------:R-:W-:-:S04]  /*28d0*/  LOP3.LUT R49, R77, 0xffff, RZ, 0xc0, !PT ;  /* 0x0000ffff4d317812 */ /* 0x000fc800078ec0ff */
[----:B------:R-:W-:Y:S01]  /*28e0*/  F2FP.SATFINITE.E4M3.F32.PACK_AB_MERGE_C R45, RZ, R45, RZ ;  /* 0x0000002dff2d723e */ /* 0x000fe200048070ff */
[----:B------:R-:W-:Y:S02]  /*28f0*/  IMAD R49, R49, 0x1000000, R58 ;  /* 0x0100000031317824 */ /* 0x000fe400078e023a */
[----:B------:R-:W-:Y:S01]  /*2900*/  IMAD.SHL.U32 R58, R78, 0x100, RZ ;  /* 0x000001004e3a7824 */ /* 0x000fe200078e00ff */
[----:B------:R-:W-:-:S04]  /*2910*/  LOP3.LUT R80, R45, 0xff, RZ, 0xc0, !PT ;  /* 0x000000ff2d507812 */ /* 0x000fc800078ec0ff */
[----:B------:R-:W-:-:S04]  /*2920*/  LOP3.LUT R49, R49, 0xffff, R58, 0xf8, !PT ;  /* 0x0000ffff31317812 */ /* 0x000fc800078ef83a */
[----:B------:R-:W-:-:S05]  /*2930*/  LOP3.LUT R95, R49, R80, RZ, 0xfc, !PT ;  /* 0x00000050315f7212 */ /* 0x000fca00078efcff */
[----:B------:R0:W-:Y:S04]  /*2940*/  STG.E desc[UR6][R86.64], R95 ;  /* 0x0000005f56007986 */ /* 0x0001e8000c101906 */
[----:B------:R-:W2:Y:S01]  /*2950*/  LDG.E.64 R58, desc[UR6][R88.64] ;  /* 0x00000006583a7981 */ /* 0x000ea2000c1e1b00 */
[----:B------:R-:W-:Y:S01]  /*2960*/  IMAD.SHL.U32 R33, R33, 0x1000000, RZ ;  /* 0x0100000021217824 */ /* 0x000fe200078e00ff */
[----:B------:R-:W-:Y:S01]  /*2970*/  LOP3.LUT R29, R29, 0xffff, RZ, 0xc0, !PT ;  /* 0x0000ffff1d1d7812 */ /* 0x000fe200078ec0ff */
[----:B------:R-:W-:Y:S01]  /*2980*/  IMAD.IADD R91, R24, 0x1, R91 ;  /* 0x00000001185b7824 */ /* 0x000fe200078e025b */
[----:B------:R-:W-:Y:S01]  /*2990*/  FMNMX R84, R84, |R83|, !PT ;  /* 0x4000005354547209 */ /* 0x000fe20007800000 */
[----:B------:R-:W-:Y:S01]  /*29a0*/  IMAD.WIDE R46, R3, 0x2, R46 ;  /* 0x00000002032e7825 */ /* 0x000fe200078e022e */
[----:B------:R-:W-:-:S02]  /*29b0*/  LOP3.LUT R45, R66, R33, RZ, 0xfc, !PT ;  /* 0x00000021422d7212 */ /* 0x000fc400078efcff */
[----:B------:R-:W-:Y:S01]  /*29c0*/  FMNMX R84, R84, |R67|, !PT ;  /* 0x4000004354547209 */ /* 0x000fe20007800000 */
[----:B------:R-:W-:Y:S01]  /*29d0*/  IMAD.SHL.U32 R66, R29, 0x1000000, RZ ;  /* 0x010000001d427824 */ /* 0x000fe200078e00ff */
[----:B------:R-:W-:Y:S02]  /*29e0*/  LOP3.LUT R29, R30, 0xffff, RZ, 0xc0, !PT ;  /* 0x0000ffff1e1d7812 */ /* 0x000fe400078ec0ff */
[----:B------:R-:W-:Y:S02]  /*29f0*/  FMNMX R84, R84, |R81|, !PT ;  /* 0x4000005154547209 */ /* 0x000fe40007800000 */
[----:B------:R-:W-:Y:S02]  /*2a00*/  LOP3.LUT R49, R65, R66, RZ, 0xfc, !PT ;  /* 0x0000004241317212 */ /* 0x000fe400078efcff */
[----:B------:R-:W-:Y:S02]  /*2a10*/  PRMT R81, R29, 0x7604, R34 ;  /* 0x000076041d517816 */ /* 0x000fe40000000022 */
[----:B------:R-:W-:-:S02]  /*2a20*/  LOP3.LUT R32, R32, 0xff, RZ, 0xc0, !PT ;  /* 0x000000ff20207812 */ /* 0x000fc400078ec0ff */
[----:B0-----:R-:W-:Y:S02]  /*2a30*/  IADD3 R86, P0, R40, R91, RZ ;  /* 0x0000005b28567210 */ /* 0x001fe40007f1e0ff */
[----:B------:R-:W-:Y:S02]  /*2a40*/  PRMT R67, R35, 0x7604, R32 ;  /* 0x0000760423437816 */ /* 0x000fe40000000020 */
[----:B------:R-:W-:Y:S01]  /*2a50*/  LEA.HI.X.SX32 R87, R91, R41, 0x1, P0 ;  /* 0x000000295b577211 */ /* 0x000fe200000f0eff */
[----:B------:R-:W-:Y:S01]  /*2a60*/  IMAD.U32 R18, R18, 0x10000, RZ ;  /* 0x0001000012127824 */ /* 0x000fe200078e00ff */
[----:B------:R-:W-:Y:S01]  /*2a70*/  FMNMX R85, R84, |R85|, !PT ;  /* 0x4000005554557209 */ /* 0x000fe20007800000 */
[----:B--2---:R-:W-:Y:S01]  /*2a80*/  IMAD.U32 R65, R59, 0x10000, RZ ;  /* 0x000100003b417824 */ /* 0x004fe200078e00ff */
[--C-:B------:R-:W-:Y:S02]  /*2a90*/  SHF.R.U32.HI R66, RZ, 0x10, R59.reuse ;  /* 0x00000010ff427819 */ /* 0x100fe4000001163b */
[C---:B------:R-:W-:Y:S01]  /*2aa0*/  SHF.R.U64 R59, R58.reuse, 0x10, R59 ;  /* 0x000000103a3b7819 */ /* 0x040fe2000000123b */
[----:B------:R-:W-:Y:S01]  /*2ab0*/  FMUL R29, R65, UR5 ;  /* 0x00000005411d7c20 */ /* 0x000fe20008400000 */
[----:B------:R-:W-:-:S02]  /*2ac0*/  IMAD.U32 R58, R58, 0x10000, RZ ;  /* 0x000100003a3a7824 */ /* 0x000fc400078e00ff */
[----:B------:R-:W-:Y:S02]  /*2ad0*/  IMAD.U32 R66, R66, 0x10000, RZ ;  /* 0x0001000042427824 */ /* 0x000fe400078e00ff */
[----:B------:R-:W-:Y:S01]  /*2ae0*/  F2FP.SATFINITE.E4M3.F32.PACK_AB_MERGE_C R29, RZ, R29, RZ ;  /* 0x0000001dff1d723e */ /* 0x000fe200048070ff */
[----:B------:R-:W-:Y:S02]  /*2af0*/  IMAD.U32 R59, R59, 0x10000, RZ ;  /* 0x000100003b3b7824 */ /* 0x000fe400078e00ff */
[----:B------:R-:W-:Y:S01]  /*2b00*/  FMUL R30, R66, UR5 ;  /* 0x00000005421e7c20 */ /* 0x000fe20008400000 */
[----:B------:R-:W-:Y:S01]  /*2b10*/  FMUL R35, R58, UR5 ;  /* 0x000000053a237c20 */ /* 0x000fe20008400000 */
[----:B------:R-:W-:Y:S01]  /*2b20*/  LOP3.LUT R29, R29, 0xffff, RZ, 0xc0, !PT ;  /* 0x0000ffff1d1d7812 */ /* 0x000fe200078ec0ff */
[----:B------:R-:W-:Y:S02]  /*2b30*/  FMUL R34, R59, UR5 ;  /* 0x000000053b227c20 */ /* 0x000fe40008400000 */
[----:B------:R-:W-:-:S02]  /*2b40*/  F2FP.SATFINITE.E4M3.F32.PACK_AB_MERGE_C R30, RZ, R30, RZ ;  /* 0x0000001eff1e723e */ /* 0x000fc400048070ff */
[----:B------:R-:W-:Y:S01]  /*2b50*/  IMAD.U32 R32, R29, 0x10000, RZ ;  /* 0x000100001d207824 */ /* 0x000fe200078e00ff */
[----:B------:R-:W-:Y:S02]  /*2b60*/  F2FP.SATFINITE.E4M3.F32.PACK_AB_MERGE_C R34, RZ, R34, RZ ;  /* 0x00000022ff22723e */ /* 0x000fe400048070ff */
[----:B------:R-:W-:Y:S02]  /*2b70*/  LOP3.LUT R30, R30, 0xffff, RZ, 0xc0, !PT ;  /* 0x0000ffff1e1e7812 */ /* 0x000fe400078ec0ff */
[----:B------:R-:W-:Y:S01]  /*2b80*/  LOP3.LUT R33, R32, 0xff0000, RZ, 0xc0, !PT ;  /* 0x00ff000020217812 */ /* 0x000fe200078ec0ff */
[----:B------:R-:W-:Y:S01]  /*2b90*/  IMAD.SHL.U32 R32, R34, 0x100, RZ ;  /* 0x0000010022207824 */ /* 0x000fe200078e00ff */
[----:B------:R-:W-:-:S03]  /*2ba0*/  F2FP.SATFINITE.E4M3.F32.PACK_AB_MERGE_C R35, RZ, R35, RZ ;  /* 0x00000023ff23723e */ /* 0x000fc600048070ff */
[----:B------:R-:W-:-:S05]  /*2bb0*/  IMAD R33, R30, 0x1000000, R33 ;  /* 0x010000001e217824 */ /* 0x000fca00078e0221 */
[----:B------:R-:W-:-:S04]  /*2bc0*/  LOP3.LUT R32, R33, 0xffff, R32, 0xf8, !PT ;  /* 0x0000ffff21207812 */ /* 0x000fc800078ef820 */
[----:B------:R-:W-:-:S05]  /*2bd0*/  LOP3.LUT R95, R32, 0xff, R35, 0xf8, !PT ;  /* 0x000000ff205f7812 */ /* 0x000fca00078ef823 */
[----:B------:R0:W-:Y:S04]  /*2be0*/  STG.E desc[UR6][R86.64], R95 ;  /* 0x0000005f56007986 */ /* 0x0001e8000c101906 */
[----:B------:R-:W2:Y:S01]  /*2bf0*/  LDG.E.64 R32, desc[UR6][R46.64] ;  /* 0x000000062e207981 */ /* 0x000ea2000c1e1b00 */
[----:B------:R-:W-:Y:S01]  /*2c00*/  LOP3.LUT R18, R18, 0xff0000, RZ, 0xc0, !PT ;  /* 0x00ff000012127812 */ /* 0x000fe200078ec0ff */
[----:B------:R-:W-:Y:S01]  /*2c10*/  IMAD.U32 R19, R19, 0x10000, RZ ;  /* 0x0001000013137824 */ /* 0x000fe200078e00ff */
[----:B------:R-:W-:Y:S01]  /*2c20*/  FMNMX R85, R85, |R82|, !PT ;  /* 0x4000005255557209 */ /* 0x000fe20007800000 */
[----:B------:R-:W-:Y:S01]  /*2c30*/  IMAD.IADD R91, R24, 0x1, R91 ;  /* 0x00000001185b7824 */ /* 0x000fe200078e025b */
[----:B------:R-:W-:Y:S01]  /*2c40*/  LOP3.LUT R83, R17, 0xff, RZ, 0xc0, !PT ;  /* 0x000000ff11537812 */ /* 0x000fe200078ec0ff */
[----:B------:R-:W-:Y:S01]  /*2c50*/  IMAD.WIDE R56, R23, 0x2, R56 ;  /* 0x0000000217387825 */ /* 0x000fe200078e0238 */
[----:B------:R-:W-:-:S02]  /*2c60*/  LOP3.LUT R81, R18, 0xffff, R81, 0xf8, !PT ;  /* 0x0000ffff12517812 */ /* 0x000fc400078ef851 */
[----:B------:R-:W-:Y:S02]  /*2c70*/  LOP3.LUT R17, R14, 0xff, RZ, 0xc0, !PT ;  /* 0x000000ff0e117812 */ /* 0x000fe400078ec0ff */
[----:B------:R-:W-:Y:S02]  /*2c80*/  LOP3.LUT R84, R25, 0xffff, RZ, 0xc0, !PT ;  /* 0x0000ffff19547812 */ /* 0x000fe400078ec0ff */
[----:B------:R-:W-:Y:S02]  /*2c90*/  FMNMX R85, R85, |R64|, !PT ;  /* 0x4000004055557209 */ /* 0x000fe40007800000 */
[----:B------:R-:W-:Y:S02]  /*2ca0*/  PRMT R14, R16, 0x7604, R83 ;  /* 0x00007604100e7816 */ /* 0x000fe40000000053 */
[----:B------:R-:W-:Y:S02]  /*2cb0*/  PRMT R25, R84, 0x7604, R17 ;  /* 0x0000760454197816 */ /* 0x000fe40000000011 */
[----:B------:R-:W-:-:S02]  /*2cc0*/  LOP3.LUT R82, R19, 0xff0000, RZ, 0xc0, !PT ;  /* 0x00ff000013527812 */ /* 0x000fc400078ec0ff */
[----:B------:R-:W-:Y:S02]  /*2cd0*/  FMNMX R85, R85, |R76|, !PT ;  /* 0x4000004c55557209 */ /* 0x000fe40007800000 */
[----:B------:R-:W-:Y:S02]  /*2ce0*/  LOP3.LUT R82, R82, 0xffff, R67, 0xf8, !PT ;  /* 0x0000ffff52527812 */ /* 0x000fe400078ef843 */
[----:B------:R-:W-:Y:S02]  /*2cf0*/  FMNMX R84, R85, |R58|, !PT ;  /* 0x4000003a55547209 */ /* 0x000fe40007800000 */
        /* <DEDUP_REMOVED lines=26> */
[----:B------:R-:W-:Y:S01]  /*2ea0*/  IMAD.U32 R9, R9, 0x10000, RZ ;  /* 0x0001000009097824 */ /* 0x000fe200078e00ff */
[----:B------:R-:W-:Y:S01]  /*2eb0*/  LOP3.LUT R20, R20, 0xffff, RZ, 0xc0, !PT ;  /* 0x0000ffff14147812 */ /* 0x000fe200078ec0ff */
[----:B------:R-:W-:Y:S01]  /*2ec0*/  IMAD.U32 R4, R4, 0x10000, RZ ;  /* 0x0001000004047824 */ /* 0x000fe200078e00ff */
[----:B------:R-:W-:Y:S01]  /*2ed0*/  FMNMX R84, R84, |R59|, !PT ;  /* 0x4000003b54547209 */ /* 0x000fe20007800000 */
[----:B------:R-:W-:Y:S01]  /*2ee0*/  IMAD.SHL.U32 R21, R21, 0x1000000, RZ ;  /* 0x0100000015157824 */ /* 0x000fe200078e00ff */
[----:B------:R-:W-:Y:S01]  /*2ef0*/  LOP3.LUT R90, R9, 0xff0000, RZ, 0xc0, !PT ;  /* 0x00ff0000095a7812 */ /* 0x000fe200078ec0ff */
[----:B------:R-:W-:Y:S01]  /*2f00*/  IMAD.SHL.U32 R20, R20, 0x1000000, RZ ;  /* 0x0100000014147824 */ /* 0x000fe200078e00ff */
[----:B------:R-:W-:Y:S01]  /*2f10*/  LOP3.LUT R9, R4, 0xff0000, RZ, 0xc0, !PT ;  /* 0x00ff000004097812 */ /* 0x000fe200078ec0ff */
[----:B------:R-:W-:Y:S01]  /*2f20*/  IMAD.IADD R91, R24, 0x1, R91 ;  /* 0x00000001185b7824 */ /* 0x000fe200078e025b */
[----:B------:R-:W-:Y:S01]  /*2f30*/  LOP3.LUT R4, R82, 0xff000000, R21, 0xf8, !PT ;  /* 0xff00000052047812 */ /* 0x000fe200078ef815 */
[----:B------:R-:W-:Y:S01]  /*2f40*/  IMAD.WIDE R54, R3, 0x2, R54 ;  /* 0x0000000203367825 */ /* 0x000fe200078e0236 */
[----:B------:R-:W-:-:S02]  /*2f50*/  LOP3.LUT R14, R9, 0xffff, R14, 0xf8, !PT ;  /* 0x0000ffff090e7812 */ /* 0x000fc400078ef80e */
[----:B------:R-:W-:Y:S02]  /*2f60*/  LOP3.LUT R20, R81, 0xff000000, R20, 0xf8, !PT ;  /* 0xff00000051147812 */ /* 0x000fe400078ef814 */
[----:B------:R-:W-:Y:S02]  /*2f70*/  FMNMX R65, R84, |R65|, !PT ;  /* 0x4000004154417209 */ /* 0x000fe40007800000 */
[----:B0-----:R-:W-:Y:S02]  /*2f80*/  IADD3 R86, P0, R40, R91, RZ ;  /* 0x0000005b28567210 */ /* 0x001fe40007f1e0ff */
[----:B------:R-:W-:Y:S02]  /*2f90*/  FMNMX R65, R65, |R66|, !PT ;  /* 0x4000004241417209 */ /* 0x000fe40007800000 */
[----:B------:R-:W-:Y:S02]  /*2fa0*/  LEA.HI.X.SX32 R87, R91, R41, 0x1, P0 ;  /* 0x000000295b577211 */ /* 0x000fe400000f0eff */
[----:B------:R-:W-:Y:S01]  /*2fb0*/  FMNMX R82, R65, |R76|, !PT ;  /* 0x4000004c41527209 */ /* 0x000fe20007800000 */
[----:B------:R-:W-:Y:S01]  /*2fc0*/  IMAD.SHL.U32 R85, R6, 0x1000000, RZ ;  /* 0x0100000006557824 */ /* 0x000fe200078e00ff */
[----:B------:R-:W-:-:S02]  /*2fd0*/  LOP3.LUT R5, R5, 0xffff, RZ, 0xc0, !PT ;  /* 0x0000ffff05057812 */ /* 0x000fc400078ec0ff */
[----:B------:R-:W-:Y:S01]  /*2fe0*/  LOP3.LUT R25, R90, 0xffff, R25, 0xf8, !PT ;  /* 0x0000ffff5a197812 */ /* 0x000fe200078ef819 */
        /* <DEDUP_REMOVED lines=24> */
[----:B------:R-:W-:Y:S01]  /*3170*/  FMNMX R67, R82, |R67|, !PT ;  /* 0x4000004352437209 */ /* 0x000fe20007800000 */
[----:B------:R-:W-:Y:S01]  /*3180*/  IMAD.IADD R91, R24, 0x1, R91 ;  /* 0x00000001185b7824 */ /* 0x000fe200078e025b */
[----:B------:R-:W-:Y:S01]  /*3190*/  LOP3.LUT R84, R14, 0xff000000, R85, 0xf8, !PT ;  /* 0xff0000000e547812 */ /* 0x000fe200078ef855 */
[----:B------:R-:W-:Y:S01]  /*31a0*/  IMAD.SHL.U32 R14, R5, 0x1000000, RZ ;  /* 0x01000000050e7824 */ /* 0x000fe200078e00ff */
[----:B------:R-:W-:Y:S01]  /*31b0*/  FMNMX R67, R67, |R18|, !PT ;  /* 0x4000001243437209 */ /* 0x000fe20007800000 */
[----:B------:R-:W-:Y:S01]  /*31c0*/  IMAD.WIDE R42, R23, 0x2, R42 ;  /* 0x00000002172a7825 */ /* 0x000fe200078e022a */
[----:B------:R-:W-:-:S02]  /*31d0*/  PRMT R5, R61, 0x7104, RZ ;  /* 0x000071043d057816 */ /* 0x000fc400000000ff */
[----:B------:R-:W-:Y:S02]  /*31e0*/  FMNMX R6, R67, |R58|, !PT ;  /* 0x4000003a43067209 */ /* 0x000fe40007800000 */
[----:B------:R-:W-:Y:S02]  /*31f0*/  LOP3.LUT R58, R25, 0xff000000, R14, 0xf8, !PT ;  /* 0xff000000193a7812 */ /* 0x000fe400078ef80e */
[----:B------:R-:W-:Y:S02]  /*3200*/  LOP3.LUT R14, R27, 0xff, RZ, 0xc0, !PT ;  /* 0x000000ff1b0e7812 */ /* 0x000fe400078ec0ff */
[----:B------:R-:W-:Y:S02]  /*3210*/  FMNMX R6, R6, |R83|, !PT ;  /* 0x4000005306067209 */ /* 0x000fe40007800000 */
[----:B------:R-:W-:Y:S02]  /*3220*/  LOP3.LUT R5, R14, 0xff00, R5, 0xf8, !PT ;  /* 0x0000ff000e057812 */ /* 0x000fe400078ef805 */
[----:B------:R-:W-:-:S02]  /*3230*/  FMNMX R6, R6, |R81|, !PT ;  /* 0x4000005106067209 */ /* 0x000fc40007800000 */
[----:B0-----:R-:W-:Y:S02]  /*3240*/  IADD3 R86, P0, R40, R91, RZ ;  /* 0x0000005b28567210 */ /* 0x001fe40007f1e0ff */
[----:B------:R-:W-:Y:S02]  /*3250*/  FMNMX R82, R6, |R21|, !PT ;  /* 0x4000001506527209 */ /* 0x000fe40007800000 */
[----:B------:R-:W-:Y:S01]  /*3260*/  LEA.HI.X.SX32 R87, R91, R41, 0x1, P0 ;  /* 0x000000295b577211 */ /* 0x000fe200000f0eff */
[----:B--2---:R-:W-:Y:S01]  /*3270*/  IMAD.U32 R61, R17, 0x10000, RZ ;  /* 0x00010000113d7824 */ /* 0x004fe200078e00ff */
[--C-:B------:R-:W-:Y:S01]  /*3280*/  SHF.R.U32.HI R27, RZ, 0x10, R17.reuse ;  /* 0x00000010ff1b7819 */ /* 0x100fe20000011611 */
[C---:B------:R-:W-:Y:S01]  /*3290*/  IMAD.U32 R67, R16.reuse, 0x10000, RZ ;  /* 0x0001000010437824 */ /* 0x040fe200078e00ff */
[----:B------:R-:W-:Y:S01]  /*32a0*/  SHF.R.U64 R18, R16, 0x10, R17 ;  /* 0x0000001010127819 */ /* 0x000fe20000001211 */
[----:B------:R-:W-:Y:S02]  /*32b0*/  FMUL R14, R61, UR5 ;  /* 0x000000053d0e7c20 */ /* 0x000fe40008400000 */
[----:B------:R-:W-:-:S02]  /*32c0*/  IMAD.U32 R27, R27, 0x10000, RZ ;  /* 0x000100001b1b7824 */ /* 0x000fc400078e00ff */
[----:B------:R-:W-:Y:S01]  /*32d0*/  FMUL R25, R67, UR5 ;  /* 0x0000000543197c20 */ /* 0x000fe20008400000 */
[----:B------:R-:W-:Y:S01]  /*32e0*/  IMAD.U32 R21, R18, 0x10000, RZ ;  /* 0x0001000012157824 */ /* 0x000fe200078e00ff */
[----:B------:R-:W-:Y:S01]  /*32f0*/  F2FP.SATFINITE.E4M3.F32.PACK_AB_MERGE_C R14, RZ, R14, RZ ;  /* 0x0000000eff0e723e */ /* 0x000fe200048070ff */
[----:B------:R-:W-:Y:S02]  /*3300*/  FMUL R17, R27, UR5 ;  /* 0x000000051b117c20 */ /* 0x000fe40008400000 */
[----:B------:R-:W-:Y:S01]  /*3310*/  FMUL R18, R21, UR5 ;  /* 0x0000000515127c20 */ /* 0x000fe20008400000 */
[----:B------:R-:W-:Y:S02]  /*3320*/  LOP3.LUT R6, R14, 0xffff, RZ, 0xc0, !PT ;  /* 0x0000ffff0e067812 */ /* 0x000fe400078ec0ff */
[----:B------:R-:W-:Y:S02]  /*3330*/  F2FP.SATFINITE.E4M3.F32.PACK_AB_MERGE_C R14, RZ, R17, RZ ;  /* 0x00000011ff0e723e */ /* 0x000fe400048070ff */
[----:B------:R-:W-:Y:S01]  /*3340*/  F2FP.SATFINITE.E4M3.F32.PACK_AB_MERGE_C R18, RZ, R18, RZ ;  /* 0x00000012ff12723e */ /* 0x000fe200048070ff */
[----:B------:R-:W-:Y:S01]  /*3350*/  IMAD.U32 R16, R6, 0x10000, RZ ;  /* 0x0001000006107824 */ /* 0x000fe200078e00ff */
[----:B------:R-:W-:-:S02]  /*3360*/  LOP3.LUT R14, R14, 0xffff, RZ, 0xc0, !PT ;  /* 0x0000ffff0e0e7812 */ /* 0x000fc400078ec0ff */
        /* <DEDUP_REMOVED lines=9> */
[----:B------:R-:W-:Y:S01]  /*3400*/  IMAD.SHL.U32 R63, R63, 0x100, RZ ;  /* 0x000001003f3f7824 */ /* 0x000fe200078e00ff */
[----:B------:R-:W-:Y:S01]  /*3410*/  LOP3.LUT R28, R28, 0xff, RZ, 0xc0, !PT ;  /* 0x000000ff1c1c7812 */ /* 0x000fe200078ec0ff */
[----:B------:R-:W-:Y:S01]  /*3420*/  IMAD.IADD R91, R24, 0x1, R91 ;  /* 0x00000001185b7824 */ /* 0x000fe200078e025b */
[----:B------:R-:W-:Y:S01]  /*3430*/  FMNMX R82, R82, |R67|, !PT ;  /* 0x4000004352527209 */ /* 0x000fe20007800000 */
[----:B------:R-:W-:Y:S01]  /*3440*/  IMAD.WIDE R52, R3, 0x2, R52 ;  /* 0x0000000203347825 */ /* 0x000fe200078e0234 */
[----:B------:R-:W-:-:S02]  /*3450*/  LOP3.LUT R63, R28, 0xff00, R63, 0xf8, !PT ;  /* 0x0000ff001c3f7812 */ /* 0x000fc400078ef83f */
[----:B------:R-:W-:Y:S02]  /*3460*/  FMNMX R82, R82, |R21|, !PT ;  /* 0x4000001552527209 */ /* 0x000fe40007800000 */
[----:B------:R-:W-:Y:S01]  /*3470*/  LOP3.LUT R83, R26, 0xff, RZ, 0xc0, !PT ;  /* 0x000000ff1a537812 */ /* 0x000fe200078ec0ff */
[----:B------:R-:W-:Y:S01]  /*3480*/  IMAD.SHL.U32 R26, R60, 0x100, RZ ;  /* 0x000001003c1a7824 */ /* 0x000fe200078e00ff */
[----:B------:R-:W-:Y:S02]  /*3490*/  LOP3.LUT R60, R31, 0xff, RZ, 0xc0, !PT ;  /* 0x000000ff1f3c7812 */ /* 0x000fe400078ec0ff */
[----:B------:R-:W-:Y:S02]  /*34a0*/  PRMT R31, R62, 0x7104, RZ ;  /* 0x000071043e1f7816 */ /* 0x000fe400000000ff */
[----:B------:R-:W-:Y:S02]  /*34b0*/  FMNMX R82, R82, |R61|, !PT ;  /* 0x4000003d52527209 */ /* 0x000fe40007800000 */
[----:B------:R-:W-:-:S02]  /*34c0*/  LOP3.LUT R31, R60, 0xff00, R31, 0xf8, !PT ;  /* 0x0000ff003c1f7812 */ /* 0x000fc400078ef81f */
[----:B0-----:R-:W-:Y:S02]  /*34d0*/  IADD3 R86, P0, R40, R91, RZ ;  /* 0x0000005b28567210 */ /* 0x001fe40007f1e0ff */
[----:B------:R-:W-:Y:S02]  /*34e0*/  LOP3.LUT R26, R83, 0xff00, R26, 0xf8, !PT ;  /* 0x0000ff00531a7812 */ /* 0x000fe400078ef81a */
        /* <DEDUP_REMOVED lines=25> */
[----:B------:R-:W-:Y:S01]  /*3680*/  IMAD.U32 R74, R74, 0x10000, RZ ;  /* 0x000100004a4a7824 */ /* 0x000fe200078e00ff */
[----:B------:R-:W-:Y:S01]  /*3690*/  FMNMX R82, R82, |R27|, !PT ;  /* 0x4000001b52527209 */ /* 0x000fe20007800000 */
[----:B------:R-:W-:Y:S02]  /*36a0*/  IMAD.U32 R85, R71, 0x10000, RZ ;  /* 0x0001000047557824 */ /* 0x000fe400078e00ff */
[----:B------:R-:W-:Y:S01]  /*36b0*/  IMAD.U32 R90, R72, 0x10000, RZ ;  /* 0x00010000485a7824 */ /* 0x000fe200078e00ff */
[----:B------:R-:W-:Y:S01]  /*36c0*/  LOP3.LUT R71, R5, 0xff0000, R74, 0xf8, !PT ;  /* 0x00ff000005477812 */ /* 0x000fe200078ef84a */
[----:B------:R-:W-:Y:S01]  /*36d0*/  IMAD.U32 R74, R73, 0x10000, RZ ;  /* 0x00010000494a7824 */ /* 0x000fe200078e00ff */
[----:B------:R-:W-:Y:S01]  /*36e0*/  LOP3.LUT R26, R26, 0xff0000, R85, 0xf8, !PT ;  /* 0x00ff00001a1a7812 */ /* 0x000fe200078ef855 */
[----:B------:R-:W-:Y:S01]  /*36f0*/  IMAD.SHL.U32 R5, R68, 0x1000000, RZ ;  /* 0x0100000044057824 */ /* 0x000fe200078e00ff */
[----:B------:R-:W-:Y:S01]  /*3700*/  FMNMX R82, R82, |R81|, !PT ;  /* 0x4000005152527209 */ /* 0x000fe20007800000 */
[----:B------:R-:W-:Y:S01]  /*3710*/  IMAD.IADD R81, R24, 0x1, R91 ;  /* 0x0000000118517824 */ /* 0x000fe200078e025b */
[----:B------:R-:W-:-:S02]  /*3720*/  LOP3.LUT R72, R31, 0xff0000, R74, 0xf8, !PT ;  /* 0x00ff00001f487812 */ /* 0x000fc400078ef84a */
[----:B------:R-:W-:Y:S02]  /*3730*/  LOP3.LUT R5, R26, R5, RZ, 0xfc, !PT ;  /* 0x000000051a057212 */ /* 0x000fe400078efcff */
[----:B------:R-:W-:Y:S02]  /*3740*/  FMNMX R26, R82, |R67|, !PT ;  /* 0x40000043521a7209 */ /* 0x000fe40007800000 */
[----:B------:R-:W-:Y:S02]  /*3750*/  LOP3.LUT R73, R63, 0xff0000, R90, 0xf8, !PT ;  /* 0x00ff00003f497812 */ /* 0x000fe400078ef85a */
[----:B------:R-:W-:Y:S02]  /*3760*/  IADD3 R90, P0, R40, R81, RZ ;  /* 0x00000051285a7210 */ /* 0x000fe40007f1e0ff */
[----:B------:R-:W-:Y:S02]  /*3770*/  FMNMX R94, R26, |R59|, !PT ;  /* 0x4000003b1a5e7209 */ /* 0x000fe40007800000 */
[----:B------:R-:W-:Y:S01]  /*3780*/  LEA.HI.X.SX32 R91, R81, R41, 0x1, P0 ;  /* 0x00000029515b7211 */ /* 0x000fe200000f0eff */
[----:B------:R-:W-:-:S02]  /*3790*/  IMAD.IADD R81, R24, 0x1, R81 ;  /* 0x0000000118517824 */ /* 0x000fc400078e0251 */
[----:B--2---:R-:W-:Y:S01]  /*37a0*/  IMAD.U32 R74, R17, 0x10000, RZ ;  /* 0x00010000114a7824 */ /* 0x004fe200078e00ff */
[--C-:B------:R-:W-:Y:S01]  /*37b0*/  SHF.R.U32.HI R31, RZ, 0x10, R17.reuse ;  /* 0x00000010ff1f7819 */ /* 0x100fe20000011611 */
[C---:B0-----:R-:W-:Y:S01]  /*37c0*/  IMAD.U32 R86, R16.reuse, 0x10000, RZ ;  /* 0x0001000010567824 */ /* 0x041fe200078e00ff */
        /* <DEDUP_REMOVED lines=8> */
[----:B------:R-:W-:Y:S01]  /*3850*/  LOP3.LUT R31, R27, 0xffff, RZ, 0xc0, !PT ;  /* 0x0000ffff1b1f7812 */ /* 0x000fe200078ec0ff */
[----:B------:R-:W-:Y:S01]  /*3860*/  IMAD.WIDE R26, R81, 0x2, R50 ;  /* 0x00000002511a7825 */ /* 0x000fe200078e0232 */
        /* <DEDUP_REMOVED lines=13> */
[----:B------:R-:W-:Y:S01]  /*3940*/  IMAD.SHL.U32 R96, R69, 0x1000000, RZ ;  /* 0x0100000045607824 */ /* 0x000fe200078e00ff */
[----:B------:R-:W-:Y:S02]  /*3950*/  LOP3.LUT R79, R79, 0xffff, RZ, 0xc0, !PT ;  /* 0x0000ffff4f4f7812 */ /* 0x000fe400078ec0ff */
[----:B------:R-:W-:Y:S02]  /*3960*/  FMNMX R86, R59, |R86|, !PT ;  /* 0x400000563b567209 */ /* 0x000fe40007800000 */
[----:B------:R-:W-:Y:S01]  /*3970*/  LOP3.LUT R85, R73, R96, RZ, 0xfc, !PT ;  /* 0x0000006049557212 */ /* 0x000fe200078efcff */
[----:B------:R-:W-:Y:S01]  /*3980*/  IMAD.SHL.U32 R94, R79, 0x1000000, RZ ;  /* 0x010000004f5e7824 */ /* 0x000fe200078e00ff */
[----:B------:R-:W-:-:S02]  /*3990*/  FMNMX R83, R86, |R83|, !PT ;  /* 0x4000005356537209 */ /* 0x000fc40007800000 */
[----:B------:R-:W-:Y:S02]  /*39a0*/  LOP3.LUT R70, R70, 0xffff, RZ, 0xc0, !PT ;  /* 0x0000ffff46467812 */ /* 0x000fe400078ec0ff */
[----:B------:R-:W-:Y:S02]  /*39b0*/  FMNMX R83, R83, |R74|, !PT ;  /* 0x4000004a53537209 */ /* 0x000fe40007800000 */
[----:B------:R-:W-:Y:S01]  /*39c0*/  LOP3.LUT R21, R71, R94, RZ, 0xfc, !PT ;  /* 0x0000005e47157212 */ /* 0x000fe200078efcff */
[----:B------:R-:W-:Y:S01]  /*39d0*/  IMAD.SHL.U32 R59, R70, 0x1000000, RZ ;  /* 0x01000000463b7824 */ /* 0x000fe200078e00ff */
[----:B------:R-:W-:Y:S02]  /*39e0*/  FMNMX R82, R83, |R82|, !PT ;  /* 0x4000005253527209 */ /* 0x000fe40007800000 */
[----:B------:R-:W-:Y:S02]  /*39f0*/  IADD3 R86, P0, R40, R81, RZ ;  /* 0x0000005128567210 */ /* 0x000fe40007f1e0ff */
[----:B------:R-:W-:-:S02]  /*3a00*/  LOP3.LUT R59, R72, R59, RZ, 0xfc, !PT ;  /* 0x0000003b483b7212 */ /* 0x000fc400078efcff */
[----:B0-----:R-:W-:Y:S01]  /*3a10*/  LEA.HI.X.SX32 R87, R81, R41, 0x1, P0 ;  /* 0x0000002951577211 */ /* 0x001fe200000f0eff */
        /* <DEDUP_REMOVED lines=21> */
[----:B------:R-:W-:Y:S01]  /*3b70*/  LOP3.LUT R81, R17, 0xff, R72, 0xf8, !PT ;  /* 0x000000ff11517812 */ /* 0x000fe200078ef848 */
[----:B------:R-:W-:-:S04]  /*3b80*/  IMAD.WIDE R16, R23, 0x2, R88 ;  /* 0x0000000217107825 */ /* 0x000fc800078e0258 */
[----:B------:R0:W-:Y:S04]  /*3b90*/  STG.E desc[UR6][R86.64], R81 ;  /* 0x0000005156007986 */ /* 0x0001e8000c101906 */
[----:B------:R-:W2:Y:S01]  /*3ba0*/  LDG.E.64 R16, desc[UR6][R16.64] ;  /* 0x0000000610107981 */ /* 0x000ea2000c1e1b00 */
[----:B------:R-:W-:Y:S01]  /*3bb0*/  FMNMX R88, R82, |R83|, !PT ;  /* 0x4000005352587209 */ /* 0x000fe20007800000 */
[----:B------:R-:W-:Y:S01]  /*3bc0*/  IMAD.WIDE R92, R3, 0x2, R92 ;  /* 0x00000002035c7825 */ /* 0x000fe200078e025c */
[----:B------:R-:W-:Y:S02]  /*3bd0*/  LOP3.LUT R83, R35, 0xffff, RZ, 0xc0, !PT ;  /* 0x0000ffff23537812 */ /* 0x000fe400078ec0ff */
[----:B------:R-:W-:Y:S02]  /*3be0*/  LOP3.LUT R82, R75, 0xff, RZ, 0xc0, !PT ;  /* 0x000000ff4b527812 */ /* 0x000fe400078ec0ff */
[----:B------:R-:W-:-:S02]  /*3bf0*/  PRMT R83, R83, 0x7604, R80 ;  /* 0x0000760453537816 */ /* 0x000fc40000000050 */
[----:B------:R-:W-:Y:S02]  /*3c00*/  PRMT R82, R29, 0x7604, R82 ;  /* 0x000076041d527816 */ /* 0x000fe40000000052 */
[----:B------:R-:W-:Y:S01]  /*3c10*/  FMNMX R88, R88, |R79|, !PT ;  /* 0x4000004f58587209 */ /* 0x000fe20007800000 */
[----:B------:R-:W-:-:S03]  /*3c20*/  VIADD R79, R12, 0x60 ;  /* 0x000000600c4f7836 */ /* 0x000fc60000000000 */
[----:B------:R-:W-:Y:S01]  /*3c30*/  FMNMX R73, R88, |R73|, !PT ;  /* 0x4000004958497209 */ /* 0x000fe20007800000 */
[----:B------:R-:W-:-:S03]  /*3c40*/  IMAD R79, R24, R79, R15 ;  /* 0x0000004f184f7224 */ /* 0x000fc600078e020f */
[----:B------:R-:W-:Y:S01]  /*3c50*/  FMNMX R73, R73, |R74|, !PT ;  /* 0x4000004a49497209 */ /* 0x000fe20007800000 */
[----:B--2---:R-:W-:Y:S01]  /*3c60*/  IMAD.U32 R80, R17, 0x10000, RZ ;  /* 0x0001000011507824 */ /* 0x004fe200078e00ff */
[--C-:B------:R-:W-:Y:S02]  /*3c70*/  SHF.R.U32.HI R75, RZ, 0x10, R17.reuse ;  /* 0x00000010ff4b7819 */ /* 0x100fe40000011611 */
[----:B0-----:R-:W-:Y:S01]  /*3c80*/  SHF.R.U64 R81, R16, 0x10, R17 ;  /* 0x0000001010517819 */ /* 0x001fe20000001211 */
[----:B------:R-:W-:Y:S01]  /*3c90*/  FMUL R29, R80, UR5 ;  /* 0x00000005501d7c20 */ /* 0x000fe20008400000 */
[----:B------:R-:W-:Y:S02]  /*3ca0*/  IMAD.U32 R16, R16, 0x10000, RZ ;  /* 0x0001000010107824 */ /* 0x000fe400078e00ff */
[----:B------:R-:W-:Y:S02]  /*3cb0*/  IMAD.U32 R75, R75, 0x10000, RZ ;  /* 0x000100004b4b7824 */ /* 0x000fe400078e00ff */
[----:B------:R-:W-:Y:S01]  /*3cc0*/  F2FP.SATFINITE.E4M3.F32.PACK_AB_MERGE_C R29, RZ, R29, RZ ;  /* 0x0000001dff1d723e */ /* 0x000fe200048070ff */
[----:B------:R-:W-:-:S02]  /*3cd0*/  IMAD.U32 R81, R81, 0x10000, RZ ;  /* 0x0001000051517824 */ /* 0x000fc400078e00ff */
[----:B------:R-:W-:Y:S01]  /*3ce0*/  FMUL R35, R75, UR5 ;  /* 0x000000054b237c20 */ /* 0x000fe20008400000 */
[----:B------:R-:W-:Y:S01]  /*3cf0*/  FMNMX R88, R73, |R16|, !PT ;  /* 0x4000001049587209 */ /* 0x000fe20007800000 */
[----:B------:R-:W-:Y:S01]  /*3d00*/  FMUL R16, R16, UR5 ;  /* 0x0000000510107c20 */ /* 0x000fe20008400000 */
[----:B------:R-:W-:Y:S02]  /*3d10*/  IMAD.U32 R74, R29, 0x10000, RZ ;  /* 0x000100001d4a7824 */ /* 0x000fe400078e00ff */
[----:B------:R-:W-:Y:S02]  /*3d20*/  F2FP.SATFINITE.E4M3.F32.PACK_AB_MERGE_C R35, RZ, R35, RZ ;  /* 0x00000023ff23723e */ /* 0x000fe400048070ff */
[----:B------:R-:W-:Y:S02]  /*3d30*/  F2FP.SATFINITE.E4M3.F32.PACK_AB_MERGE_C R16, RZ, R16, RZ ;  /* 0x00000010ff10723e */ /* 0x000fe400048070ff */
[----:B------:R-:W-:Y:S02]  /*3d40*/  LOP3.LUT R74, R74, 0xff0000, RZ, 0xc0, !PT ;  /* 0x00ff00004a4a7812 */ /* 0x000fe400078ec0ff */
[----:B------:R-:W-:-:S02]  /*3d50*/  LOP3.LUT R17, R35, 0xffff, RZ, 0xc0, !PT ;  /* 0x0000ffff23117812 */ /* 0x000fc400078ec0ff */
[----:B------:R-:W-:-:S03]  /*3d60*/  LOP3.LUT R73, R16, 0xff, RZ, 0xc0, !PT ;  /* 0x000000ff10497812 */ /* 0x000fc600078ec0ff */
[----:B------:R-:W-:Y:S02]  /*3d70*/  IMAD R17, R17, 0x1000000, R74 ;  /* 0x0100000011117824 */ /* 0x000fe400078e024a */
[----:B------:R-:W-:-:S05]  /*3d80*/  FMUL R74, R81, UR5 ;  /* 0x00000005514a7c20 */ /* 0x000fca0008400000 */
[----:B------:R-:W-:-:S05]  /*3d90*/  F2FP.SATFINITE.E4M3.F32.PACK_AB_MERGE_C R74, RZ, R74, RZ ;  /* 0x0000004aff4a723e */ /* 0x000fca00048070ff */
[----:B------:R-:W-:-:S05]  /*3da0*/  IMAD.SHL.U32 R86, R74, 0x100, RZ ;  /* 0x000001004a567824 */ /* 0x000fca00078e00ff */
[----:B------:R-:W-:Y:S02]  /*3db0*/  LOP3.LUT R90, R17, 0xffff, R86, 0xf8, !PT ;  /* 0x0000ffff115a7812 */ /* 0x000fe400078ef856 */
[----:B------:R-:W-:Y:S02]  /*3dc0*/  IADD3 R86, P0, R40, R79, RZ ;  /* 0x0000004f28567210 */ /* 0x000fe40007f1e0ff */
[----:B------:R-:W-:Y:S02]  /*3dd0*/  LOP3.LUT R91, R90, R73, RZ, 0xfc, !PT ;  /* 0x000000495a5b7212 */ /* 0x000fe400078efcff */
[----:B------:R-:W-:-:S05]  /*3de0*/  LEA.HI.X.SX32 R87, R79, R41, 0x1, P0 ;  /* 0x000000294f577211 */ /* 0x000fca00000f0eff */
[----:B------:R0:W-:Y:S04]  /*3df0*/  STG.E desc[UR6][R86.64], R91 ;  /* 0x0000005b56007986 */ /* 0x0001e8000c101906 */
[----:B------:R-:W2:Y:S01]  /*3e00*/  LDG.E.64 R16, desc[UR6][R92.64] ;  /* 0x000000065c107981 */ /* 0x000ea2000c1e1b00 */
[----:B------:R-:W-:Y:S01]  /*3e10*/  IMAD.U32 R64, R64, 0x10000, RZ ;  /* 0x0001000040407824 */ /* 0x000fe200078e00ff */
[----:B------:R-:W-:Y:S01]  /*3e20*/  FMNMX R89, R88, |R81|, !PT ;  /* 0x4000005158597209 */ /* 0x000fe20007800000 */
[----:B------:R-:W-:Y:S01]  /*3e30*/  IMAD.U32 R19, R19, 0x10000, RZ ;  /* 0x0001000013137824 */ /* 0x000fe200078e00ff */
[----:B------:R-:W-:Y:S01]  /*3e40*/  LOP3.LUT R81, R78, 0xff, RZ, 0xc0, !PT ;  /* 0x000000ff4e517812 */ /* 0x000fe200078ec0ff */
[----:B------:R-:W-:Y:S01]  /*3e50*/  IMAD.IADD R79, R24, 0x1, R79 ;  /* 0x00000001184f7824 */ /* 0x000fe200078e024f */
[----:B------:R-:W-:Y:S01]  /*3e60*/  LOP3.LUT R34, R34, 0xffff, RZ, 0xc0, !PT ;  /* 0x0000ffff22227812 */ /* 0x000fe200078ec0ff */
[----:B------:R-:W-:Y:S01]  /*3e70*/  IMAD.WIDE R56, R23, 0x2, R56 ;  /* 0x0000000217387825 */ /* 0x000fe200078e0238 */
[----:B------:R-:W-:-:S02]  /*3e80*/  LOP3.LUT R64, R64, 0xff0000, RZ, 0xc0, !PT ;  /* 0x00ff000040407812 */ /* 0x000fc400078ec0ff */
[----:B------:R-:W-:Y:S02]  /*3e90*/  PRMT R81, R34, 0x7604, R81 ;  /* 0x0000760422517816 */ /* 0x000fe40000000051 */
[----:B------:R-:W-:Y:S02]  /*3ea0*/  FMNMX R34, R89, |R80|, !PT ;  /* 0x4000005059227209 */ /* 0x000fe40007800000 */
[----:B------:R-:W-:Y:S02]  /*3eb0*/  LOP3.LUT R80, R64, 0xffff, R83, 0xf8, !PT ;  /* 0x0000ffff40507812 */ /* 0x000fe400078ef853 */
[----:B------:R-:W-:Y:S02]  /*3ec0*/  LOP3.LUT R19, R19, 0xff0000, RZ, 0xc0, !PT ;  /* 0x00ff000013137812 */ /* 0x000fe400078ec0ff */
[----:B0-----:R-:W-:Y:S02]  /*3ed0*/  FMNMX R86, R34, |R75|, !PT ;  /* 0x4000004b22567209 */ /* 0x001fe40007800000 */
[----:B------:R-:W-:-:S02]  /*3ee0*/  LOP3.LUT R82, R19, 0xffff, R82, 0xf8, !PT ;  /* 0x0000ffff13527812 */ /* 0x000fc400078ef852 */
[----:B------:R-:W-:Y:S02]  /*3ef0*/  LOP3.LUT R77, R77, 0xff, RZ, 0xc0, !PT ;  /* 0x000000ff4d4d7812 */ /* 0x000fe400078ec0ff */
[----:B------:R-:W-:Y:S02]  /*3f00*/  IADD3 R88, P0, R40, R79, RZ ;  /* 0x0000004f28587210 */ /* 0x000fe40007f1e0ff */
[----:B------:R-:W-:Y:S02]  /*3f10*/  PRMT R30, R30, 0x7604, R77 ;  /* 0x000076041e1e7816 */ /* 0x000fe4000000004d */
[----:B------:R-:W-:Y:S01]  /*3f20*/  LEA.HI.X.SX32 R89, R79, R41, 0x1, P0 ;  /* 0x000000294f597211 */ /* 0x000fe200000f0eff */
[----:B--2---:R-:W-:Y:S01]  /*3f30*/  IMAD.U32 R64, R17, 0x10000, RZ ;  /* 0x0001000011407824 */ /* 0x004fe200078e00ff */
[--C-:B------:R-:W-:Y:S02]  /*3f40*/  SHF.R.U32.HI R78, RZ, 0x10, R17.reuse ;  /* 0x00000010ff4e7819 */ /* 0x100fe40000011611 */
[----:B------:R-:W-:Y:S01]  /*3f50*/  SHF.R.U64 R83, R16, 0x10, R17 ;  /* 0x0000001010537819 */ /* 0x000fe20000001211 */
[----:B------:R-:W-:-:S02]  /*3f60*/  FMUL R17, R64, UR5 ;  /* 0x0000000540117c20 */ /* 0x000fc40008400000 */
[----:B------:R-:W-:Y:S02]  /*3f70*/  IMAD.U32 R78, R78, 0x10000, RZ ;  /* 0x000100004e4e7824 */ /* 0x000fe400078e00ff */
[----:B------:R-:W-:Y:S01]  /*3f80*/  IMAD.U32 R83, R83, 0x10000, RZ ;  /* 0x0001000053537824 */ /* 0x000fe200078e00ff */
[----:B------:R-:W-:Y:S01]  /*3f90*/  F2FP.SATFINITE.E4M3.F32.PACK_AB_MERGE_C R17, RZ, R17, RZ ;  /* 0x00000011ff11723e */ /* 0x000fe200048070ff */
[----:B------:R-:W-:Y:S02]  /*3fa0*/  FMUL R34, R78, UR5 ;  /* 0x000000054e227c20 */ /* 0x000fe40008400000 */
[----:B------:R-:W-:Y:S01]  /*3fb0*/  FMUL R77, R83, UR5 ;  /* 0x00000005534d7c20 */ /* 0x000fe20008400000 */
[----:B------:R-:W-:Y:S01]  /*3fc0*/  LOP3.LUT R19, R17, 0xffff, RZ, 0xc0, !PT ;  /* 0x0000ffff11137812 */ /* 0x000fe200078ec0ff */
[----:B------:R-:W-:Y:S01]  /*3fd0*/  IMAD.U32 R17, R16, 0x10000, RZ ;  /* 0x0001000010117824 */ /* 0x000fe200078e00ff */
[----:B------:R-:W-:Y:S02]  /*3fe0*/  F2FP.SATFINITE.E4M3.F32.PACK_AB_MERGE_C R34, RZ, R34, RZ ;  /* 0x00000022ff22723e */ /* 0x000fe400048070ff */
[----:B------:R-:W-:Y:S01]  /*3ff0*/  F2FP.SATFINITE.E4M3.F32.PACK_AB_MERGE_C R77, RZ, R77, RZ ;  /* 0x0000004dff4d723e */ /* 0x000fe200048070ff */
[----:B------:R-:W-:Y:S01]  /*4000*/  IMAD.U32 R87, R19, 0x10000, RZ ;  /* 0x0001000013577824 */ /* 0x000fe200078e00ff */
[----:B------:R-:W-:Y:S01]  /*4010*/  LOP3.LUT R75, R34, 0xffff, RZ, 0xc0, !PT ;  /* 0x0000ffff224b7812 */ /* 0x000fe200078ec0ff */
[----:B------:R-:W-:Y:S01]  /*4020*/  FMUL R34, R17, UR5 ;  /* 0x0000000511227c20 */ /* 0x000fe20008400000 */
[----:B------:R-:W-:-:S02]  /*4030*/  FMNMX R86, R86, |R17|, !PT ;  /* 0x4000001156567209 */ /* 0x000fc40007800000 */
[----:B------:R-:W-:Y:S02]  /*4040*/  LOP3.LUT R16, R87, 0xff0000, RZ, 0xc0, !PT ;  /* 0x00ff000057107812 */ /* 0x000fe400078ec0ff */
[----:B------:R-:W-:-:S03]  /*4050*/  F2FP.SATFINITE.E4M3.F32.PACK_AB_MERGE_C R34, RZ, R34, RZ ;  /* 0x00000022ff22723e */ /* 0x000fc600048070ff */
[----:B------:R-:W-:Y:S02]  /*4060*/  IMAD R17, R75, 0x1000000, R16 ;  /* 0x010000004b117824 */ /* 0x000fe400078e0210 */
[----:B------:R-:W-:-:S05]  /*4070*/  IMAD.SHL.U32 R16, R77, 0x100, RZ ;  /* 0x000001004d107824 */ /* 0x000fca00078e00ff */
        /* <DEDUP_REMOVED lines=8> */
[----:B------:R-:W-:Y:S01]  /*4100*/  IMAD.WIDE R46, R3, 0x2, R46 ;  /* 0x00000002032e7825 */ /* 0x000fe200078e022e */
[----:B------:R-:W-:-:S02]  /*4110*/  LOP3.LUT R32, R32, 0xff0000, RZ, 0xc0, !PT ;  /* 0x00ff000020207812 */ /* 0x000fc400078ec0ff */
[----:B------:R-:W-:Y:S01]  /*4120*/  LOP3.LUT R91, R33, 0xff0000, RZ, 0xc0, !PT ;  /* 0x00ff0000215b7812 */ /* 0x000fe200078ec0ff */
[----:B0-----:R-:W-:Y:S01]  /*4130*/  IMAD.SHL.U32 R87, R9, 0x1000000, RZ ;  /* 0x0100000009577824 */ /* 0x001fe200078e00ff */
[----:B------:R-:W-:Y:S01]  /*4140*/  LOP3.LUT R33, R32, 0xffff, R81, 0xf8, !PT ;  /* 0x0000ffff20217812 */ /* 0x000fe200078ef851 */
[----:B------:R-:W-:Y:S01]  /*4150*/  IMAD.SHL.U32 R9, R76, 0x1000000, RZ ;  /* 0x010000004c097824 */ /* 0x000fe200078e00ff */
[----:B------:R-:W-:Y:S01]  /*4160*/  LOP3.LUT R81, R91, 0xffff, R30, 0xf8, !PT ;  /* 0x0000ffff5b517812 */ /* 0x000fe200078ef81e */
[----:B------:R-:W-:Y:S01]  /*4170*/  IMAD.SHL.U32 R76, R65, 0x1000000, RZ ;  /* 0x01000000414c7824 */ /* 0x000fe200078e00ff */
[----:B------:R-:W-:Y:S01]  /*4180*/  FMNMX R65, R83, |R64|, !PT ;  /* 0x4000004053417209 */ /* 0x000fe20007800000 */
[----:B------:R-:W-:Y:S01]  /*4190*/  IMAD.IADD R83, R24, 0x1, R79 ;  /* 0x0000000118537824 */ /* 0x000fe200078e024f */
[----:B------:R-:W-:Y:S02]  /*41a0*/  LOP3.LUT R32, R80, 0xff000000, R9, 0xf8, !PT ;  /* 0xff00000050207812 */ /* 0x000fe400078ef809 */
[----:B------:R-:W-:-:S02]  /*41b0*/  LOP3.LUT R64, R81, 0xff000000, R76, 0xf8, !PT ;  /* 0xff00000051407812 */ /* 0x000fc400078ef84c */
[----:B------:R-:W-:Y:S02]  /*41c0*/  LOP3.LUT R30, R82, 0xff000000, R87, 0xf8, !PT ;  /* 0xff000000521e7812 */ /* 0x000fe400078ef857 */
        /* <DEDUP_REMOVED lines=17> */
[----:B------:R-:W-:Y:S01]  /*42e0*/  LOP3.LUT R17, R16, 0xff0000, RZ, 0xc0, !PT ;  /* 0x00ff000010117812 */ /* 0x000fe200078ec0ff */
[----:B------:R-:W-:-:S04]  /*42f0*/  FMUL R16, R86, UR5 ;  /* 0x0000000556107c20 */ /* 0x000fc80008400000 */
[----:B------:R-:W-:Y:S01]  /*4300*/  IMAD R17, R76, 0x1000000, R17 ;  /* 0x010000004c117824 */ /* 0x000fe200078e0211 */
[----:B------:R-:W-:-:S04]  /*4310*/  F2FP.SATFINITE.E4M3.F32.PACK_AB_MERGE_C R79, RZ, R16, RZ ;  /* 0x00000010ff4f723e */ /* 0x000fc800048070ff */
[----:B------:R-:W-:Y:S02]  /*4320*/  LOP3.LUT R90, R17, 0xffff, R88, 0xf8, !PT ;  /* 0x0000ffff115a7812 */ /* 0x000fe400078ef858 */
[----:B------:R-:W-:Y:S02]  /*4330*/  IADD3 R88, P0, R40, R83, RZ ;  /* 0x0000005328587210 */ /* 0x000fe40007f1e0ff */
[----:B------:R-:W-:Y:S02]  /*4340*/  LOP3.LUT R87, R90, 0xff, R79, 0xf8, !PT ;  /* 0x000000ff5a577812 */ /* 0x000fe400078ef84f */
[----:B------:R-:W-:-:S05]  /*4350*/  LEA.HI.X.SX32 R89, R83, R41, 0x1, P0 ;  /* 0x0000002953597211 */ /* 0x000fca00000f0eff */
[----:B------:R0:W-:Y:S04]  /*4360*/  STG.E desc[UR6][R88.64], R87 ;  /* 0x0000005758007986 */ /* 0x0001e8000c101906 */
[----:B------:R-:W2:Y:S01]  /*4370*/  LDG.E.64 R16, desc[UR6][R46.64] ;  /* 0x000000062e107981 */ /* 0x000ea2000c1e1b00 */
[----:B------:R-:W-:Y:S01]  /*4380*/  LOP3.LUT R66, R66, 0xffff, RZ, 0xc0, !PT ;  /* 0x0000ffff42427812 */ /* 0x000fe200078ec0ff */
[----:B------:R-:W-:Y:S01]  /*4390*/  IMAD.IADD R83, R24, 0x1, R83 ;  /* 0x0000000118537824 */ /* 0x000fe200078e0253 */
[----:B------:R-:W-:Y:S01]  /*43a0*/  PRMT R90, R62, 0x7104, RZ ;  /* 0x000071043e5a7816 */ /* 0x000fe200000000ff */
[----:B------:R-:W-:Y:S01]  /*43b0*/  IMAD.WIDE R42, R23, 0x2, R42 ;  /* 0x00000002172a7825 */ /* 0x000fe200078e022a */
[----:B------:R-:W-:Y:S02]  /*43c0*/  FMNMX R65, R65, |R86|, !PT ;  /* 0x4000005641417209 */ /* 0x000fe40007800000 */
[----:B------:R-:W-:Y:S01]  /*43d0*/  LOP3.LUT R18, R18, 0xff, RZ, 0xc0, !PT ;  /* 0x000000ff12127812 */ /* 0x000fe200078ec0ff */
[----:B------:R-:W-:Y:S01]  /*43e0*/  IMAD.SHL.U32 R66, R66, 0x1000000, RZ ;  /* 0x0100000042427824 */ /* 0x000fe200078e00ff */
[----:B------:R-:W-:-:S02]  /*43f0*/  FMNMX R65, R65, |R82|, !PT ;  /* 0x4000005241417209 */ /* 0x000fc40007800000 */
[----:B------:R-:W-:Y:S02]  /*4400*/  PRMT R61, R61, 0x7104, RZ ;  /* 0x000071043d3d7816 */ /* 0x000fe400000000ff */
[----:B------:R-:W-:Y:S02]  /*4410*/  LOP3.LUT R62, R33, 0xff000000, R66, 0xf8, !PT ;  /* 0xff000000213e7812 */ /* 0x000fe400078ef842 */
[----:B------:R-:W-:Y:S01]  /*4420*/  LOP3.LUT R33, R6, 0xff, RZ, 0xc0, !PT ;  /* 0x000000ff06217812 */ /* 0x000fe200078ec0ff */
[----:B------:R-:W-:Y:S01]  /*4430*/  IMAD.SHL.U32 R6, R28, 0x100, RZ ;  /* 0x000001001c067824 */ /* 0x000fe200078e00ff */
[----:B------:R-:W-:Y:S02]  /*4440*/  FMNMX R80, R65, |R80|, !PT ;  /* 0x4000005041507209 */ /* 0x000fe40007800000 */
[----:B------:R-:W-:Y:S02]  /*4450*/  LOP3.LUT R65, R18, 0xff00, R61, 0xf8, !PT ;  /* 0x0000ff0012417812 */ /* 0x000fe400078ef83d */
[----:B------:R-:W-:-:S02]  /*4460*/  LOP3.LUT R6, R33, 0xff00, R6, 0xf8, !PT ;  /* 0x0000ff0021067812 */ /* 0x000fc400078ef806 */
[----:B------:R-:W-:Y:S02]  /*4470*/  FMNMX R81, R80, |R81|, !PT ;  /* 0x4000005150517209 */ /* 0x000fe40007800000 */
[----:B0-----:R-:W-:Y:S02]  /*4480*/  IADD3 R88, P0, R40, R83, RZ ;  /* 0x0000005328587210 */ /* 0x001fe40007f1e0ff */
[----:B------:R-:W-:Y:S02]  /*4490*/  LOP3.LUT R14, R14, 0xff, RZ, 0xc0, !PT ;  /* 0x000000ff0e0e7812 */ /* 0x000fe400078ec0ff */
[----:B------:R-:W-:Y:S02]  /*44a0*/  LEA.HI.X.SX32 R89, R83, R41, 0x1, P0 ;  /* 0x0000002953597211 */ /* 0x000fe400000f0eff */
[----:B------:R-:W-:Y:S01]  /*44b0*/  LOP3.LUT R25, R25, 0xff, RZ, 0xc0, !PT ;  /* 0x000000ff19197812 */ /* 0x000fe200078ec0ff */
[----:B------:R-:W-:Y:S02]  /*44c0*/  IMAD.SHL.U32 R91, R60, 0x100, RZ ;  /* 0x000001003c5b7824 */ /* 0x000fe400078e00ff */
[----:B--2---:R-:W-:Y:S01]  /*44d0*/  IMAD.U32 R33, R17, 0x10000, RZ ;  /* 0x0001000011217824 */ /* 0x004fe200078e00ff */
[--C-:B------:R-:W-:Y:S01]  /*44e0*/  SHF.R.U32.HI R28, RZ, 0x10, R17.reuse ;  /* 0x00000010ff1c7819 */ /* 0x100fe20000011611 */
[C---:B------:R-:W-:Y:S01]  /*44f0*/  IMAD.U32 R86, R16.reuse, 0x10000, RZ ;  /* 0x0001000010567824 */ /* 0x040fe200078e00ff */
[----:B------:R-:W-:Y:S01]  /*4500*/  SHF.R.U64 R82, R16, 0x10, R17 ;  /* 0x0000001010527819 */ /* 0x000fe20000001211 */
[----:B------:R-:W-:Y:S01]  /*4510*/  FMUL R18, R33, UR5 ;  /* 0x0000000521127c20 */ /* 0x000fe20008400000 */
[----:B------:R-:W-:-:S02]  /*4520*/  IMAD.U32 R31, R31, 0x10000, RZ ;  /* 0x000100001f1f7824 */ /* 0x000fc400078e00ff */
[----:B------:R-:W-:Y:S01]  /*4530*/  FMUL R66, R86, UR5 ;  /* 0x0000000556427c20 */ /* 0x000fe20008400000 */
[----:B------:R-:W-:Y:S01]  /*4540*/  IMAD.U32 R80, R28, 0x10000, RZ ;  /* 0x000100001c507824 */ /* 0x000fe200078e00ff */
[----:B------:R-:W-:Y:S01]  /*4550*/  LOP3.LUT R25, R25, 0xff00, R90, 0xf8, !PT ;  /* 0x0000ff0019197812 */ /* 0x000fe200078ef85a */
[----:B------:R-:W-:Y:S01]  /*4560*/  IMAD.U32 R82, R82, 0x10000, RZ ;  /* 0x0001000052527824 */ /* 0x000fe200078e00ff */
[----:B------:R-:W-:Y:S01]  /*4570*/  F2FP.SATFINITE.E4M3.F32.PACK_AB_MERGE_C R18, RZ, R18, RZ ;  /* 0x00000012ff12723e */ /* 0x000fe200048070ff */
[----:B------:R-:W-:Y:S01]  /*4580*/  FMUL R17, R80, UR5 ;  /* 0x0000000550117c20 */ /* 0x000fe20008400000 */
[----:B------:R-:W-:Y:S01]  /*4590*/  F2FP.SATFINITE.E4M3.F32.PACK_AB_MERGE_C R66, RZ, R66, RZ ;  /* 0x00000042ff42723e */ /* 0x000fe200048070ff */
[----:B------:R-:W-:Y:S01]  /*45a0*/  FMUL R61, R82, UR5 ;  /* 0x00000005523d7c20 */ /* 0x000fe20008400000 */
[----:B------:R-:W-:Y:S02]  /*45b0*/  LOP3.LUT R18, R18, 0xffff, RZ, 0xc0, !PT ;  /* 0x0000ffff12127812 */ /* 0x000fe400078ec0ff */
[----:B------:R-:W-:-:S02]  /*45c0*/  F2FP.SATFINITE.E4M3.F32.PACK_AB_MERGE_C R17, RZ, R17, RZ ;  /* 0x00000011ff11723e */ /* 0x000fc400048070ff */
[----:B------:R-:W-:Y:S01]  /*45d0*/  F2FP.SATFINITE.E4M3.F32.PACK_AB_MERGE_C R61, RZ, R61, RZ ;  /* 0x0000003dff3d723e */ /* 0x000fe200048070ff */
[----:B------:R-:W-:Y:S01]  /*45e0*/  IMAD.U32 R16, R18, 0x10000, RZ ;  /* 0x0001000012107824 */ /* 0x000fe200078e00ff */
[----:B------:R-:W-:-:S04]  /*45f0*/  LOP3.LUT R28, R17, 0xffff, RZ, 0xc0, !PT ;  /* 0x0000ffff111c7812 */ /* 0x000fc800078ec0ff */
        /* <DEDUP_REMOVED lines=8> */
[----:B------:R-:W-:Y:S01]  /*4680*/  LOP3.LUT R14, R14, 0xff00, R91, 0xf8, !PT ;  /* 0x0000ff000e0e7812 */ /* 0x000fe200078ef85b */
[----:B------:R-:W-:Y:S01]  /*4690*/  IMAD.U32 R63, R67, 0x10000, RZ ;  /* 0x00010000433f7824 */ /* 0x000fe200078e00ff */
[----:B------:R-:W-:Y:S01]  /*46a0*/  LOP3.LUT R6, R6, 0xff0000, R31, 0xf8, !PT ;  /* 0x00ff000006067812 */ /* 0x000fe200078ef81f */
[----:B------:R-:W-:Y:S01]  /*46b0*/  IMAD.U32 R68, R68, 0x10000, RZ ;  /* 0x0001000044447824 */ /* 0x000fe200078e00ff */
[----:B------:R-:W-:Y:S01]  /*46c0*/  FMNMX R81, R81, |R86|, !PT ;  /* 0x4000005651517209 */ /* 0x000fe20007800000 */
[----:B------:R-:W-:Y:S01]  /*46d0*/  IMAD.IADD R83, R24, 0x1, R83 ;  /* 0x0000000118537824 */ /* 0x000fe200078e0253 */
[----:B------:R-:W-:Y:S01]  /*46e0*/  LOP3.LUT R63, R14, 0xff0000, R63, 0xf8, !PT ;  /* 0x00ff00000e3f7812 */ /* 0x000fe200078ef83f */
[----:B------:R-:W-:Y:S01]  /*46f0*/  IMAD.WIDE R54, R3, 0x2, R54 ;  /* 0x0000000203367825 */ /* 0x000fe200078e0236 */
[----:B------:R-:W-:-:S02]  /*4700*/  FMNMX R82, R81, |R82|, !PT ;  /* 0x4000005251527209 */ /* 0x000fc40007800000 */
[----:B------:R-:W-:Y:S02]  /*4710*/  LOP3.LUT R25, R25, 0xff0000, R68, 0xf8, !PT ;  /* 0x00ff000019197812 */ /* 0x000fe400078ef844 */
[----:B------:R-:W-:Y:S02]  /*4720*/  LOP3.LUT R60, R65, 0xff0000, R60, 0xf8, !PT ;  /* 0x00ff0000413c7812 */ /* 0x000fe400078ef83c */
[----:B------:R-:W-:Y:S02]  /*4730*/  FMNMX R65, R82, |R33|, !PT ;  /* 0x4000002152417209 */ /* 0x000fe40007800000 */
[----:B------:R-:W-:Y:S02]  /*4740*/  IADD3 R90, P0, R40, R83, RZ ;  /* 0x00000053285a7210 */ /* 0x000fe40007f1e0ff */
[----:B------:R-:W-:Y:S02]  /*4750*/  FMNMX R65, R65, |R80|, !PT ;  /* 0x4000005041417209 */ /* 0x000fe40007800000 */
[----:B------:R-:W-:Y:S01]  /*4760*/  LEA.HI.X.SX32 R91, R83, R41, 0x1, P0 ;  /* 0x00000029535b7211 */ /* 0x000fe200000f0eff */
[----:B--2---:R-:W-:Y:S01]  /*4770*/  IMAD.U32 R67, R17, 0x10000, RZ ;  /* 0x0001000011437824 */ /* 0x004fe200078e00ff */
[--C-:B------:R-:W-:Y:S01]  /*4780*/  SHF.R.U32.HI R14, RZ, 0x10, R17.reuse ;  /* 0x00000010ff0e7819 */ /* 0x100fe20000011611 */
[C---:B0-----:R-:W-:Y:S01]  /*4790*/  IMAD.U32 R88, R16.reuse, 0x10000, RZ ;  /* 0x0001000010587824 */ /* 0x041fe200078e00ff */
        /* <DEDUP_REMOVED lines=21> */
[----:B------:R-:W-:Y:S01]  /*48f0*/  LOP3.LUT R72, R72, 0xffff, RZ, 0xc0, !PT ;  /* 0x0000ffff48487812 */ /* 0x000fe200078ec0ff */
[----:B------:R-:W-:Y:S01]  /*4900*/  IMAD.SHL.U32 R70, R70, 0x1000000, RZ ;  /* 0x0100000046467824 */ /* 0x000fe200078e00ff */
[----:B------:R-:W-:Y:S01]  /*4910*/  LOP3.LUT R71, R71, 0xffff, RZ, 0xc0, !PT ;  /* 0x0000ffff47477812 */ /* 0x000fe200078ec0ff */
[----:B------:R-:W-:Y:S02]  /*4920*/  IMAD.SHL.U32 R69, R69, 0x1000000, RZ ;  /* 0x0100000045457824 */ /* 0x000fe400078e00ff */
[----:B------:R-:W-:-:S02]  /*4930*/  IMAD.SHL.U32 R72, R72, 0x1000000, RZ ;  /* 0x0100000048487824 */ /* 0x000fc400078e00ff */
[----:B------:R-:W-:Y:S01]  /*4940*/  IMAD.SHL.U32 R71, R71, 0x1000000, RZ ;  /* 0x0100000047477824 */ /* 0x000fe200078e00ff */
[----:B------:R-:W-:Y:S01]  /*4950*/  LOP3.LUT R31, R6, R69, RZ, 0xfc, !PT ;  /* 0x00000045061f7212 */ /* 0x000fe200078efcff */
[----:B0-----:R-:W-:Y:S01]  /*4960*/  IMAD.IADD R87, R24, 0x1, R83 ;  /* 0x0000000118577824 */ /* 0x001fe200078e0253 */
[----:B------:R-:W-:Y:S01]  /*4970*/  LOP3.LUT R33, R25, R72, RZ, 0xfc, !PT ;  /* 0x0000004819217212 */ /* 0x000fe200078efcff */
[----:B------:R-:W-:Y:S01]  /*4980*/  IMAD.WIDE R26, R23, 0x2, R26 ;  /* 0x00000002171a7825 */ /* 0x000fe200078e021a */
[----:B------:R-:W-:Y:S02]  /*4990*/  FMNMX R25, R65, |R88|, !PT ;  /* 0x4000005841197209 */ /* 0x000fe40007800000 */
[----:B------:R-:W-:Y:S02]  /*49a0*/  LOP3.LUT R65, R63, R70, RZ, 0xfc, !PT ;  /* 0x000000463f417212 */ /* 0x000fe400078efcff */
[----:B------:R-:W-:Y:S02]  /*49b0*/  FMNMX R86, R25, |R86|, !PT ;  /* 0x4000005619567209 */ /* 0x000fe40007800000 */
[----:B------:R-:W-:-:S02]  /*49c0*/  LOP3.LUT R63, R60, R71, RZ, 0xfc, !PT ;  /* 0x000000473c3f7212 */ /* 0x000fc400078efcff */
[----:B------:R-:W-:Y:S02]  /*49d0*/  FMNMX R89, R86, |R67|, !PT ;  /* 0x4000004356597209 */ /* 0x000fe40007800000 */
        /* <DEDUP_REMOVED lines=24> */
[----:B------:R-:W-:Y:S04]  /*4b60*/  STG.E desc[UR6][R90.64], R95 ;  /* 0x0000005f5a007986 */ /* 0x000fe8000c101906 */
[----:B------:R-:W2:Y:S01]  /*4b70*/  LDG.E.64 R16, desc[UR6][R26.64] ;  /* 0x000000061a107981 */ /* 0x000ea2000c1e1b00 */
[----:B------:R-:W-:Y:S02]  /*4b80*/  FMNMX R89, R89, |R14|, !PT ;  /* 0x4000000e59597209 */ /* 0x000fe40007800000 */
[----:B------:R-:W-:Y:S02]  /*4b90*/  LOP3.LUT R14, R35, 0xff, RZ, 0xc0, !PT ;  /* 0x000000ff230e7812 */ /* 0x000fe400078ec0ff */
[----:B------:R-:W-:Y:S02]  /*4ba0*/  LOP3.LUT R34, R34, 0xffff, RZ, 0xc0, !PT ;  /* 0x0000ffff22227812 */ /* 0x000fe400078ec0ff */
[----:B------:R-:W-:Y:S01]  /*4bb0*/  PRMT R83, R75, 0x7604, R14 ;  /* 0x000076044b537816 */ /* 0x000fe2000000000e */
[----:B------:R-:W-:Y:S01]  /*4bc0*/  IMAD.IADD R75, R24, 0x1, R87 ;  /* 0x00000001184b7824 */ /* 0x000fe200078e0257 */
[----:B------:R-:W-:-:S02]  /*4bd0*/  PRMT R73, R34, 0x7604, R73 ;  /* 0x0000760422497816 */ /* 0x000fc40000000049 */
[----:B------:R-:W-:Y:S02]  /*4be0*/  LOP3.LUT R74, R74, 0xff, RZ, 0xc0, !PT ;  /* 0x000000ff4a4a7812 */ /* 0x000fe400078ec0ff */
[----:B------:R-:W-:Y:S02]  /*4bf0*/  LOP3.LUT R77, R77, 0xffff, RZ, 0xc0, !PT ;  /* 0x0000ffff4d4d7812 */ /* 0x000fe400078ec0ff */
[----:B------:R-:W-:Y:S02]  /*4c00*/  LOP3.LUT R88, R29, 0xff, RZ, 0xc0, !PT ;  /* 0x000000ff1d587812 */ /* 0x000fe400078ec0ff */
[----:B------:R-:W-:Y:S02]  /*4c10*/  PRMT R74, R77, 0x7604, R74 ;  /* 0x000076044d4a7816 */ /* 0x000fe4000000004a */
[----:B------:R-:W-:Y:S02]  /*4c20*/  PRMT R71, R19, 0x7604, R88 ;  /* 0x0000760413477816 */ /* 0x000fe40000000058 */
[----:B------:R-:W-:-:S02]  /*4c30*/  FMNMX R89, R89, |R86|, !PT ;  /* 0x4000005659597209 */ /* 0x000fc40007800000 */
[----:B------:R-:W-:Y:S02]  /*4c40*/  IADD3 R86, P0, R40, R75, RZ ;  /* 0x0000004b28567210 */ /* 0x000fe40007f1e0ff */
[----:B------:R-:W-:Y:S02]  /*4c50*/  FMNMX R89, R89, |R72|, !PT ;  /* 0x4000004859597209 */ /* 0x000fe40007800000 */
[----:B------:R-:W-:Y:S02]  /*4c60*/  LEA.HI.X.SX32 R87, R75, R41, 0x1, P0 ;  /* 0x000000294b577211 */ /* 0x000fe400000f0eff */
[----:B------:R-:W-:Y:S01]  /*4c70*/  FMNMX R72, R89, |R70|, !PT ;  /* 0x4000004659487209 */ /* 0x000fe20007800000 */
        /* <DEDUP_REMOVED lines=25> */
[----:B------:R-:W-:Y:S01]  /*4e10*/  IMAD.U32 R79, R79, 0x10000, RZ ;  /* 0x000100004f4f7824 */ /* 0x000fe200078e00ff */
[----:B------:R-:W-:Y:S01]  /*4e20*/  FMNMX R69, R72, |R69|, !PT ;  /* 0x4000004548457209 */ /* 0x000fe20007800000 */
[----:B------:R-:W-:-:S03]  /*4e30*/  IMAD.IADD R75, R24, 0x1, R75 ;  /* 0x00000001184b7824 */ /* 0x000fc600078e024b */
[----:B------:R-:W-:Y:S02]  /*4e40*/  LOP3.LUT R52, R79, 0xff0000, RZ, 0xc0, !PT ;  /* 0x00ff00004f347812 */ /* 0x000fe400078ec0ff */
[----:B------:R-:W-:Y:S02]  /*4e50*/  FMNMX R88, R69, |R88|, !PT ;  /* 0x4000005845587209 */ /* 0x000fe40007800000 */
[----:B0-----:R-:W-:Y:S02]  /*4e60*/  IADD3 R86, P0, R40, R75, RZ ;  /* 0x0000004b28567210 */ /* 0x001fe40007f1e0ff */
[----:B------:R-:W-:Y:S02]  /*4e70*/  FMNMX R88, R88, |R77|, !PT ;  /* 0x4000004d58587209 */ /* 0x000fe40007800000 */
[----:B------:R-:W-:Y:S02]  /*4e80*/  LOP3.LUT R52, R52, 0xffff, R73, 0xf8, !PT ;  /* 0x0000ffff34347812 */ /* 0x000fe400078ef849 */
[----:B------:R-:W-:-:S02]  /*4e90*/  FMNMX R35, R88, |R35|, !PT ;  /* 0x4000002358237209 */ /* 0x000fc40007800000 */
[----:B------:R-:W-:Y:S01]  /*4ea0*/  LEA.HI.X.SX32 R87, R75, R41, 0x1, P0 ;  /* 0x000000294b577211 */ /* 0x000fe200000f0eff */
[----:B------:R-:W-:Y:S01]  /*4eb0*/  VIADD R75, R12, 0x80 ;  /* 0x000000800c4b7836 */ /* 0x000fe20000000000 */
[----:B------:R-:W-:-:S03]  /*4ec0*/  FMNMX R90, R35, |R34|, !PT ;  /* 0x40000022235a7209 */ /* 0x000fc60007800000 */
[----:B------:R-:W-:Y:S02]  /*4ed0*/  IMAD R75, R24, R75, R15 ;  /* 0x0000004b184b7224 */ /* 0x000fe400078e020f */
        /* <DEDUP_REMOVED lines=25> */
[----:B------:R-:W-:Y:S01]  /*5070*/  FMNMX R89, R90, |R89|, !PT ;  /* 0x400000595a597209 */ /* 0x000fe20007800000 */
[----:B------:R-:W-:Y:S01]  /*5080*/  IMAD.U32 R9, R9, 0x10000, RZ ;  /* 0x0001000009097824 */ /* 0x000fe200078e00ff */
[----:B------:R-:W-:Y:S01]  /*5090*/  LOP3.LUT R66, R66, 0xffff, RZ, 0xc0, !PT ;  /* 0x0000ffff42427812 */ /* 0x000fe200078ec0ff */
[----:B------:R-:W-:Y:S01]  /*50a0*/  IMAD.U32 R78, R78, 0x10000, RZ ;  /* 0x000100004e4e7824 */ /* 0x000fe200078e00ff */
[----:B------:R-:W-:Y:S01]  /*50b0*/  FMNMX R88, R89, |R88|, !PT ;  /* 0x4000005859587209 */ /* 0x000fe20007800000 */
[----:B------:R-:W-:Y:S01]  /*50c0*/  IMAD.SHL.U32 R18, R18, 0x1000000, RZ ;  /* 0x0100000012127824 */ /* 0x000fe200078e00ff */
[----:B------:R-:W-:Y:S01]  /*50d0*/  LOP3.LUT R90, R9, 0xff0000, RZ, 0xc0, !PT ;  /* 0x00ff0000095a7812 */ /* 0x000fe200078ec0ff */
[----:B------:R-:W-:Y:S01]  /*50e0*/  IMAD.U32 R76, R76, 0x10000, RZ ;  /* 0x000100004c4c7824 */ /* 0x000fe200078e00ff */
[----:B------:R-:W-:Y:S01]  /*50f0*/  FMNMX R88, R88, |R79|, !PT ;  /* 0x4000004f58587209 */ /* 0x000fe20007800000 */
[----:B------:R-:W-:Y:S01]  /*5100*/  IMAD.SHL.U32 R79, R66, 0x1000000, RZ ;  /* 0x01000000424f7824 */ /* 0x000fe200078e00ff */
[----:B------:R-:W-:Y:S01]  /*5110*/  LOP3.LUT R71, R90, 0xffff, R71, 0xf8, !PT ;  /* 0x0000ffff5a477812 */ /* 0x000fe200078ef847 */
[----:B------:R-:W-:Y:S01]  /*5120*/  IMAD.WIDE R56, R23, 0x2, R56 ;  /* 0x0000000217387825 */ /* 0x000fe200078e0238 */
[----:B------:R-:W-:-:S02]  /*5130*/  LOP3.LUT R9, R78, 0xff0000, RZ, 0xc0, !PT ;  /* 0x00ff00004e097812 */ /* 0x000fc400078ec0ff */
[----:B------:R-:W-:Y:S02]  /*5140*/  LOP3.LUT R18, R71, 0xff000000, R18, 0xf8, !PT ;  /* 0xff00000047127812 */ /* 0x000fe400078ef812 */
[----:B------:R-:W-:Y:S02]  /*5150*/  LOP3.LUT R52, R52, 0xff000000, R79, 0xf8, !PT ;  /* 0xff00000034347812 */ /* 0x000fe400078ef84f */
[----:B0-----:R-:W-:Y:S02]  /*5160*/  FMNMX R86, R88, |R77|, !PT ;  /* 0x4000004d58567209 */ /* 0x001fe40007800000 */
[----:B------:R-:W-:Y:S02]  /*5170*/  LOP3.LUT R9, R9, 0xffff, R74, 0xf8, !PT ;  /* 0x0000ffff09097812 */ /* 0x000fe400078ef84a */
[----:B------:R-:W-:-:S04]  /*5180*/  LOP3.LUT R76, R76, 0xff0000, RZ, 0xc0, !PT ;  /* 0x00ff00004c4c7812 */ /* 0x000fc800078ec0ff */
[----:B------:R-:W-:Y:S01]  /*5190*/  LOP3.LUT R83, R76, 0xffff, R83, 0xf8, !PT ;  /* 0x0000ffff4c537812 */ /* 0x000fe200078ef853 */
[----:B--2---:R-:W-:Y:S01]  /*51a0*/  IMAD.U32 R66, R35, 0x10000, RZ ;  /* 0x0001000023427824 */ /* 0x004fe200078e00ff */
[--C-:B------:R-:W-:Y:S02]  /*51b0*/  SHF.R.U32.HI R78, RZ, 0x10, R35.reuse ;  /* 0x00000010ff4e7819 */ /* 0x100fe40000011623 */
[----:B------:R-:W-:Y:S01]  /*51c0*/  SHF.R.U64 R79, R34, 0x10, R35 ;  /* 0x00000010224f7819 */ /* 0x000fe20000001223 */
        /* <DEDUP_REMOVED lines=9> */
[----:B------:R-:W-:Y:S01]  /*5260*/  FMUL R76, R79, UR5 ;  /* 0x000000054f4c7c20 */ /* 0x000fe20008400000 */
[----:B------:R-:W-:Y:S02]  /*5270*/  F2FP.SATFINITE.E4M3.F32.PACK_AB_MERGE_C R74, RZ, R74, RZ ;  /* 0x0000004aff4a723e */ /* 0x000fe400048070ff */
[----:B------:R-:W-:Y:S02]  /*5280*/  F2FP.SATFINITE.E4M3.F32.PACK_AB_MERGE_C R34, RZ, R34, RZ ;  /* 0x00000022ff22723e */ /* 0x000fe400048070ff */
[----:B------:R-:W-:-:S02]  /*5290*/  LOP3.LUT R88, R35, 0xff0000, RZ, 0xc0, !PT ;  /* 0x00ff000023587812 */ /* 0x000fc400078ec0ff */
[----:B------:R-:W-:Y:S02]  /*52a0*/  LOP3.LUT R35, R74, 0xffff, RZ, 0xc0, !PT ;  /* 0x0000ffff4a237812 */ /* 0x000fe400078ec0ff */
[----:B------:R-:W-:Y:S02]  /*52b0*/  F2FP.SATFINITE.E4M3.F32.PACK_AB_MERGE_C R76, RZ, R76, RZ ;  /* 0x0000004cff4c723e */ /* 0x000fe400048070ff */
[----:B------:R-:W-:Y:S01]  /*52c0*/  LOP3.LUT R77, R34, 0xff, RZ, 0xc0, !PT ;  /* 0x000000ff224d7812 */ /* 0x000fe200078ec0ff */
[----:B------:R-:W-:Y:S02]  /*52d0*/  IMAD R35, R35, 0x1000000, R88 ;  /* 0x0100000023237824 */ /* 0x000fe400078e0258 */
[----:B------:R-:W-:-:S05]  /*52e0*/  IMAD.SHL.U32 R88, R76, 0x100, RZ ;  /* 0x000001004c587824 */ /* 0x000fca00078e00ff */
[----:B------:R-:W-:Y:S02]  /*52f0*/  LOP3.LUT R90, R35, 0xffff, R88, 0xf8, !PT ;  /* 0x0000ffff235a7812 */ /* 0x000fe400078ef858 */
[----:B------:R-:W-:Y:S02]  /*5300*/  IADD3 R88, P0, R40, R75, RZ ;  /* 0x0000004b28587210 */ /* 0x000fe40007f1e0ff */
[----:B------:R-:W-:Y:S02]  /*5310*/  LOP3.LUT R91, R90, R77, RZ, 0xfc, !PT ;  /* 0x0000004d5a5b7212 */ /* 0x000fe400078efcff */
[----:B------:R-:W-:-:S05]  /*5320*/  LEA.HI.X.SX32 R89, R75, R41, 0x1, P0 ;  /* 0x000000294b597211 */ /* 0x000fca00000f0eff */
[----:B------:R0:W-:Y:S04]  /*5330*/  STG.E desc[UR6][R88.64], R91 ;  /* 0x0000005b58007986 */ /* 0x0001e8000c101906 */
[----:B------:R-:W2:Y:S01]  /*5340*/  LDG.E.64 R34, desc[UR6][R56.64] ;  /* 0x0000000638227981 */ /* 0x000ea2000c1e1b00 */
[----:B------:R-:W-:Y:S01]  /*5350*/  LOP3.LUT R61, R61, 0xffff, RZ, 0xc0, !PT ;  /* 0x0000ffff3d3d7812 */ /* 0x000fe200078ec0ff */
[----:B------:R-:W-:Y:S01]  /*5360*/  IMAD.SHL.U32 R28, R28, 0x1000000, RZ ;  /* 0x010000001c1c7824 */ /* 0x000fe200078e00ff */
[----:B------:R-:W-:Y:S01]  /*5370*/  FMNMX R79, R86, |R79|, !PT ;  /* 0x4000004f564f7209 */ /* 0x000fe20007800000 */
[----:B------:R-:W-:Y:S01]  /*5380*/  IMAD.WIDE R92, R3, 0x2, R92 ;  /* 0x00000002035c7825 */ /* 0x000fe200078e025c */
[----:B------:R-:W-:Y:S02]  /*5390*/  LOP3.LUT R68, R68, 0xff, RZ, 0xc0, !PT ;  /* 0x000000ff44447812 */ /* 0x000fe400078ec0ff */
[----:B------:R-:W-:Y:S01]  /*53a0*/  FMNMX R79, R79, |R66|, !PT ;  /* 0x400000424f4f7209 */ /* 0x000fe20007800000 */
[----:B------:R-:W-:Y:S01]  /*53b0*/  IMAD.SHL.U32 R86, R61, 0x1000000, RZ ;  /* 0x010000003d567824 */ /* 0x000fe200078e00ff */
[----:B------:R-:W-:Y:S01]  /*53c0*/  PRMT R66, R67, 0x7104, RZ ;  /* 0x0000710443427816 */ /* 0x000fe200000000ff */
[----:B------:R-:W-:Y:S01]  /*53d0*/  IMAD.SHL.U32 R61, R6, 0x100, RZ ;  /* 0x00000100063d7824 */ /* 0x000fe200078e00ff */
[----:B------:R-:W-:-:S02]  /*53e0*/  LOP3.LUT R28, R83, 0xff000000, R28, 0xf8, !PT ;  /* 0xff000000531c7812 */ /* 0x000fc400078ef81c */
[----:B------:R-:W-:Y:S02]  /*53f0*/  LOP3.LUT R86, R9, 0xff000000, R86, 0xf8, !PT ;  /* 0xff00000009567812 */ /* 0x000fe400078ef856 */
[----:B------:R-:W-:Y:S02]  /*5400*/  LOP3.LUT R9, R82, 0xff, RZ, 0xc0, !PT ;  /* 0x000000ff52097812 */ /* 0x000fe400078ec0ff */
[----:B------:R-:W-:Y:S02]  /*5410*/  FMNMX R83, R79, |R78|, !PT ;  /* 0x4000004e4f537209 */ /* 0x000fe40007800000 */
[----:B------:R-:W-:Y:S02]  /*5420*/  LOP3.LUT R66, R9, 0xff00, R66, 0xf8, !PT ;  /* 0x0000ff0009427812 */ /* 0x000fe400078ef842 */
[----:B------:R-:W-:Y:S01]  /*5430*/  LOP3.LUT R61, R68, 0xff00, R61, 0xf8, !PT ;  /* 0x0000ff00443d7812 */ /* 0x000fe200078ef83d */
[----:B--2---:R-:W-:Y:S01]  /*5440*/  IMAD.U32 R9, R35, 0x10000, RZ ;  /* 0x0001000023097824 */ /* 0x004fe200078e00ff */
[--C-:B------:R-:W-:Y:S01]  /*5450*/  SHF.R.U32.HI R79, RZ, 0x10, R35.reuse ;  /* 0x00000010ff4f7819 */ /* 0x100fe20000011623 */
[C---:B------:R-:W-:Y:S01]  /*5460*/  IMAD.U32 R82, R34.reuse, 0x10000, RZ ;  /* 0x0001000022527824 */ /* 0x040fe200078e00ff */
[----:B------:R-:W-:Y:S01]  /*5470*/  SHF.R.U64 R78, R34, 0x10, R35 ;  /* 0x00000010224e7819 */ /* 0x000fe20000001223 */
[----:B------:R-:W-:-:S02]  /*5480*/  FMUL R6, R9, UR5 ;  /* 0x0000000509067c20 */ /* 0x000fc40008400000 */
[----:B------:R-:W-:Y:S01]  /*5490*/  IMAD.U32 R79, R79, 0x10000, RZ ;  /* 0x000100004f4f7824 */ /* 0x000fe200078e00ff */
[----:B------:R-:W-:Y:S01]  /*54a0*/  FMNMX R83, R83, |R82|, !PT ;  /* 0x4000005253537209 */ /* 0x000fe20007800000 */
        /* <DEDUP_REMOVED lines=8> */
[----:B------:R-:W-:Y:S01]  /*5530*/  LOP3.LUT R67, R35, 0xffff, RZ, 0xc0, !PT ;  /* 0x0000ffff23437812 */ /* 0x000fe200078ec0ff */
[----:B------:R-:W-:-:S03]  /*5540*/  FMUL R35, R82, UR5 ;  /* 0x0000000552237c20 */ /* 0x000fc60008400000 */
[----:B------:R-:W-:Y:S01]  /*5550*/  LOP3.LUT R34, R87, 0xff0000, RZ, 0xc0, !PT ;  /* 0x00ff000057227812 */ /* 0x000fe200078ec0ff */
[----:B------:R-:W-:Y:S01]  /*5560*/  IMAD.IADD R87, R24, 0x1, R75 ;  /* 0x0000000118577824 */ /* 0x000fe200078e024b */
[----:B------:R-:W-:-:S03]  /*5570*/  F2FP.SATFINITE.E4M3.F32.PACK_AB_MERGE_C R75, RZ, R35, RZ ;  /* 0x00000023ff4b723e */ /* 0x000fc600048070ff */
[----:B0-----:R-:W-:Y:S01]  /*5580*/  IMAD R89, R67, 0x1000000, R34 ;  /* 0x0100000043597824 */ /* 0x001fe200078e0222 */
[----:B------:R-:W-:Y:S01]  /*5590*/  IADD3 R88, P0, R40, R87, RZ ;  /* 0x0000005728587210 */ /* 0x000fe20007f1e0ff */
[----:B------:R-:W-:-:S05]  /*55a0*/  IMAD.SHL.U32 R34, R68, 0x100, RZ ;  /* 0x0000010044227824 */ /* 0x000fca00078e00ff */
[----:B------:R-:W-:Y:S02]  /*55b0*/  LOP3.LUT R34, R89, 0xffff, R34, 0xf8, !PT ;  /* 0x0000ffff59227812 */ /* 0x000fe400078ef822 */
[----:B------:R-:W-:Y:S02]  /*55c0*/  LEA.HI.X.SX32 R89, R87, R41, 0x1, P0 ;  /* 0x0000002957597211 */ /* 0x000fe400000f0eff */
        /* <DEDUP_REMOVED lines=8> */
[----:B------:R-:W-:Y:S01]  /*5650*/  IMAD.U32 R9, R70, 0x10000, RZ ;  /* 0x0001000046097824 */ /* 0x000fe200078e00ff */
[----:B------:R-:W-:Y:S01]  /*5660*/  PRMT R83, R60, 0x7104, RZ ;  /* 0x000071043c537816 */ /* 0x000fe200000000ff */
[----:B------:R-:W-:Y:S01]  /*5670*/  IMAD.SHL.U32 R60, R25, 0x100, RZ ;  /* 0x00000100193c7824 */ /* 0x000fe200078e00ff */
[----:B------:R-:W-:Y:S01]  /*5680*/  LOP3.LUT R61, R61, 0xff0000, R14, 0xf8, !PT ;  /* 0x00ff00003d3d7812 */ /* 0x000fe200078ef80e */
[----:B------:R-:W-:Y:S01]  /*5690*/  IMAD.WIDE R42, R23, 0x2, R42 ;  /* 0x00000002172a7825 */ /* 0x000fe200078e022a */
[----:B------:R-:W-:-:S02]  /*56a0*/  LOP3.LUT R25, R80, 0xff00, R83, 0xf8, !PT ;  /* 0x0000ff0050197812 */ /* 0x000fc400078ef853 */
[----:B------:R-:W-:Y:S02]  /*56b0*/  LOP3.LUT R66, R66, 0xff0000, R9, 0xf8, !PT ;  /* 0x00ff000042427812 */ /* 0x000fe400078ef809 */
[----:B------:R-:W-:Y:S02]  /*56c0*/  FMNMX R83, R78, |R79|, !PT ;  /* 0x4000004f4e537209 */ /* 0x000fe40007800000 */
[----:B------:R-:W-:Y:S02]  /*56d0*/  LOP3.LUT R81, R81, 0xff, RZ, 0xc0, !PT ;  /* 0x000000ff51517812 */ /* 0x000fe400078ec0ff */
[----:B0-----:R-:W-:Y:S02]  /*56e0*/  IADD3 R88, P0, R40, R87, RZ ;  /* 0x0000005728587210 */ /* 0x001fe40007f1e0ff */
[----:B------:R-:W-:Y:S02]  /*56f0*/  LOP3.LUT R60, R81, 0xff00, R60, 0xf8, !PT ;  /* 0x0000ff00513c7812 */ /* 0x000fe400078ef83c */
[----:B------:R-:W-:Y:S01]  /*5700*/  LEA.HI.X.SX32 R89, R87, R41, 0x1, P0 ;  /* 0x0000002957597211 */ /* 0x000fe200000f0eff */
[----:B--2---:R-:W-:Y:S01]  /*5710*/  IMAD.U32 R14, R35, 0x10000, RZ ;  /* 0x00010000230e7824 */ /* 0x004fe200078e00ff */
[----:B------:R-:W-:-:S02]  /*5720*/  SHF.R.U32.HI R79, RZ, 0x10, R35 ;  /* 0x00000010ff4f7819 */ /* 0x000fc40000011623 */
[----:B------:R-:W-:Y:S01]  /*5730*/  SHF.R.U64 R80, R34, 0x10, R35 ;  /* 0x0000001022507819 */ /* 0x000fe20000001223 */
[----:B------:R-:W-:Y:S01]  /*5740*/  FMUL R9, R14, UR5 ;  /* 0x000000050e097c20 */ /* 0x000fe20008400000 */
[----:B------:R-:W-:Y:S02]  /*5750*/  IMAD.U32 R34, R34, 0x10000, RZ ;  /* 0x0001000022227824 */ /* 0x000fe400078e00ff */
[----:B------:R-:W-:Y:S02]  /*5760*/  IMAD.U32 R79, R79, 0x10000, RZ ;  /* 0x000100004f4f7824 */ /* 0x000fe400078e00ff */
[----:B------:R-:W-:Y:S01]  /*5770*/  F2FP.SATFINITE.E4M3.F32.PACK_AB_MERGE_C R9, RZ, R9, RZ ;  /* 0x00000009ff09723e */ /* 0x000fe200048070ff */
[----:B------:R-:W-:Y:S02]  /*5780*/  IMAD.U32 R80, R80, 0x10000, RZ ;  /* 0x0001000050507824 */ /* 0x000fe400078e00ff */
[----:B------:R-:W-:Y:S01]  /*5790*/  FMUL R35, R79, UR5 ;  /* 0x000000054f237c20 */ /* 0x000fe20008400000 */
[----:B------:R-:W-:-:S02]  /*57a0*/  FMNMX R83, R83, |R34|, !PT ;  /* 0x4000002253537209 */ /* 0x000fc40007800000 */
[----:B------:R-:W-:Y:S01]  /*57b0*/  LOP3.LUT R9, R9, 0xffff, RZ, 0xc0, !PT ;  /* 0x0000ffff09097812 */ /* 0x000fe200078ec0ff */
[----:B------:R-:W-:Y:S01]  /*57c0*/  FMUL R70, R80, UR5 ;  /* 0x0000000550467c20 */ /* 0x000fe20008400000 */
[----:B------:R-:W-:-:S03]  /*57d0*/  F2FP.SATFINITE.E4M3.F32.PACK_AB_MERGE_C R35, RZ, R35, RZ ;  /* 0x00000023ff23723e */ /* 0x000fc600048070ff */
[----:B------:R-:W-:Y:S01]  /*57e0*/  IMAD.U32 R81, R9, 0x10000, RZ ;  /* 0x0001000009517824 */ /* 0x000fe200078e00ff */
[----:B------:R-:W-:Y:S02]  /*57f0*/  LOP3.LUT R78, R35, 0xffff, RZ, 0xc0, !PT ;  /* 0x0000ffff234e7812 */ /* 0x000fe400078ec0ff */
[----:B------:R-:W-:Y:S02]  /*5800*/  F2FP.SATFINITE.E4M3.F32.PACK_AB_MERGE_C R70, RZ, R70, RZ ;  /* 0x00000046ff46723e */ /* 0x000fe400048070ff */
[----:B------:R-:W-:Y:S01]  /*5810*/  LOP3.LUT R35, R81, 0xff0000, RZ, 0xc0, !PT ;  /* 0x00ff000051237812 */ /* 0x000fe200078ec0ff */
[----:B------:R-:W-:-:S04]  /*5820*/  FMUL R81, R34, UR5 ;  /* 0x0000000522517c20 */ /* 0x000fc80008400000 */
[----:B------:R-:W-:Y:S01]  /*5830*/  IMAD R34, R78, 0x1000000, R35 ;  /* 0x010000004e227824 */ /* 0x000fe200078e0223 */
[----:B------:R-:W-:Y:S01]  /*5840*/  F2FP.SATFINITE.E4M3.F32.PACK_AB_MERGE_C R81, RZ, R81, RZ ;  /* 0x00000051ff51723e */ /* 0x000fe200048070ff */
[----:B------:R-:W-:-:S05]  /*5850*/  IMAD.SHL.U32 R35, R70, 0x100, RZ ;  /* 0x0000010046237824 */ /* 0x000fca00078e00ff */
[----:B------:R-:W-:-:S04]  /*5860*/  LOP3.LUT R34, R34, 0xffff, R35, 0xf8, !PT ;  /* 0x0000ffff22227812 */ /* 0x000fc800078ef823 */
[----:B------:R-:W-:-:S05]  /*5870*/  LOP3.LUT R91, R34, 0xff, R81, 0xf8, !PT ;  /* 0x000000ff225b7812 */ /* 0x000fca00078ef851 */
[----:B------:R0:W-:Y:S04]  /*5880*/  STG.E desc[UR6][R88.64], R91 ;  /* 0x0000005b58007986 */ /* 0x0001e8000c101906 */
[----:B------:R-:W2:Y:S01]  /*5890*/  LDG.E.64 R34, desc[UR6][R42.64] ;  /* 0x000000062a227981 */ /* 0x000ea2000c1e1b00 */
[----:B------:R-:W-:Y:S01]  /*58a0*/  LOP3.LUT R73, R73, 0xffff, RZ, 0xc0, !PT ;  /* 0x0000ffff49497812 */ /* 0x000fe200078ec0ff */
[----:B------:R-:W-:Y:S01]  /*58b0*/  IMAD.U32 R82, R29, 0x10000, RZ ;  /* 0x000100001d527824 */ /* 0x000fe200078e00ff */
[----:B------:R-:W-:Y:S01]  /*58c0*/  FMNMX R83, R83, |R80|, !PT ;  /* 0x4000005053537209 */ /* 0x000fe20007800000 */
[----:B------:R-:W-:Y:S02]  /*58d0*/  IMAD.SHL.U32 R29, R69, 0x1000000, RZ ;  /* 0x01000000451d7824 */ /* 0x000fe400078e00ff */
[----:B------:R-:W-:Y:S01]  /*58e0*/  IMAD.SHL.U32 R73, R73, 0x1000000, RZ ;  /* 0x0100000049497824 */ /* 0x000fe200078e00ff */
[----:B------:R-:W-:Y:S01]  /*58f0*/  FMNMX R14, R83, |R14|, !PT ;  /* 0x4000000e530e7209 */ /* 0x000fe20007800000 */
[----:B------:R-:W-:Y:S01]  /*5900*/  IMAD.U32 R19, R19, 0x10000, RZ ;  /* 0x0001000013137824 */ /* 0x000fe200078e00ff */
[----:B------:R-:W-:Y:S01]  /*5910*/  LOP3.LUT R25, R25, 0xff0000, R82, 0xf8, !PT ;  /* 0x00ff000019197812 */ /* 0x000fe200078ef852 */
[----:B------:R-:W-:Y:S01]  /*5920*/  IMAD.SHL.U32 R80, R53, 0x1000000, RZ ;  /* 0x0100000035507824 */ /* 0x000fe200078e00ff */
[----:B------:R-:W-:Y:S01]  /*5930*/  LOP3.LUT R53, R66, R73, RZ, 0xfc, !PT ;  /* 0x0000004942357212 */ /* 0x000fe200078efcff */
[----:B------:R-:W-:Y:S01]  /*5940*/  IMAD.IADD R83, R24, 0x1, R87 ;  /* 0x0000000118537824 */ /* 0x000fe200078e0257 */
[----:B------:R-:W-:Y:S01]  /*5950*/  FMNMX R79, R14, |R79|, !PT ;  /* 0x4000004f0e4f7209 */ /* 0x000fe20007800000 */
[----:B------:R-:W-:Y:S01]  /*5960*/  IMAD.WIDE R46, R3, 0x2, R46 ;  /* 0x00000002032e7825 */ /* 0x000fe200078e022e */
[----:B------:R-:W-:-:S02]  /*5970*/  LOP3.LUT R60, R60, 0xff0000, R19, 0xf8, !PT ;  /* 0x00ff00003c3c7812 */ /* 0x000fc400078ef813 */
[----:B------:R-:W-:Y:S02]  /*5980*/  LOP3.LUT R19, R61, R80, RZ, 0xfc, !PT ;  /* 0x000000503d137212 */ /* 0x000fe400078efcff */
[----:B------:R-:W-:Y:S02]  /*5990*/  LOP3.LUT R29, R60, R29, RZ, 0xfc, !PT ;  /* 0x0000001d3c1d7212 */ /* 0x000fe400078efcff */
        /* <DEDUP_REMOVED lines=26> */
[----:B------:R-:W-:Y:S02]  /*5b40*/  LOP3.LUT R72, R72, 0xffff, RZ, 0xc0, !PT ;  /* 0x0000ffff48487812 */ /* 0x000fe400078ec0ff */
[----:B------:R-:W-:Y:S02]  /*5b50*/  FMNMX R79, R79, |R82|, !PT ;  /* 0x400000524f4f7209 */ /* 0x000fe40007800000 */
[----:B------:R-:W-:Y:S01]  /*5b60*/  LOP3.LUT R71, R71, 0xff, RZ, 0xc0, !PT ;  /* 0x000000ff47477812 */ /* 0x000fe200078ec0ff */
[----:B------:R-:W-:Y:S01]  /*5b70*/  IMAD.SHL.U32 R72, R72, 0x1000000, RZ ;  /* 0x0100000048487824 */ /* 0x000fe200078e00ff */
[----:B------:R-:W-:-:S04]  /*5b80*/  FMNMX R80, R79, |R80|, !PT ;  /* 0x400000504f507209 */ /* 0x000fc80007800000 */
[----:B------:R-:W-:Y:S02]  /*5b90*/  LOP3.LUT R87, R25, R72, RZ, 0xfc, !PT ;  /* 0x0000004819577212 */ /* 0x000fe400078efcff */
[----:B------:R-:W-:Y:S02]  /*5ba0*/  PRMT R72, R6, 0x7604, R71 ;  /* 0x0000760406487816 */ /* 0x000fe40000000047 */
[----:B------:R-:W-:Y:S02]  /*5bb0*/  LOP3.LUT R6, R75, 0xffff, RZ, 0xc0, !PT ;  /* 0x0000ffff4b067812 */ /* 0x000fe400078ec0ff */
[----:B------:R-:W-:Y:S02]  /*5bc0*/  FMNMX R80, R80, |R69|, !PT ;  /* 0x4000004550507209 */ /* 0x000fe40007800000 */
[----:B------:R-:W-:Y:S02]  /*5bd0*/  PRMT R77, R6, 0x7604, R77 ;  /* 0x00007604064d7816 */ /* 0x000fe4000000004d */
[----:B------:R-:W-:Y:S01]  /*5be0*/  FMNMX R73, R80, |R73|, !PT ;  /* 0x4000004950497209 */ /* 0x000fe20007800000 */
[----:B--2---:R-:W-:Y:S01]  /*5bf0*/  IMAD.U32 R75, R35, 0x10000, RZ ;  /* 0x00010000234b7824 */ /* 0x004fe200078e00ff */
[----:B------:R-:W-:-:S02]  /*5c00*/  SHF.R.U32.HI R80, RZ, 0x10, R35 ;  /* 0x00000010ff507819 */ /* 0x000fc40000011623 */
[C---:B------:R-:W-:Y:S01]  /*5c10*/  SHF.R.U64 R6, R34.reuse, 0x10, R35 ;  /* 0x0000001022067819 */ /* 0x040fe20000001223 */
[----:B------:R-:W-:Y:S01]  /*5c20*/  FMUL R25, R75, UR5 ;  /* 0x000000054b197c20 */ /* 0x000fe20008400000 */
[----:B------:R-:W-:Y:S02]  /*5c30*/  IMAD.U32 R34, R34, 0x10000, RZ ;  /* 0x0001000022227824 */ /* 0x000fe400078e00ff */
[----:B------:R-:W-:Y:S02]  /*5c40*/  IMAD.U32 R80, R80, 0x10000, RZ ;  /* 0x0001000050507824 */ /* 0x000fe400078e00ff */
[----:B------:R-:W-:Y:S01]  /*5c50*/  F2FP.SATFINITE.E4M3.F32.PACK_AB_MERGE_C R25, RZ, R25, RZ ;  /* 0x00000019ff19723e */ /* 0x000fe200048070ff */
[----:B------:R-:W-:Y:S01]  /*5c60*/  IMAD.U32 R6, R6, 0x10000, RZ ;  /* 0x0001000006067824 */ /* 0x000fe200078e00ff */
[----:B------:R-:W-:Y:S01]  /*5c70*/  FMNMX R73, R73, |R34|, !PT ;  /* 0x4000002249497209 */ /* 0x000fe20007800000 */
[----:B------:R-:W-:Y:S01]  /*5c80*/  FMUL R35, R80, UR5 ;  /* 0x0000000550237c20 */ /* 0x000fe20008400000 */
[----:B------:R-:W-:Y:S01]  /*5c90*/  LOP3.LUT R69, R25, 0xffff, RZ, 0xc0, !PT ;  /* 0x0000ffff19457812 */ /* 0x000fe200078ec0ff */
[----:B------:R-:W-:Y:S01]  /*5ca0*/  FMUL R71, R6, UR5 ;  /* 0x0000000506477c20 */ /* 0x000fe20008400000 */
[----:B------:R-:W-:Y:S01]  /*5cb0*/  FMNMX R82, R73, |R6|, !PT ;  /* 0x4000000649527209 */ /* 0x000fe20007800000 */
[----:B------:R-:W-:Y:S01]  /*5cc0*/  IMAD.IADD R73, R24, 0x1, R83 ;  /* 0x0000000118497824 */ /* 0x000fe200078e0253 */
[----:B------:R-:W-:Y:S01]  /*5cd0*/  F2FP.SATFINITE.E4M3.F32.PACK_AB_MERGE_C R6, RZ, R35, RZ ;  /* 0x00000023ff06723e */ /* 0x000fe200048070ff */
[----:B------:R-:W-:Y:S01]  /*5ce0*/  IMAD.U32 R25, R69, 0x10000, RZ ;  /* 0x0001000045197824 */ /* 0x000fe200078e00ff */
[----:B------:R-:W-:-:S02]  /*5cf0*/  F2FP.SATFINITE.E4M3.F32.PACK_AB_MERGE_C R71, RZ, R71, RZ ;  /* 0x00000047ff47723e */ /* 0x000fc400048070ff */
[----:B------:R-:W-:Y:S02]  /*5d00*/  LOP3.LUT R6, R6, 0xffff, RZ, 0xc0, !PT ;  /* 0x0000ffff06067812 */ /* 0x000fe400078ec0ff */
[----:B------:R-:W-:Y:S01]  /*5d10*/  LOP3.LUT R35, R25, 0xff0000, RZ, 0xc0, !PT ;  /* 0x00ff000019237812 */ /* 0x000fe200078ec0ff */
[----:B------:R-:W-:Y:S01]  /*5d20*/  FMUL R25, R34, UR5 ;  /* 0x0000000522197c20 */ /* 0x000fe20008400000 */
[----:B------:R-:W-:Y:S01]  /*5d30*/  IMAD.SHL.U32 R34, R71, 0x100, RZ ;  /* 0x0000010047227824 */ /* 0x000fe200078e00ff */
[----:B0-----:R-:W-:Y:S02]  /*5d40*/  IADD3 R88, P0, R40, R73, RZ ;  /* 0x0000004928587210 */ /* 0x001fe40007f1e0ff */
[----:B------:R-:W-:Y:S01]  /*5d50*/  IMAD R35, R6, 0x1000000, R35 ;  /* 0x0100000006237824 */ /* 0x000fe200078e0223 */
[----:B------:R-:W-:Y:S02]  /*5d60*/  F2FP.SATFINITE.E4M3.F32.PACK_AB_MERGE_C R25, RZ, R25, RZ ;  /* 0x00000019ff19723e */ /* 0x000fe400048070ff */
[----:B------:R-:W-:-:S02]  /*5d70*/  LEA.HI.X.SX32 R89, R73, R41, 0x1, P0 ;  /* 0x0000002949597211 */ /* 0x000fc400000f0eff */
[----:B------:R-:W-:-:S04]  /*5d80*/  LOP3.LUT R34, R35, 0xffff, R34, 0xf8, !PT ;  /* 0x0000ffff23227812 */ /* 0x000fc800078ef822 */
[----:B------:R-:W-:Y:S01]  /*5d90*/  LOP3.LUT R91, R34, 0xff, R25, 0xf8, !PT ;  /* 0x000000ff225b7812 */ /* 0x000fe200078ef819 */
[----:B------:R-:W-:-:S04]  /*5da0*/  IMAD.WIDE R34, R23, 0x2, R26 ;  /* 0x0000000217227825 */ /* 0x000fc800078e021a */
[----:B------:R0:W-:Y:S04]  /*5db0*/  STG.E desc[UR6][R88.64], R91 ;  /* 0x0000005b58007986 */ /* 0x0001e8000c101906 */
[----:B------:R-:W2:Y:S01]  /*5dc0*/  LDG.E.64 R26, desc[UR6][R34.64] ;  /* 0x00000006221a7981 */ /* 0x000ea2000c1e1b00 */
[----:B------:R-:W-:Y:S01]  /*5dd0*/  IMAD.U32 R9, R9, 0x10000, RZ ;  /* 0x0001000009097824 */ /* 0x000fe200078e00ff */
[----:B------:R-:W-:Y:S01]  /*5de0*/  LOP3.LUT R90, R74, 0xff, RZ, 0xc0, !PT ;  /* 0x000000ff4a5a7812 */ /* 0x000fe200078ec0ff */
[----:B------:R-:W-:Y:S01]  /*5df0*/  IMAD.U32 R81, R81, 0x10000, RZ ;  /* 0x0001000051517824 */ /* 0x000fe200078e00ff */
[----:B------:R-:W-:Y:S01]  /*5e00*/  LOP3.LUT R79, R76, 0xff, RZ, 0xc0, !PT ;  /* 0x000000ff4c4f7812 */ /* 0x000fe200078ec0ff */
[----:B------:R-:W-:Y:S01]  /*5e10*/  IMAD.IADD R73, R24, 0x1, R73 ;  /* 0x0000000118497824 */ /* 0x000fe200078e0249 */
[----:B------:R-:W-:Y:S01]  /*5e20*/  LOP3.LUT R74, R68, 0xffff, RZ, 0xc0, !PT ;  /* 0x0000ffff444a7812 */ /* 0x000fe200078ec0ff */
[----:B------:R-:W-:Y:S01]  /*5e30*/  IMAD.WIDE R54, R3, 0x2, R54 ;  /* 0x0000000203367825 */ /* 0x000fe200078e0236 */
[----:B------:R-:W-:-:S02]  /*5e40*/  LOP3.LUT R9, R9, 0xff0000, RZ, 0xc0, !PT ;  /* 0x00ff000009097812 */ /* 0x000fc400078ec0ff */
[----:B------:R-:W-:Y:S02]  /*5e50*/  PRMT R79, R74, 0x7604, R79 ;  /* 0x000076044a4f7816 */ /* 0x000fe4000000004f */
[----:B------:R-:W-:Y:S02]  /*5e60*/  LOP3.LUT R74, R81, 0xff0000, RZ, 0xc0, !PT ;  /* 0x00ff0000514a7812 */ /* 0x000fe400078ec0ff */
[----:B------:R-:W-:Y:S02]  /*5e70*/  LOP3.LUT R81, R9, 0xffff, R72, 0xf8, !PT ;  /* 0x0000ffff09517812 */ /* 0x000fe400078ef848 */
[----:B------:R-:W-:Y:S02]  /*5e80*/  FMNMX R83, R82, |R75|, !PT ;  /* 0x4000004b52537209 */ /* 0x000fe40007800000 */
[----:B------:R-:W-:Y:S02]  /*5e90*/  PRMT R68, R67, 0x7604, R90 ;  /* 0x0000760443447816 */ /* 0x000fe4000000005a */
[----:B------:R-:W-:-:S02]  /*5ea0*/  FMNMX R83, R83, |R80|, !PT ;  /* 0x4000005053537209 */ /* 0x000fc40007800000 */
[----:B------:R-:W-:Y:S02]  /*5eb0*/  LOP3.LUT R77, R74, 0xffff, R77, 0xf8, !PT ;  /* 0x0000ffff4a4d7812 */ /* 0x000fe400078ef84d */
[----:B0-----:R-:W-:-:S04]  /*5ec0*/  IADD3 R88, P0, R40, R73, RZ ;  /* 0x0000004928587210 */ /* 0x001fc80007f1e0ff */
[----:B------:R-:W-:Y:S01]  /*5ed0*/  LEA.HI.X.SX32 R89, R73, R41, 0x1, P0 ;  /* 0x0000002949597211 */ /* 0x000fe200000f0eff */
        /* <DEDUP_REMOVED lines=9> */
[----:B------:R-:W-:Y:S02]  /*5f70*/  FMNMX R83, R83, |R26|, !PT ;  /* 0x4000001a53537209 */ /* 0x000fe40007800000 */
        /* <DEDUP_REMOVED lines=15> */
[----:B------:R-:W-:Y:S01]  /*6070*/  IMAD.U32 R78, R78, 0x10000, RZ ;  /* 0x000100004e4e7824 */ /* 0x000fe200078e00ff */
[----:B------:R-:W-:Y:S01]  /*6080*/  FMNMX R83, R83, |R80|, !PT ;  /* 0x4000005053537209 */ /* 0x000fe20007800000 */
[----:B------:R-:W-:Y:S01]  /*6090*/  IMAD.SHL.U32 R14, R14, 0x1000000, RZ ;  /* 0x010000000e0e7824 */ /* 0x000fe200078e00ff */
[----:B------:R-:W-:Y:S01]  /*60a0*/  LOP3.LUT R66, R66, 0xffff, RZ, 0xc0, !PT ;  /* 0x0000ffff42427812 */ /* 0x000fe200078ec0ff */
[----:B------:R-:W-:Y:S01]  /*60b0*/  IMAD.U32 R70, R70, 0x10000, RZ ;  /* 0x0001000046467824 */ /* 0x000fe200078e00ff */
[----:B------:R-:W-:Y:S01]  /*60c0*/  LOP3.LUT R95, R78, 0xff0000, RZ, 0xc0, !PT ;  /* 0x00ff00004e5f7812 */ /* 0x000fe200078ec0ff */
[----:B------:R-:W-:Y:S01]  /*60d0*/  IMAD.IADD R73, R24, 0x1, R73 ;  /* 0x0000000118497824 */ /* 0x000fe200078e0249 */
[----:B------:R-:W-:-:S02]  /*60e0*/  FMNMX R83, R83, |R76|, !PT ;  /* 0x4000004c53537209 */ /* 0x000fc40007800000 */
[----:B------:R-:W-:Y:S01]  /*60f0*/  LOP3.LUT R78, R95, 0xffff, R68, 0xf8, !PT ;  /* 0x0000ffff5f4e7812 */ /* 0x000fe200078ef844 */
[----:B------:R-:W-:Y:S01]  /*6100*/  IMAD.SHL.U32 R68, R66, 0x1000000, RZ ;  /* 0x0100000042447824 */ /* 0x000fe200078e00ff */
[----:B------:R-:W-:Y:S01]  /*6110*/  LOP3.LUT R66, R81, 0xff000000, R14, 0xf8, !PT ;  /* 0xff00000051427812 */ /* 0x000fe200078ef80e */
[----:B0-----:R-:W-:Y:S01]  /*6120*/  IMAD.IADD R89, R24, 0x1, R73 ;  /* 0x0000000118597824 */ /* 0x001fe200078e0249 */
[----:B------:R-:W-:Y:S02]  /*6130*/  FMNMX R14, R83, |R72|, !PT ;  /* 0x40000048530e7209 */ /* 0x000fe40007800000 */
[----:B------:R-:W-:Y:S01]  /*6140*/  LOP3.LUT R68, R77, 0xff000000, R68, 0xf8, !PT ;  /* 0xff0000004d447812 */ /* 0x000fe200078ef844 */
[----:B------:R-:W-:Y:S01]  /*6150*/  IMAD.SHL.U32 R77, R60, 0x1000000, RZ ;  /* 0x010000003c4d7824 */ /* 0x000fe200078e00ff */
[----:B------:R-:W-:Y:S02]  /*6160*/  LOP3.LUT R70, R70, 0xff0000, RZ, 0xc0, !PT ;  /* 0x00ff000046467812 */ /* 0x000fe400078ec0ff */
[----:B------:R-:W-:-:S02]  /*6170*/  IADD3 R90, P0, R40, R73, RZ ;  /* 0x00000049285a7210 */ /* 0x000fc40007f1e0ff */
[----:B------:R-:W-:Y:S02]  /*6180*/  LOP3.LUT R60, R78, 0xff000000, R77, 0xf8, !PT ;  /* 0xff0000004e3c7812 */ /* 0x000fe400078ef84d */
        /* <DEDUP_REMOVED lines=13> */
[----:B------:R-:W-:Y:S01]  /*6260*/  LOP3.LUT R77, R72, 0xffff, RZ, 0xc0, !PT ;  /* 0x0000ffff484d7812 */ /* 0x000fe200078ec0ff */
[----:B------:R-:W-:Y:S01]  /*6270*/  IMAD.WIDE R72, R89, 0x2, R50 ;  /* 0x0000000259487825 */ /* 0x000fe200078e0232 */
[----:B------:R-:W-:Y:S02]  /*6280*/  F2FP.SATFINITE.E4M3.F32.PACK_AB_MERGE_C R27, RZ, R27, RZ ;  /* 0x0000001bff1b723e */ /* 0x000fe400048070ff */
[----:B------:R-:W-:Y:S01]  /*6290*/  F2FP.SATFINITE.E4M3.F32.PACK_AB_MERGE_C R78, RZ, R78, RZ ;  /* 0x0000004eff4e723e */ /* 0x000fe200048070ff */
[----:B------:R-:W-:Y:S01]  /*62a0*/  IMAD.U32 R26, R77, 0x10000, RZ ;  /* 0x000100004d1a7824 */ /* 0x000fe200078e00ff */
[----:B------:R-:W-:-:S02]  /*62b0*/  LOP3.LUT R79, R27, 0xffff, RZ, 0xc0, !PT ;  /* 0x0000ffff1b4f7812 */ /* 0x000fc400078ec0ff */
        /* <DEDUP_REMOVED lines=8> */
[----:B------:R-:W-:Y:S01]  /*6340*/  FMNMX R14, R14, |R83|, !PT ;  /* 0x400000530e0e7209 */ /* 0x000fe20007800000 */
[----:B------:R-:W-:Y:S01]  /*6350*/  IMAD.SHL.U32 R9, R9, 0x100, RZ ;  /* 0x0000010009097824 */ /* 0x000fe200078e00ff */
[----:B------:R-:W-:Y:S02]  /*6360*/  LOP3.LUT R61, R61, 0xffff, RZ, 0xc0, !PT ;  /* 0x0000ffff3d3d7812 */ /* 0x000fe400078ec0ff */
[----:B------:R-:W-:Y:S02]  /*6370*/  FMNMX R81, R14, |R81|, !PT ;  /* 0x400000510e517209 */ /* 0x000fe40007800000 */
[----:B------:R-:W-:Y:S01]  /*6380*/  LOP3.LUT R14, R25, 0xff, RZ, 0xc0, !PT ;  /* 0x000000ff190e7812 */ /* 0x000fe200078ec0ff */
[----:B------:R-:W-:Y:S01]  /*6390*/  IMAD.SHL.U32 R61, R61, 0x1000000, RZ ;  /* 0x010000003d3d7824 */ /* 0x000fe200078e00ff */
[----:B------:R-:W-:-:S02]  /*63a0*/  FMNMX R81, R81, |R76|, !PT ;  /* 0x4000004c51517209 */ /* 0x000fc40007800000 */
[----:B------:R-:W-:Y:S02]  /*63b0*/  LOP3.LUT R76, R69, 0xff, RZ, 0xc0, !PT ;  /* 0x000000ff454c7812 */ /* 0x000fe400078ec0ff */
[----:B------:R-:W-:Y:S02]  /*63c0*/  PRMT R25, R67, 0x7104, RZ ;  /* 0x0000710443197816 */ /* 0x000fe400000000ff */
[----:B------:R-:W-:Y:S02]  /*63d0*/  LOP3.LUT R9, R76, 0xff00, R9, 0xf8, !PT ;  /* 0x0000ff004c097812 */ /* 0x000fe400078ef809 */
[----:B------:R-:W-:Y:S02]  /*63e0*/  FMNMX R81, R81, |R80|, !PT ;  /* 0x4000005051517209 */ /* 0x000fe40007800000 */
[----:B------:R-:W-:Y:S02]  /*63f0*/  LOP3.LUT R70, R70, 0xff000000, R61, 0xf8, !PT ;  /* 0xff00000046467812 */ /* 0x000fe400078ef83d */
[----:B------:R-:W-:-:S02]  /*6400*/  LOP3.LUT R88, R71, 0xff, RZ, 0xc0, !PT ;  /* 0x000000ff47587812 */ /* 0x000fc400078ec0ff */
[----:B------:R-:W-:Y:S02]  /*6410*/  PRMT R75, R75, 0x7104, RZ ;  /* 0x000071044b4b7816 */ /* 0x000fe400000000ff */
[----:B------:R-:W-:Y:S02]  /*6420*/  LOP3.LUT R25, R88, 0xff00, R25, 0xf8, !PT ;  /* 0x0000ff0058197812 */ /* 0x000fe400078ef819 */
[----:B------:R-:W-:Y:S01]  /*6430*/  LOP3.LUT R14, R14, 0xff00, R75, 0xf8, !PT ;  /* 0x0000ff000e0e7812 */ /* 0x000fe200078ef84b */
        /* <DEDUP_REMOVED lines=9> */
[----:B------:R-:W-:Y:S01]  /*64d0*/  FMNMX R81, R81, |R26|, !PT ;  /* 0x4000001a51517209 */ /* 0x000fe20007800000 */
[----:B------:R-:W-:Y:S01]  /*64e0*/  FMUL R75, R26, UR5 ;  /* 0x000000051a4b7c20 */ /* 0x000fe20008400000 */
[----:B------:R-:W-:Y:S01]  /*64f0*/  LOP3.LUT R61, R27, 0xffff, RZ, 0xc0, !PT ;  /* 0x0000ffff1b3d7812 */ /* 0x000fe200078ec0ff */
[----:B------:R-:W-:Y:S01]  /*6500*/  FMUL R71, R80, UR5 ;  /* 0x0000000550477c20 */ /* 0x000fe20008400000 */
[----:B------:R-:W-:-:S02]  /*6510*/  F2FP.SATFINITE.E4M3.F32.PACK_AB_MERGE_C R69, RZ, R69, RZ ;  /* 0x00000045ff45723e */ /* 0x000fc400048070ff */
[----:B------:R-:W-:Y:S01]  /*6520*/  F2FP.SATFINITE.E4M3.F32.PACK_AB_MERGE_C R75, RZ, R75, RZ ;  /* 0x0000004bff4b723e */ /* 0x000fe200048070ff */
[----:B------:R-:W-:Y:S01]  /*6530*/  IMAD.U32 R88, R61, 0x10000, RZ ;  /* 0x000100003d587824 */ /* 0x000fe200078e00ff */
[----:B------:R-:W-:Y:S02]  /*6540*/  LOP3.LUT R69, R69, 0xffff, RZ, 0xc0, !PT ;  /* 0x0000ffff45457812 */ /* 0x000fe400078ec0ff */
[----:B------:R-:W-:Y:S02]  /*6550*/  F2FP.SATFINITE.E4M3.F32.PACK_AB_MERGE_C R71, RZ, R71, RZ ;  /* 0x00000047ff47723e */ /* 0x000fe400048070ff */
[----:B------:R-:W-:-:S03]  /*6560*/  LOP3.LUT R88, R88, 0xff0000, RZ, 0xc0, !PT ;  /* 0x00ff000058587812 */ /* 0x000fc600078ec0ff */
[----:B------:R-:W-:Y:S02]  /*6570*/  IMAD.SHL.U32 R27, R71, 0x100, RZ ;  /* 0x00000100471b7824 */ /* 0x000fe400078e00ff */
[----:B------:R-:W-:Y:S01]  /*6580*/  IMAD R26, R69, 0x1000000, R88 ;  /* 0x01000000451a7824 */ /* 0x000fe200078e0258 */
[----:B------:R-:W-:-:S04]  /*6590*/  IADD3 R88, P0, R40, R89, RZ ;  /* 0x0000005928587210 */ /* 0x000fc80007f1e0ff */
[----:B------:R-:W-:Y:S02]  /*65a0*/  LOP3.LUT R26, R26, 0xffff, R27, 0xf8, !PT ;  /* 0x0000ffff1a1a7812 */ /* 0x000fe400078ef81b */
[----:B------:R-:W-:Y:S02]  /*65b0*/  LEA.HI.X.SX32 R89, R89, R41, 0x1, P0 ;  /* 0x0000002959597211 */ /* 0x000fe400000f0eff */
[----:B------:R-:W-:Y:S01]  /*65c0*/  LOP3.LUT R83, R26, 0xff, R75, 0xf8, !PT ;  /* 0x000000ff1a537812 */ /* 0x000fe200078ef84b */
[----:B------:R-:W-:-:S04]  /*65d0*/  IMAD.WIDE R26, R23, 0x2, R56 ;  /* 0x00000002171a7825 */ /* 0x000fc800078e0238 */
[----:B------:R0:W-:Y:S04]  /*65e0*/  STG.E desc[UR6][R88.64], R83 ;  /* 0x0000005358007986 */ /* 0x0001e8000c101906 */
[----:B------:R-:W2:Y:S01]  /*65f0*/  LDG.E.64 R26, desc[UR6][R26.64] ;  /* 0x000000061a1a7981 */ /* 0x000ea2000c1e1b00 */
[----:B------:R-:W-:Y:S01]  /*6600*/  FMNMX R80, R81, |R80|, !PT ;  /* 0x4000005051507209 */ /* 0x000fe20007800000 */
[----:B------:R-:W-:Y:S01]  /*6610*/  IMAD.U32 R57, R82, 0x10000, RZ ;  /* 0x0001000052397824 */ /* 0x000fe200078e00ff */
[----:B------:R-:W-:Y:S01]  /*6620*/  LOP3.LUT R81, R6, 0xff, RZ, 0xc0, !PT ;  /* 0x000000ff06517812 */ /* 0x000fe200078ec0ff */
[----:B------:R-:W-:Y:S02]  /*6630*/  IMAD.SHL.U32 R6, R74, 0x100, RZ ;  /* 0x000001004a067824 */ /* 0x000fe400078e00ff */
[----:B------:R-:W-:Y:S01]  /*6640*/  IMAD.WIDE R16, R3, 0x2, R16 ;  /* 0x0000000203107825 */ /* 0x000fe200078e0210 */
[----:B------:R-:W-:-:S02]  /*6650*/  LOP3.LUT R14, R14, 0xff0000, R57, 0xf8, !PT ;  /* 0x00ff00000e0e7812 */ /* 0x000fc400078ef839 */
[----:B------:R-:W-:Y:S02]  /*6660*/  LOP3.LUT R6, R81, 0xff00, R6, 0xf8, !PT ;  /* 0x0000ff0051067812 */ /* 0x000fe400078ef806 */
[----:B------:R-:W-:-:S04]  /*6670*/  FMNMX R81, R80, |R67|, !PT ;  /* 0x4000004350517209 */ /* 0x000fc80007800000 */
[----:B------:R-:W-:Y:S01]  /*6680*/  FMNMX R81, R81, |R76|, !PT ;  /* 0x4000004c51517209 */ /* 0x000fe20007800000 */
[----:B--2---:R-:W-:Y:S01]  /*6690*/  IMAD.U32 R57, R27, 0x10000, RZ ;  /* 0x000100001b397824 */ /* 0x004fe200078e00ff */
[--C-:B------:R-:W-:Y:S01]  /*66a0*/  SHF.R.U32.HI R67, RZ, 0x10, R27.reuse ;  /* 0x00000010ff437819 */ /* 0x100fe2000001161b */
[C---:B------:R-:W-:Y:S01]  /*66b0*/  IMAD.U32 R74, R26.reuse, 0x10000, RZ ;  /* 0x000100001a4a7824 */ /* 0x040fe200078e00ff */
[----:B------:R-:W-:Y:S01]  /*66c0*/  SHF.R.U64 R80, R26, 0x10, R27 ;  /* 0x000000101a507819 */ /* 0x000fe2000000121b */
[----:B------:R-:W-:Y:S02]  /*66d0*/  FMUL R56, R57, UR5 ;  /* 0x0000000539387c20 */ /* 0x000fe40008400000 */
[----:B------:R-:W-:Y:S01]  /*66e0*/  IMAD.U32 R67, R67, 0x10000, RZ ;  /* 0x0001000043437824 */ /* 0x000fe200078e00ff */
[----:B------:R-:W-:Y:S01]  /*66f0*/  FMNMX R81, R81, |R74|, !PT ;  /* 0x4000004a51517209 */ /* 0x000fe20007800000 */
[----:B------:R-:W-:Y:S01]  /*6700*/  IMAD.U32 R80, R80, 0x10000, RZ ;  /* 0x0001000050507824 */ /* 0x000fe200078e00ff */
[----:B------:R-:W-:Y:S01]  /*6710*/  F2FP.SATFINITE.E4M3.F32.PACK_AB_MERGE_C R56, RZ, R56, RZ ;  /* 0x00000038ff38723e */ /* 0x000fe200048070ff */
[----:B------:R-:W-:-:S02]  /*6720*/  FMUL R76, R67, UR5 ;  /* 0x00000005434c7c20 */ /* 0x000fc40008400000 */
[----:B------:R-:W-:Y:S02]  /*6730*/  FMUL R82, R80, UR5 ;  /* 0x0000000550527c20 */ /* 0x000fe40008400000 */
[----:B------:R-:W-:Y:S01]  /*6740*/  IMAD.U32 R26, R56, 0x10000, RZ ;  /* 0x00010000381a7824 */ /* 0x000fe200078e00ff */
[----:B------:R-:W-:Y:S02]  /*6750*/  F2FP.SATFINITE.E4M3.F32.PACK_AB_MERGE_C R27, RZ, R76, RZ ;  /* 0x0000004cff1b723e */ /* 0x000fe400048070ff */
[----:B------:R-:W-:Y:S01]  /*6760*/  FMNMX R76, R81, |R80|, !PT ;  /* 0x40000050514c7209 */ /* 0x000fe20007800000 */
[----:B------:R-:W-:Y:S01]  /*6770*/  FMUL R80, R74, UR5 ;  /* 0x000000054a507c20 */ /* 0x000fe20008400000 */
[----:B0-----:R-:W-:Y:S01]  /*6780*/  LOP3.LUT R83, R26, 0xff0000, RZ, 0xc0, !PT ;  /* 0x00ff00001a537812 */ /* 0x001fe200078ec0ff */
[----:B------:R-:W-:Y:S01]  /*6790*/  VIADD R81, R12, 0xa0 ;  /* 0x000000a00c517836 */ /* 0x000fe20000000000 */
[----:B------:R-:W-:Y:S02]  /*67a0*/  LOP3.LUT R26, R27, 0xffff, RZ, 0xc0, !PT ;  /* 0x0000ffff1b1a7812 */ /* 0x000fe400078ec0ff */
[----:B------:R-:W-:Y:S01]  /*67b0*/  F2FP.SATFINITE.E4M3.F32.PACK_AB_MERGE_C R74, RZ, R82, RZ ;  /* 0x00000052ff4a723e */ /* 0x000fe200048070ff */
[----:B------:R-:W-:Y:S01]  /*67c0*/  IMAD R81, R24, R81, R15 ;  /* 0x0000005118517224 */ /* 0x000fe200078e020f */
[----:B------:R-:W-:Y:S01]  /*67d0*/  F2FP.SATFINITE.E4M3.F32.PACK_AB_MERGE_C R80, RZ, R80, RZ ;  /* 0x00000050ff50723e */ /* 0x000fe200048070ff */
[----:B------:R-:W-:-:S02]  /*67e0*/  IMAD R26, R26, 0x1000000, R83 ;  /* 0x010000001a1a7824 */ /* 0x000fc400078e0253 */
[----:B------:R-:W-:Y:S01]  /*67f0*/  IMAD.SHL.U32 R83, R74, 0x100, RZ ;  /* 0x000001004a537824 */ /* 0x000fe200078e00ff */
[----:B------:R-:W-:-:S04]  /*6800*/  IADD3 R82, P0, R40, R81, RZ ;  /* 0x0000005128527210 */ /* 0x000fc80007f1e0ff */
[----:B------:R-:W-:Y:S02]  /*6810*/  LOP3.LUT R83, R26, 0xffff, R83, 0xf8, !PT ;  /* 0x0000ffff1a537812 */ /* 0x000fe400078ef853 */
[----:B------:R-:W-:-:S04]  /*6820*/  LOP3.LUT R26, R80, 0xff, RZ, 0xc0, !PT ;  /* 0x000000ff501a7812 */ /* 0x000fc800078ec0ff */
[----:B------:R-:W-:Y:S02]  /*6830*/  LOP3.LUT R89, R83, R26, RZ, 0xfc, !PT ;  /* 0x0000001a53597212 */ /* 0x000fe400078efcff */
[----:B------:R-:W-:-:S05]  /*6840*/  LEA.HI.X.SX32 R83, R81, R41, 0x1, P0 ;  /* 0x0000002951537211 */ /* 0x000fca00000f0eff */
[----:B------:R0:W-:Y:S04]  /*6850*/  STG.E desc[UR6][R82.64], R89 ;  /* 0x0000005952007986 */ /* 0x0001e8000c101906 */
[----:B------:R-:W2:Y:S01]  /*6860*/  LDG.E.64 R16, desc[UR6][R16.64] ;  /* 0x0000000610107981 */ /* 0x000ea2000c1e1b00 */
[----:B------:R-:W-:Y:S02]  /*6870*/  IMAD.U32 R80, R77, 0x10000, RZ ;  /* 0x000100004d507824 */ /* 0x000fe400078e00ff */
[----:B------:R-:W-:Y:S02]  /*6880*/  IMAD.U32 R79, R79, 0x10000, RZ ;  /* 0x000100004f4f7824 */ /* 0x000fe400078e00ff */
[----:B------:R-:W-:Y:S01]  /*6890*/  IMAD.U32 R78, R78, 0x10000, RZ ;  /* 0x000100004e4e7824 */ /* 0x000fe200078e00ff */
[----:B------:R-:W-:Y:S01]  /*68a0*/  LOP3.LUT R9, R9, 0xff0000, R80, 0xf8, !PT ;  /* 0x00ff000009097812 */ /* 0x000fe200078ef850 */
[----:B------:R-:W-:Y:S01]  /*68b0*/  IMAD.WIDE R42, R23, 0x2, R42 ;  /* 0x00000002172a7825 */ /* 0x000fe200078e022a */
[----:B------:R-:W-:-:S02]  /*68c0*/  FMNMX R80, R76, |R57|, !PT ;  /* 0x400000394c507209 */ /* 0x000fc40007800000 */
[----:B------:R-:W-:Y:S02]  /*68d0*/  LOP3.LUT R76, R6, 0xff0000, R79, 0xf8, !PT ;  /* 0x00ff0000064c7812 */ /* 0x000fe400078ef84f */
[----:B0-----:R-:W-:Y:S02]  /*68e0*/  FMNMX R82, R80, |R67|, !PT ;  /* 0x4000004350527209 */ /* 0x001fe40007800000 */
[----:B------:R-:W-:Y:S01]  /*68f0*/  LOP3.LUT R25, R25, 0xff0000, R78, 0xf8, !PT ;  /* 0x00ff000019197812 */ /* 0x000fe200078ef84e */
        /* <DEDUP_REMOVED lines=9> */
[----:B------:R-:W-:Y:S01]  /*6990*/  FMUL R17, R80, UR5 ;  /* 0x0000000550117c20 */ /* 0x000fe20008400000 */
[----:B------:R-:W-:Y:S01]  /*69a0*/  FMUL R67, R67, UR5 ;  /* 0x0000000543437c20 */ /* 0x000fe20008400000 */
[----:B------:R-:W-:Y:S01]  /*69b0*/  FMUL R77, R79, UR5 ;  /* 0x000000054f4d7c20 */ /* 0x000fe20008400000 */
[----:B------:R-:W-:-:S02]  /*69c0*/  LOP3.LUT R6, R6, 0xffff, RZ, 0xc0, !PT ;  /* 0x0000ffff06067812 */ /* 0x000fc400078ec0ff */
[----:B------:R-:W-:Y:S02]  /*69d0*/  F2FP.SATFINITE.E4M3.F32.PACK_AB_MERGE_C R17, RZ, R17, RZ ;  /* 0x00000011ff11723e */ /* 0x000fe400048070ff */
[----:B------:R-:W-:Y:S01]  /*69e0*/  F2FP.SATFINITE.E4M3.F32.PACK_AB_MERGE_C R77, RZ, R77, RZ ;  /* 0x0000004dff4d723e */ /* 0x000fe200048070ff */
[----:B------:R-:W-:Y:S01]  /*69f0*/  IMAD.U32 R83, R6, 0x10000, RZ ;  /* 0x0001000006537824 */ /* 0x000fe200078e00ff */
[----:B------:R-:W-:-:S03]  /*6a00*/  LOP3.LUT R78, R17, 0xffff, RZ, 0xc0, !PT ;  /* 0x0000ffff114e7812 */ /* 0x000fc600078ec0ff */
[----:B------:R-:W-:Y:S01]  /*6a10*/  IMAD.SHL.U32 R16, R77, 0x100, RZ ;  /* 0x000001004d107824 */ /* 0x000fe200078e00ff */
[----:B------:R-:W-:Y:S01]  /*6a20*/  LOP3.LUT R17, R83, 0xff0000, RZ, 0xc0, !PT ;  /* 0x00ff000053117812 */ /* 0x000fe200078ec0ff */
[----:B------:R-:W-:Y:S01]  /*6a30*/  IMAD.IADD R83, R24, 0x1, R81 ;  /* 0x0000000118537824 */ /* 0x000fe200078e0251 */
[----:B------:R-:W-:-:S03]  /*6a40*/  F2FP.SATFINITE.E4M3.F32.PACK_AB_MERGE_C R81, RZ, R67, RZ ;  /* 0x00000043ff51723e */ /* 0x000fc600048070ff */
[----:B------:R-:W-:Y:S01]  /*6a50*/  IMAD R17, R78, 0x1000000, R17 ;  /* 0x010000004e117824 */ /* 0x000fe200078e0211 */
[----:B------:R-:W-:-:S04]  /*6a60*/  IADD3 R88, P0, R40, R83, RZ ;  /* 0x0000005328587210 */ /* 0x000fc80007f1e0ff */
[----:B------:R-:W-:Y:S02]  /*6a70*/  LOP3.LUT R16, R17, 0xffff, R16, 0xf8, !PT ;  /* 0x0000ffff11107812 */ /* 0x000fe400078ef810 */
[----:B------:R-:W-:Y:S02]  /*6a80*/  LEA.HI.X.SX32 R89, R83, R41, 0x1, P0 ;  /* 0x0000002953597211 */ /* 0x000fe400000f0eff */
[----:B------:R-:W-:-:S05]  /*6a90*/  LOP3.LUT R91, R16, 0xff, R81, 0xf8, !PT ;  /* 0x000000ff105b7812 */ /* 0x000fca00078ef851 */
[----:B------:R0:W-:Y:S04]  /*6aa0*/  STG.E desc[UR6][R88.64], R91 ;  /* 0x0000005b58007986 */ /* 0x0001e8000c101906 */
[----:B------:R-:W2:Y:S01]  /*6ab0*/  LDG.E.64 R16, desc[UR6][R42.64] ;  /* 0x000000062a107981 */ /* 0x000ea2000c1e1b00 */
[----:B------:R-:W-:Y:S01]  /*6ac0*/  IMAD.SHL.U32 R90, R61, 0x1000000, RZ ;  /* 0x010000003d5a7824 */ /* 0x000fe200078e00ff */
[----:B------:R-:W-:Y:S02]  /*6ad0*/  FMNMX R82, R82, |R79|, !PT ;  /* 0x4000004f52527209 */ /* 0x000fe40007800000 */
[----:B------:R-:W-:Y:S02]  /*6ae0*/  LOP3.LUT R75, R75, 0xffff, RZ, 0xc0, !PT ;  /* 0x0000ffff4b4b7812 */ /* 0x000fe400078ec0ff */
[----:B------:R-:W-:Y:S01]  /*6af0*/  LOP3.LUT R67, R9, R90, RZ, 0xfc, !PT ;  /* 0x0000005a09437212 */ /* 0x000fe200078efcff */
[----:B------:R-:W-:Y:S01]  /*6b00*/  IMAD.SHL.U32 R9, R69, 0x1000000, RZ ;  /* 0x0100000045097824 */ /* 0x000fe200078e00ff */
[----:B------:R-:W-:Y:S01]  /*6b10*/  FMNMX R57, R82, |R57|, !PT ;  /* 0x4000003952397209 */ /* 0x000fe20007800000 */
[----:B------:R-:W-:-:S02]  /*6b20*/  IMAD.SHL.U32 R75, R75, 0x1000000, RZ ;  /* 0x010000004b4b7824 */ /* 0x000fc400078e00ff */
[----:B0-----:R-:W-:Y:S01]  /*6b30*/  IMAD.IADD R89, R24, 0x1, R83 ;  /* 0x0000000118597824 */ /* 0x001fe200078e0253 */
[----:B------:R-:W-:Y:S02]  /*6b40*/  LOP3.LUT R61, R76, R9, RZ, 0xfc, !PT ;  /* 0x000000094c3d7212 */ /* 0x000fe400078efcff */
[----:B------:R-:W-:Y:S02]  /*6b50*/  FMNMX R57, R57, |R80|, !PT ;  /* 0x4000005039397209 */ /* 0x000fe40007800000 */
[----:B------:R-:W-:Y:S01]  /*6b60*/  LOP3.LUT R69, R14, R75, RZ, 0xfc, !PT ;  /* 0x0000004b0e457212 */ /* 0x000fe200078efcff */
[----:B--2---:R-:W-:Y:S01]  /*6b70*/  IMAD.U32 R76, R17, 0x10000, RZ ;  /* 0x00010000114c7824 */ /* 0x004fe200078e00ff */
[--C-:B------:R-:W-:Y:S02]  /*6b80*/  SHF.R.U32.HI R80, RZ, 0x10, R17.reuse ;  /* 0x00000010ff507819 */ /* 0x100fe40000011611 */
[----:B------:R-:W-:Y:S01]  /*6b90*/  SHF.R.U64 R82, R16, 0x10, R17 ;  /* 0x0000001010527819 */ /* 0x000fe20000001211 */
        /* <DEDUP_REMOVED lines=8> */
[----:B------:R-:W-:Y:S02]  /*6c20*/  LOP3.LUT R14, R9, 0xffff, RZ, 0xc0, !PT ;  /* 0x0000ffff090e7812 */ /* 0x000fe400078ec0ff */
[----:B------:R-:W-:Y:S01]  /*6c30*/  FMNMX R79, R57, |R82|, !PT ;  /* 0x40000052394f7209 */ /* 0x000fe20007800000 */
[----:B------:R-:W-:Y:S01]  /*6c40*/  FMUL R57, R82, UR5 ;  /* 0x0000000552397c20 */ /* 0x000fe20008400000 */
[----:B------:R-:W-:Y:S01]  /*6c50*/  F2FP.SATFINITE.E4M3.F32.PACK_AB_MERGE_C R9, RZ, R17, RZ ;  /* 0x00000011ff09723e */ /* 0x000fe200048070ff */
[----:B------:R-:W-:Y:S01]  /*6c60*/  IMAD.U32 R17, R14, 0x10000, RZ ;  /* 0x000100000e117824 */ /* 0x000fe200078e00ff */
[----:B------:R-:W-:-:S02]  /*6c70*/  F2FP.SATFINITE.E4M3.F32.PACK_AB_MERGE_C R75, RZ, R75, RZ ;  /* 0x0000004bff4b723e */ /* 0x000fc400048070ff */
[----:B------:R-:W-:Y:S02]  /*6c80*/  LOP3.LUT R9, R9, 0xffff, RZ, 0xc0, !PT ;  /* 0x0000ffff09097812 */ /* 0x000fe400078ec0ff */
[----:B------:R-:W-:Y:S02]  /*6c90*/  LOP3.LUT R82, R17, 0xff0000, RZ, 0xc0, !PT ;  /* 0x00ff000011527812 */ /* 0x000fe400078ec0ff */
[----:B------:R-:W-:-:S03]  /*6ca0*/  F2FP.SATFINITE.E4M3.F32.PACK_AB_MERGE_C R57, RZ, R57, RZ ;  /* 0x00000039ff39723e */ /* 0x000fc600048070ff */
[----:B------:R-:W-:Y:S02]  /*6cb0*/  IMAD R82, R9, 0x1000000, R82 ;  /* 0x0100000009527824 */ /* 0x000fe400078e0252 */
[----:B------:R-:W-:-:S05]  /*6cc0*/  IMAD.SHL.U32 R17, R57, 0x100, RZ ;  /* 0x0000010039117824 */ /* 0x000fca00078e00ff */
[----:B------:R-:W-:Y:S02]  /*6cd0*/  LOP3.LUT R16, R82, 0xffff, R17, 0xf8, !PT ;  /* 0x0000ffff52107812 */ /* 0x000fe400078ef811 */
[----:B------:R-:W-:Y:S02]  /*6ce0*/  IADD3 R82, P0, R40, R89, RZ ;  /* 0x0000005928527210 */ /* 0x000fe40007f1e0ff */
[----:B------:R-:W-:Y:S01]  /*6cf0*/  LOP3.LUT R95, R16, 0xff, R75, 0xf8, !PT ;  /* 0x000000ff105f7812 */ /* 0x000fe200078ef84b */
[----:B------:R-:W-:Y:S01]  /*6d00*/  IMAD.WIDE R16, R3, 0x2, R92 ;  /* 0x0000000203107825 */ /* 0x000fe200078e025c */
[----:B------:R-:W-:-:S05]  /*6d10*/  LEA.HI.X.SX32 R83, R89, R41, 0x1, P0 ;  /* 0x0000002959537211 */ /* 0x000fca00000f0eff */
[----:B------:R0:W-:Y:S04]  /*6d20*/  STG.E desc[UR6][R82.64], R95 ;  /* 0x0000005f52007986 */ /* 0x0001e8000c101906 */
[----:B------:R-:W2:Y:S01]  /*6d30*/  LDG.E.64 R16, desc[UR6][R16.64] ;  /* 0x0000000610107981 */ /* 0x000ea2000c1e1b00 */
[----:B------:R-:W-:Y:S02]  /*6d40*/  FMNMX R91, R79, |R76|, !PT ;  /* 0x4000004c4f5b7209 */ /* 0x000fe40007800000 */
[----:B------:R-:W-:Y:S02]  /*6d50*/  LOP3.LUT R79, R56, 0xff, RZ, 0xc0, !PT ;  /* 0x000000ff384f7812 */ /* 0x000fe400078ec0ff */
[----:B------:R-:W-:Y:S02]  /*6d60*/  FMNMX R91, R91, |R80|, !PT ;  /* 0x400000505b5b7209 */ /* 0x000fe40007800000 */
[----:B------:R-:W-:Y:S01]  /*6d70*/  LOP3.LUT R71, R71, 0xffff, RZ, 0xc0, !PT ;  /* 0x0000ffff47477812 */ /* 0x000fe200078ec0ff */
[----:B0-----:R-:W-:Y:S01]  /*6d80*/  IMAD.IADD R83, R24, 0x1, R89 ;  /* 0x0000000118537824 */ /* 0x001fe200078e0259 */
[----:B------:R-:W-:-:S03]  /*6d90*/  PRMT R79, R6, 0x7604, R79 ;  /* 0x00007604064f7816 */ /* 0x000fc6000000004f */
[----:B------:R-:W-:Y:S01]  /*6da0*/  IMAD.SHL.U32 R76, R71, 0x1000000, RZ ;  /* 0x01000000474c7824 */ /* 0x000fe200078e00ff */
[----:B------:R-:W-:-:S04]  /*6db0*/  IADD3 R90, P0, R40, R83, RZ ;  /* 0x00000053285a7210 */ /* 0x000fc80007f1e0ff */
[----:B------:R-:W-:Y:S01]  /*6dc0*/  LOP3.LUT R71, R25, R76, RZ, 0xfc, !PT ;  /* 0x0000004c19477212 */ /* 0x000fe200078efcff */
[----:B--2---:R-:W-:Y:S01]  /*6dd0*/  IMAD.U32 R80, R17, 0x10000, RZ ;  /* 0x0001000011507824 */ /* 0x004fe200078e00ff */
[C-C-:B------:R-:W-:Y:S01]  /*6de0*/  SHF.R.U64 R6, R16.reuse, 0x10, R17.reuse ;  /* 0x0000001010067819 */ /* 0x140fe20000001211 */
[----:B------:R-:W-:Y:S01]  /*6df0*/  IMAD.U32 R16, R16, 0x10000, RZ ;  /* 0x0001000010107824 */ /* 0x000fe200078e00ff */
[----:B------:R-:W-:Y:S01]  /*6e00*/  SHF.R.U32.HI R88, RZ, 0x10, R17 ;  /* 0x00000010ff587819 */ /* 0x000fe20000011611 */
[----:B------:R-:W-:Y:S02]  /*6e10*/  FMUL R17, R80, UR5 ;  /* 0x0000000550117c20 */ /* 0x000fe40008400000 */
[----:B------:R-:W-:Y:S01]  /*6e20*/  IMAD.U32 R6, R6, 0x10000, RZ ;  /* 0x0001000006067824 */ /* 0x000fe200078e00ff */
[----:B------:R-:W-:Y:S01]  /*6e30*/  FMNMX R91, R91, |R16|, !PT ;  /* 0x400000105b5b7209 */ /* 0x000fe20007800000 */
[----:B------:R-:W-:Y:S01]  /*6e40*/  IMAD.U32 R88, R88, 0x10000, RZ ;  /* 0x0001000058587824 */ /* 0x000fe200078e00ff */
[----:B------:R-:W-:Y:S01]  /*6e50*/  F2FP.SATFINITE.E4M3.F32.PACK_AB_MERGE_C R17, RZ, R17, RZ ;  /* 0x00000011ff11723e */ /* 0x000fe200048070ff */
        /* <DEDUP_REMOVED lines=8> */
[----:B------:R-:W-:Y:S02]  /*6ee0*/  F2FP.SATFINITE.E4M3.F32.PACK_AB_MERGE_C R6, RZ, R6, RZ ;  /* 0x00000006ff06723e */ /* 0x000fe400048070ff */
[----:B------:R-:W-:Y:S02]  /*6ef0*/  LOP3.LUT R25, R25, 0xffff, RZ, 0xc0, !PT ;  /* 0x0000ffff19197812 */ /* 0x000fe400078ec0ff */
[----:B------:R-:W-:Y:S01]  /*6f00*/  LOP3.LUT R82, R17, 0xff0000, RZ, 0xc0, !PT ;  /* 0x00ff000011527812 */ /* 0x000fe200078ec0ff */
[----:B------:R-:W-:Y:S01]  /*6f10*/  IMAD.SHL.U32 R17, R6, 0x100, RZ ;  /* 0x0000010006117824 */ /* 0x000fe200078e00ff */
[----:B------:R-:W-:-:S03]  /*6f20*/  LEA.HI.X.SX32 R91, R83, R41, 0x1, P0 ;  /* 0x00000029535b7211 */ /* 0x000fc600000f0eff */
[----:B------:R-:W-:-:S05]  /*6f30*/  IMAD R82, R25, 0x1000000, R82 ;  /* 0x0100000019527824 */ /* 0x000fca00078e0252 */
[----:B------:R-:W-:-:S04]  /*6f40*/  LOP3.LUT R17, R82, 0xffff, R17, 0xf8, !PT ;  /* 0x0000ffff52117812 */ /* 0x000fc800078ef811 */
[----:B------:R-:W-:Y:S01]  /*6f50*/  LOP3.LUT R95, R17, 0xff, R56, 0xf8, !PT ;  /* 0x000000ff115f7812 */ /* 0x000fe200078ef838 */
[----:B------:R-:W-:-:S04]  /*6f60*/  IMAD.WIDE R16, R23, 0x2, R34 ;  /* 0x0000000217107825 */ /* 0x000fc800078e0222 */
[----:B------:R0:W-:Y:S04]  /*6f70*/  STG.E desc[UR6][R90.64], R95 ;  /* 0x0000005f5a007986 */ /* 0x0001e8000c101906 */
[----:B------:R-:W2:Y:S01]  /*6f80*/  LDG.E.64 R16, desc[UR6][R16.64] ;  /* 0x0000000610107981 */ /* 0x000ea2000c1e1b00 */
[----:B------:R-:W-:Y:S01]  /*6f90*/  LOP3.LUT R27, R27, 0xff, RZ, 0xc0, !PT ;  /* 0x000000ff1b1b7812 */ /* 0x000fe200078ec0ff */
[----:B------:R-:W-:Y:S01]  /*6fa0*/  IMAD.IADD R83, R24, 0x1, R83 ;  /* 0x0000000118537824 */ /* 0x000fe200078e0253 */
[----:B------:R-:W-:Y:S02]  /*6fb0*/  LOP3.LUT R81, R81, 0xffff, RZ, 0xc0, !PT ;  /* 0x0000ffff51517812 */ /* 0x000fe400078ec0ff */
[----:B------:R-:W-:Y:S02]  /*6fc0*/  FMNMX R93, R93, |R80|, !PT ;  /* 0x400000505d5d7209 */ /* 0x000fe40007800000 */
[----:B------:R-:W-:-:S02]  /*6fd0*/  PRMT R78, R78, 0x7604, R27 ;  /* 0x000076044e4e7816 */ /* 0x000fc4000000001b */
[----:B------:R-:W-:Y:S02]  /*6fe0*/  PRMT R82, R81, 0x7604, R26 ;  /* 0x0000760451527816 */ /* 0x000fe4000000001a */
[----:B------:R-:W-:Y:S01]  /*6ff0*/  FMNMX R26, R93, |R88|, !PT ;  /* 0x400000585d1a7209 */ /* 0x000fe20007800000 */
        /* <DEDUP_REMOVED lines=10> */
[----:B0-----:R-:W-:Y:S01]  /*70a0*/  FMNMX R90, R26, |R17|, !PT ;  /* 0x400000111a5a7209 */ /* 0x001fe20007800000 */
        /* <DEDUP_REMOVED lines=10> */
[----:B------:R-:W-:-:S03]  /*7150*/  IADD3 R80, P0, R40, R83, RZ ;  /* 0x0000005328507210 */ /* 0x000fc60007f1e0ff */
[----:B------:R-:W-:Y:S01]  /*7160*/  IMAD R17, R26, 0x1000000, R17 ;  /* 0x010000001a117824 */ /* 0x000fe200078e0211 */
[----:B------:R-:W-:-:S04]  /*7170*/  LEA.HI.X.SX32 R81, R83, R41, 0x1, P0 ;  /* 0x0000002953517211 */ /* 0x000fc800000f0eff */
        /* <DEDUP_REMOVED lines=10> */
[----:B------:R-:W-:Y:S01]  /*7220*/  IMAD.WIDE R72, R23, 0x2, R72 ;  /* 0x0000000217487825 */ /* 0x000fe200078e0248 */
[----:B------:R-:W-:-:S02]  /*7230*/  LOP3.LUT R75, R75, 0xff0000, RZ, 0xc0, !PT ;  /* 0x00ff00004b4b7812 */ /* 0x000fc400078ec0ff */
[----:B------:R-:W-:Y:S02]  /*7240*/  LOP3.LUT R74, R14, 0xff0000, RZ, 0xc0, !PT ;  /* 0x00ff00000e4a7812 */ /* 0x000fe400078ec0ff */
[----:B------:R-:W-:Y:S02]  /*7250*/  LOP3.LUT R14, R75, 0xffff, R82, 0xf8, !PT ;  /* 0x0000ffff4b0e7812 */ /* 0x000fe400078ef852 */
[----:B------:R-:W-:Y:S01]  /*7260*/  LOP3.LUT R82, R74, 0xffff, R79, 0xf8, !PT ;  /* 0x0000ffff4a527812 */ /* 0x000fe200078ef84f */
[----:B------:R-:W-:Y:S01]  /*7270*/  IMAD.IADD R79, R24, 0x1, R83 ;  /* 0x00000001184f7824 */ /* 0x000fe200078e0253 */
[----:B------:R-:W-:-:S04]  /*7280*/  LOP3.LUT R77, R77, 0xffff, RZ, 0xc0, !PT ;  /* 0x0000ffff4d4d7812 */ /* 0x000fc800078ec0ff */
[----:B------:R-:W-:Y:S02]  /*7290*/  PRMT R46, R77, 0x7604, R46 ;  /* 0x000076044d2e7816 */ /* 0x000fe4000000002e */
[----:B------:R-:W-:-:S04]  /*72a0*/  IADD3 R90, P0, R40, R79, RZ ;  /* 0x0000004f285a7210 */ /* 0x000fc80007f1e0ff */
[----:B0-----:R-:W-:Y:S01]  /*72b0*/  LEA.HI.X.SX32 R91, R79, R41, 0x1, P0 ;  /* 0x000000294f5b7211 */ /* 0x001fe200000f0eff */
        /* <DEDUP_REMOVED lines=11> */
[----:B------:R-:W-:Y:S01]  /*7370*/  LOP3.LUT R47, R17, 0xffff, RZ, 0xc0, !PT ;  /* 0x0000ffff112f7812 */ /* 0x000fe200078ec0ff */
[----:B------:R-:W-:Y:S01]  /*7380*/  FMUL R75, R88, UR5 ;  /* 0x00000005584b7c20 */ /* 0x000fe20008400000 */
[----:B------:R-:W-:Y:S02]  /*7390*/  F2FP.SATFINITE.E4M3.F32.PACK_AB_MERGE_C R74, RZ, R74, RZ ;  /* 0x0000004aff4a723e */ /* 0x000fe400048070ff */
[----:B------:R-:W-:Y:S01]  /*73a0*/  F2FP.SATFINITE.E4M3.F32.PACK_AB_MERGE_C R77, RZ, R77, RZ ;  /* 0x0000004dff4d723e */ /* 0x000fe200048070ff */
[----:B------:R-:W-:Y:S01]  /*73b0*/  IMAD.U32 R17, R47, 0x10000, RZ ;  /* 0x000100002f117824 */ /* 0x000fe200078e00ff */
[----:B------:R-:W-:Y:S02]  /*73c0*/  LOP3.LUT R74, R74, 0xffff, RZ, 0xc0, !PT ;  /* 0x0000ffff4a4a7812 */ /* 0x000fe400078ec0ff */
[----:B------:R-:W-:-:S02]  /*73d0*/  F2FP.SATFINITE.E4M3.F32.PACK_AB_MERGE_C R75, RZ, R75, RZ ;  /* 0x0000004bff4b723e */ /* 0x000fc400048070ff */
[----:B------:R-:W-:-:S03]  /*73e0*/  LOP3.LUT R17, R17, 0xff0000, RZ, 0xc0, !PT ;  /* 0x00ff000011117812 */ /* 0x000fc600078ec0ff */
[----:B------:R-:W-:Y:S02]  /*73f0*/  IMAD.SHL.U32 R16, R75, 0x100, RZ ;  /* 0x000001004b107824 */ /* 0x000fe400078e00ff */
        /* <DEDUP_REMOVED lines=10> */
[----:B------:R-:W-:-:S02]  /*74a0*/  LOP3.LUT R93, R57, 0xff0000, RZ, 0xc0, !PT ;  /* 0x00ff0000395d7812 */ /* 0x000fc400078ec0ff */
[----:B------:R-:W-:Y:S01]  /*74b0*/  LOP3.LUT R57, R9, 0xff0000, RZ, 0xc0, !PT ;  /* 0x00ff000009397812 */ /* 0x000fe200078ec0ff */
[----:B0-----:R-:W-:Y:S01]  /*74c0*/  IMAD.SHL.U32 R83, R76, 0x1000000, RZ ;  /* 0x010000004c537824 */ /* 0x001fe200078e00ff */
[----:B------:R-:W-:Y:S02]  /*74d0*/  LOP3.LUT R9, R93, 0xffff, R46, 0xf8, !PT ;  /* 0x0000ffff5d097812 */ /* 0x000fe400078ef82e */
[----:B------:R-:W-:Y:S01]  /*74e0*/  LOP3.LUT R78, R57, 0xffff, R78, 0xf8, !PT ;  /* 0x0000ffff394e7812 */ /* 0x000fe200078ef84e */
[----:B------:R-:W-:Y:S01]  /*74f0*/  IMAD.SHL.U32 R57, R56, 0x1000000, RZ ;  /* 0x0100000038397824 */ /* 0x000fe200078e00ff */
[----:B------:R-:W-:Y:S01]  /*7500*/  LOP3.LUT R46, R82, 0xff000000, R83, 0xf8, !PT ;  /* 0xff000000522e7812 */ /* 0x000fe200078ef853 */
[----:B------:R-:W-:Y:S01]  /*7510*/  IMAD.IADD R83, R24, 0x1, R79 ;  /* 0x0000000118537824 */ /* 0x000fe200078e024f */
[----:B------:R-:W-:Y:S02]  /*7520*/  LOP3.LUT R56, R78, 0xff000000, R25, 0xf8, !PT ;  /* 0xff0000004e387812 */ /* 0x000fe400078ef819 */
[----:B------:R-:W-:-:S02]  /*7530*/  LOP3.LUT R14, R14, 0xff000000, R57, 0xf8, !PT ;  /* 0xff0000000e0e7812 */ /* 0x000fc400078ef839 */
[----:B------:R-:W-:Y:S02]  /*7540*/  FMNMX R80, R89, |R80|, !PT ;  /* 0x4000005059507209 */ /* 0x000fe40007800000 */
[----:B------:R-:W-:Y:S02]  /*7550*/  IADD3 R92, P0, R40, R83, RZ ;  /* 0x00000053285c7210 */ /* 0x000fe40007f1e0ff */
        /* <DEDUP_REMOVED lines=22> */
[----:B------:R-:W-:Y:S01]  /*76c0*/  LOP3.LUT R90, R17, 0xffff, R90, 0xf8, !PT ;  /* 0x0000ffff115a7812 */ /* 0x000fe200078ef85a */
[----:B------:R-:W-:-:S03]  /*76d0*/  IMAD.WIDE R16, R3, 0x2, R54 ;  /* 0x0000000203107825 */ /* 0x000fc600078e0236 */
[----:B------:R-:W-:-:S05]  /*76e0*/  LOP3.LUT R89, R90, 0xff, R79, 0xf8, !PT ;  /* 0x000000ff5a597812 */ /* 0x000fca00078ef84f */
[----:B------:R0:W-:Y:S04]  /*76f0*/  STG.E desc[UR6][R92.64], R89 ;  /* 0x000000595c007986 */ /* 0x0001e8000c101906 */
[----:B------:R-:W2:Y:S01]  /*7700*/  LDG.E.64 R16, desc[UR6][R16.64] ;  /* 0x0000000610107981 */ /* 0x000ea2000c1e1b00 */
[----:B------:R-:W-:Y:S01]  /*7710*/  LOP3.LUT R6, R6, 0xffff, RZ, 0xc0, !PT ;  /* 0x0000ffff06067812 */ /* 0x000fe200078ec0ff */
[----:B------:R-:W-:Y:S01]  /*7720*/  IMAD.IADD R83, R24, 0x1, R83 ;  /* 0x0000000118537824 */ /* 0x000fe200078e0253 */
[----:B------:R-:W-:Y:S01]  /*7730*/  LOP3.LUT R35, R35, 0xff, RZ, 0xc0, !PT ;  /* 0x000000ff23237812 */ /* 0x000fe200078ec0ff */
[----:B------:R-:W-:Y:S01]  /*7740*/  VIADD R12, R12, 0xc0 ;  /* 0x000000c00c0c7836 */ /* 0x000fe20000000000 */
[----:B------:R-:W-:Y:S01]  /*7750*/  FMNMX R81, R81, |R88|, !PT ;  /* 0x4000005851517209 */ /* 0x000fe20007800000 */
[----:B------:R-:W-:Y:S01]  /*7760*/  IMAD.SHL.U32 R6, R6, 0x1000000, RZ ;  /* 0x0100000006067824 */ /* 0x000fe200078e00ff */
[----:B0-----:R-:W-:Y:S01]  /*7770*/  IADD3 R92, P0, R40, R83, RZ ;  /* 0x00000053285c7210 */ /* 0x001fe20007f1e0ff */
[----:B------:R-:W-:Y:S01]  /*7780*/  IMAD R15, R24, R12, R15 ;  /* 0x0000000c180f7224 */ /* 0x000fe200078e020f */
[----:B------:R-:W-:-:S02]  /*7790*/  FMNMX R81, R81, |R82|, !PT ;  /* 0x4000005251517209 */ /* 0x000fc40007800000 */
[----:B------:R-:W-:Y:S02]  /*77a0*/  LOP3.LUT R90, R9, 0xff000000, R6, 0xf8, !PT ;  /* 0xff000000095a7812 */ /* 0x000fe400078ef806 */
[----:B------:R-:W-:Y:S02]  /*77b0*/  PRMT R6, R77, 0x7104, RZ ;  /* 0x000071044d067816 */ /* 0x000fe400000000ff */
[----:B------:R-:W-:Y:S02]  /*77c0*/  FMNMX R76, R81, |R76|, !PT ;  /* 0x4000004c514c7209 */ /* 0x000fe40007800000 */
[----:B------:R-:W-:Y:S02]  /*77d0*/  LOP3.LUT R6, R35, 0xff00, R6, 0xf8, !PT ;  /* 0x0000ff0023067812 */ /* 0x000fe400078ef806 */
[----:B------:R-:W-:Y:S01]  /*77e0*/  LEA.HI.X.SX32 R93, R83, R41, 0x1, P0 ;  /* 0x00000029535d7211 */ /* 0x000fe200000f0eff */
        /* <DEDUP_REMOVED lines=25> */
[----:B------:R-:W-:Y:S01]  /*7980*/  LOP3.LUT R89, R34, 0xff, RZ, 0xc0, !PT ;  /* 0x000000ff22597812 */ /* 0x000fe200078ec0ff */
[----:B------:R-:W-:Y:S01]  /*7990*/  IMAD.SHL.U32 R47, R47, 0x100, RZ ;  /* 0x000001002f2f7824 */ /* 0x000fe200078e00ff */
[----:B------:R-:W-:Y:S02]  /*79a0*/  FMNMX R25, R76, |R25|, !PT ;  /* 0x400000194c197209 */ /* 0x000fe40007800000 */
[----:B------:R-:W-:Y:S02]  /*79b0*/  LOP3.LUT R34, R27, 0xff, RZ, 0xc0, !PT ;  /* 0x000000ff1b227812 */ /* 0x000fe400078ec0ff */
[----:B------:R-:W-:-:S02]  /*79c0*/  FMNMX R88, R25, |R88|, !PT ;  /* 0x4000005819587209 */ /* 0x000fc40007800000 */
[----:B------:R-:W-:Y:S02]  /*79d0*/  LOP3.LUT R25, R34, 0xff00, R47, 0xf8, !PT ;  /* 0x0000ff0022197812 */ /* 0x000fe400078ef82f */
[----:B------:R-:W-:Y:S01]  /*79e0*/  LOP3.LUT R47, R26, 0xff, RZ, 0xc0, !PT ;  /* 0x000000ff1a2f7812 */ /* 0x000fe200078ec0ff */
[----:B------:R-:W-:Y:S01]  /*79f0*/  IMAD.SHL.U32 R26, R74, 0x100, RZ ;  /* 0x000001004a1a7824 */ /* 0x000fe200078e00ff */
[----:B------:R-:W-:Y:S02]  /*7a00*/  FMNMX R88, R88, |R81|, !PT ;  /* 0x4000005158587209 */ /* 0x000fe40007800000 */
[----:B------:R-:W-:Y:S02]  /*7a10*/  PRMT R12, R75, 0x7104, RZ ;  /* 0x000071044b0c7816 */ /* 0x000fe400000000ff */
[----:B------:R-:W-:Y:S02]  /*7a20*/  LOP3.LUT R26, R47, 0xff00, R26, 0xf8, !PT ;  /* 0x0000ff002f1a7812 */ /* 0x000fe400078ef81a */
[----:B------:R-:W-:-:S02]  /*7a30*/  FMNMX R47, R88, |R9|, !PT ;  /* 0x40000009582f7209 */ /* 0x000fc40007800000 */
[----:B------:R-:W-:Y:S02]  /*7a40*/  IADD3 R88, P0, R40, R15, RZ ;  /* 0x0000000f28587210 */ /* 0x000fe40007f1e0ff */
[----:B------:R-:W-:Y:S02]  /*7a50*/  LOP3.LUT R12, R89, 0xff00, R12, 0xf8, !PT ;  /* 0x0000ff00590c7812 */ /* 0x000fe400078ef80c */
[----:B------:R-:W-:Y:S01]  /*7a60*/  LEA.HI.X.SX32 R89, R15, R41, 0x1, P0 ;  /* 0x000000290f597211 */ /* 0x000fe200000f0eff */
[----:B--2---:R-:W-:Y:S01]  /*7a70*/  IMAD.U32 R27, R17, 0x10000, RZ ;  /* 0x00010000111b7824 */ /* 0x004fe200078e00ff */
[--C-:B------:R-:W-:Y:S01]  /*7a80*/  SHF.R.U32.HI R74, RZ, 0x10, R17.reuse ;  /* 0x00000010ff4a7819 */ /* 0x100fe20000011611 */
[C---:B0-----:R-:W-:Y:S01]  /*7a90*/  IMAD.U32 R83, R16.reuse, 0x10000, RZ ;  /* 0x0001000010537824 */ /* 0x041fe200078e00ff */
        /* <DEDUP_REMOVED lines=8> */
[----:B------:R-:W-:Y:S01]  /*7b20*/  F2FP.SATFINITE.E4M3.F32.PACK_AB_MERGE_C R16, RZ, R16, RZ ;  /* 0x00000010ff10723e */ /* 0x000fe200048070ff */
[----:B------:R-:W-:Y:S01]  /*7b30*/  IMAD.U32 R17, R34, 0x10000, RZ ;  /* 0x0001000022117824 */ /* 0x000fe200078e00ff */
[----:B------:R-:W-:Y:S02]  /*7b40*/  F2FP.SATFINITE.E4M3.F32.PACK_AB_MERGE_C R74, RZ, R74, RZ ;  /* 0x0000004aff4a723e */ /* 0x000fe400048070ff */
[----:B------:R-:W-:-:S02]  /*7b50*/  F2FP.SATFINITE.E4M3.F32.PACK_AB_MERGE_C R75, RZ, R75, RZ ;  /* 0x0000004bff4b723e */ /* 0x000fc400048070ff */
[----:B------:R-:W-:Y:S02]  /*7b60*/  LOP3.LUT R76, R17, 0xff0000, RZ, 0xc0, !PT ;  /* 0x00ff0000114c7812 */ /* 0x000fe400078ec0ff */
[----:B------:R-:W-:-:S05]  /*7b70*/  LOP3.LUT R17, R74, 0xffff, RZ, 0xc0, !PT ;  /* 0x0000ffff4a117812 */ /* 0x000fca00078ec0ff */
[----:B------:R-:W-:Y:S02]  /*7b80*/  IMAD R17, R17, 0x1000000, R76 ;  /* 0x0100000011117824 */ /* 0x000fe400078e024c */
[----:B------:R-:W-:-:S05]  /*7b90*/  IMAD.SHL.U32 R76, R75, 0x100, RZ ;  /* 0x000001004b4c7824 */ /* 0x000fca00078e00ff */
[----:B------:R-:W-:Y:S02]  /*7ba0*/  LOP3.LUT R17, R17, 0xffff, R76, 0xf8, !PT ;  /* 0x0000ffff11117812 */ /* 0x000fe400078ef84c */
[----:B------:R-:W-:-:S04]  /*7bb0*/  LOP3.LUT R76, R16, 0xff, RZ, 0xc0, !PT ;  /* 0x000000ff104c7812 */ /* 0x000fc800078ec0ff */
[----:B------:R-:W-:Y:S01]  /*7bc0*/  LOP3.LUT R91, R17, R76, RZ, 0xfc, !PT ;  /* 0x0000004c115b7212 */ /* 0x000fe200078efcff */
[----:B------:R-:W-:-:S04]  /*7bd0*/  IMAD.WIDE R16, R23, 0x2, R42 ;  /* 0x0000000217107825 */ /* 0x000fc800078e022a */
[----:B------:R0:W-:Y:S04]  /*7be0*/  STG.E desc[UR6][R88.64], R91 ;  /* 0x0000005b58007986 */ /* 0x0001e8000c101906 */
[----:B------:R-:W2:Y:S01]  /*7bf0*/  LDG.E.64 R16, desc[UR6][R16.64] ;  /* 0x0000000610107981 */ /* 0x000ea2000c1e1b00 */
[----:B------:R-:W-:Y:S01]  /*7c00*/  IMAD.U32 R43, R80, 0x10000, RZ ;  /* 0x00010000502b7824 */ /* 0x000fe200078e00ff */
[----:B------:R-:W-:Y:S01]  /*7c10*/  FMNMX R54, R47, |R54|, !PT ;  /* 0x400000362f367209 */ /* 0x000fe20007800000 */
[----:B------:R-:W-:Y:S02]  /*7c20*/  IMAD.U32 R80, R57, 0x10000, RZ ;  /* 0x0001000039507824 */ /* 0x000fe400078e00ff */
[----:B------:R-:W-:Y:S01]  /*7c30*/  IMAD.U32 R79, R79, 0x10000, RZ ;  /* 0x000100004f4f7824 */ /* 0x000fe200078e00ff */
[----:B------:R-:W-:Y:S01]  /*7c40*/  LOP3.LUT R42, R12, 0xff0000, R43, 0xf8, !PT ;  /* 0x00ff00000c2a7812 */ /* 0x000fe200078ef82b */
[----:B------:R-:W-:Y:S01]  /*7c50*/  IMAD R93, R22, 0x4, R11 ;  /* 0x00000004165d7824 */ /* 0x000fe200078e020b */
[----:B------:R-:W-:Y:S01]  /*7c60*/  FMNMX R12, R54, |R83|, !PT ;  /* 0x40000053360c7209 */ /* 0x000fe20007800000 */
[----:B0-----:R-:W-:Y:S01]  /*7c70*/  IMAD R89, R13, 0x8, R8 ;  /* 0x000000080d597824 */ /* 0x001fe200078e0208 */
[----:B------:R-:W-:Y:S01]  /*7c80*/  LOP3.LUT R25, R25, 0xff0000, R80, 0xf8, !PT ;  /* 0x00ff000019197812 */ /* 0x000fe200078ef850 */
[----:B------:R-:W-:Y:S01]  /*7c90*/  IMAD.IADD R83, R24, 0x1, R15 ;  /* 0x0000000118537824 */ /* 0x000fe200078e020f */
[----:B------:R-:W-:Y:S01]  /*7ca0*/  LOP3.LUT R6, R6, 0xff0000, R79, 0xf8, !PT ;  /* 0x00ff000006067812 */ /* 0x000fe200078ef84f */
[----:B------:R-:W-:Y:S01]  /*7cb0*/  VIADD R13, R89, 0x80 ;  /* 0x00000080590d7836 */ /* 0x000fe20000000000 */
[----:B------:R-:W-:-:S02]  /*7cc0*/  FMNMX R12, R12, |R81|, !PT ;  /* 0x400000510c0c7209 */ /* 0x000fc40007800000 */
[----:B------:R-:W-:Y:S01]  /*7cd0*/  IADD3 R96, P0, R40, R83, RZ ;  /* 0x0000005328607210 */ /* 0x000fe20007f1e0ff */
[----:B------:R-:W-:Y:S01]  /*7ce0*/  IMAD R13, R24, R13, R93 ;  /* 0x0000000d180d7224 */ /* 0x000fe200078e025d */
[----:B------:R-:W-:Y:S02]  /*7cf0*/  FMNMX R22, R12, |R27|, !PT ;  /* 0x4000001b0c167209 */ /* 0x000fe40007800000 */
[----:B------:R-:W-:Y:S01]  /*7d00*/  LEA.HI.X.SX32 R97, R83, R41, 0x1, P0 ;  /* 0x0000002953617211 */ /* 0x000fe200000f0eff */
[----:B------:R-:W-:-:S04]  /*7d10*/  IMAD.WIDE R94, R13, 0x2, R50 ;  /* 0x000000020d5e7825 */ /* 0x000fc800078e0232 */
[----:B------:R-:W-:-:S04]  /*7d20*/  IMAD.WIDE R94, R3, 0x2, R94 ;  /* 0x00000002035e7825 */ /* 0x000fc800078e025e */
        /* <DEDUP_REMOVED lines=12> */
[----:B------:R-:W-:Y:S02]  /*7df0*/  LOP3.LUT R79, R47, 0xffff, RZ, 0xc0, !PT ;  /* 0x0000ffff2f4f7812 */ /* 0x000fe400078ec0ff */
[----:B------:R-:W-:Y:S01]  /*7e00*/  F2FP.SATFINITE.E4M3.F32.PACK_AB_MERGE_C R16, RZ, R80, RZ ;  /* 0x00000050ff10723e */ /* 0x000fe200048070ff */
[----:B------:R-:W-:Y:S02]  /*7e10*/  FMUL R80, R17, UR5 ;  /* 0x0000000511507c20 */ /* 0x000fe40008400000 */
        /* <DEDUP_REMOVED lines=13> */
[----:B------:R-:W-:Y:S01]  /*7ef0*/  IMAD.SHL.U32 R78, R35, 0x1000000, RZ ;  /* 0x01000000234e7824 */ /* 0x000fe200078e00ff */
[----:B------:R-:W-:Y:S01]  /*7f00*/  LOP3.LUT R77, R77, 0xffff, RZ, 0xc0, !PT ;  /* 0x0000ffff4d4d7812 */ /* 0x000fe200078ec0ff */
[----:B------:R-:W-:Y:S01]  /*7f10*/  IMAD.SHL.U32 R9, R82, 0x1000000, RZ ;  /* 0x0100000052097824 */ /* 0x000fe200078e00ff */
[----:B------:R-:W-:Y:S01]  /*7f20*/  FMNMX R22, R22, |R57|, !PT ;  /* 0x4000003916167209 */ /* 0x000fe20007800000 */
[----:B------:R-:W-:Y:S01]  /*7f30*/  IMAD.SHL.U32 R55, R55, 0x1000000, RZ ;  /* 0x0100000037377824 */ /* 0x000fe200078e00ff */
[----:B------:R-:W-:Y:S01]  /*7f40*/  LOP3.LUT R47, R25, R78, RZ, 0xfc, !PT ;  /* 0x0000004e192f7212 */ /* 0x000fe200078efcff */
[----:B------:R-:W-:Y:S01]  /*7f50*/  IMAD.SHL.U32 R77, R77, 0x1000000, RZ ;  /* 0x010000004d4d7824 */ /* 0x000fe200078e00ff */
[----:B0-----:R-:W-:Y:S01]  /*7f60*/  LOP3.LUT R15, R6, R9, RZ, 0xfc, !PT ;  /* 0x00000009060f7212 */ /* 0x001fe200078efcff */
[----:B------:R-:W-:Y:S01]  /*7f70*/  IMAD.IADD R83, R24, 0x1, R83 ;  /* 0x0000000118537824 */ /* 0x000fe200078e0253 */
[----:B------:R-:W-:-:S02]  /*7f80*/  FMNMX R22, R22, |R17|, !PT ;  /* 0x4000001116167209 */ /* 0x000fc40007800000 */
[----:B------:R-:W-:Y:S02]  /*7f90*/  LOP3.LUT R26, R26, 0xff0000, R27, 0xf8, !PT ;  /* 0x00ff00001a1a7812 */ /* 0x000fe400078ef81b */
[----:B------:R-:W-:Y:S02]  /*7fa0*/  FMNMX R27, R22, |R43|, !PT ;  /* 0x4000002b161b7209 */ /* 0x000fe40007800000 */
[----:B------:R-:W-:Y:S01]  /*7fb0*/  LOP3.LUT R57, R26, R55, RZ, 0xfc, !PT ;  /* 0x000000371a397212 */ /* 0x000fe200078efcff */
[----:B------:R-:W-:Y:S01]  /*7fc0*/  IMAD R55, R24, R89, R93 ;  /* 0x0000005918377224 */ /* 0x000fe200078e025d */
[----:B------:R-:W-:Y:S01]  /*7fd0*/  LOP3.LUT R91, R42, R77, RZ, 0xfc, !PT ;  /* 0x0000004d2a5b7212 */ /* 0x000fe200078efcff */
[----:B------:R-:W-:Y:S01]  /*7fe0*/  VIADD R26, R89, 0x40 ;  /* 0x00000040591a7836 */ /* 0x000fe20000000000 */
[----:B------:R-:W-:Y:S01]  /*7ff0*/  FMNMX R54, R27, |R54|, !PT ;  /* 0x400000361b367209 */ /* 0x000fe20007800000 */
[----:B------:R-:W-:Y:S01]  /*8000*/  IMAD.IADD R99, R24, 0x1, R55 ;  /* 0x0000000118637824 */ /* 0x000fe200078e0237 */
[----:B------:R-:W-:-:S03]  /*8010*/  LOP3.LUT R34, R34, 0xff, RZ, 0xc0, !PT ;  /* 0x000000ff22227812 */ /* 0x000fc600078ec0ff */
[C---:B------:R-:W-:Y:S01]  /*8020*/  IMAD.IADD R99, R24.reuse, 0x1, R99 ;  /* 0x0000000118637824 */ /* 0x040fe200078e0263 */
[----:B------:R-:W-:Y:S02]  /*8030*/  LOP3.LUT R81, R81, 0xffff, RZ, 0xc0, !PT ;  /* 0x0000ffff51517812 */ /* 0x000fe400078ec0ff */
[----:B------:R-:W-:Y:S01]  /*8040*/  PRMT R79, R79, 0x7604, R34 ;  /* 0x000076044f4f7816 */ /* 0x000fe20000000022 */
[----:B------:R-:W-:-:S04]  /*8050*/  IMAD.IADD R99, R24, 0x1, R99 ;  /* 0x0000000118637824 */ /* 0x000fc800078e0263 */
[----:B------:R-:W-:-:S04]  /*8060*/  IMAD.IADD R101, R24, 0x1, R99 ;  /* 0x0000000118657824 */ /* 0x000fc800078e0263 */
[----:B------:R-:W-:-:S04]  /*8070*/  IMAD.IADD R101, R24, 0x1, R101 ;  /* 0x0000000118657824 */ /* 0x000fc800078e0265 */
        /* <DEDUP_REMOVED lines=21> */
[----:B------:R-:W-:Y:S02]  /*81d0*/  LOP3.LUT R22, R13, 0xffff, R12, 0xf8, !PT ;  /* 0x0000ffff0d167812 */ /* 0x000fe400078ef80c */
[----:B------:R-:W-:Y:S02]  /*81e0*/  IADD3 R12, P0, R40, R83, RZ ;  /* 0x00000053280c7210 */ /* 0x000fe40007f1e0ff */
[----:B------:R-:W-:Y:S01]  /*81f0*/  LOP3.LUT R97, R22, 0xff, R77, 0xf8, !PT ;  /* 0x000000ff16617812 */ /* 0x000fe200078ef84d */
[----:B------:R-:W-:Y:S01]  /*8200*/  VIADD R22, R89, 0xe0 ;  /* 0x000000e059167836 */ /* 0x000fe20000000000 */
[----:B------:R-:W-:Y:S01]  /*8210*/  LEA.HI.X.SX32 R13, R83, R41, 0x1, P0 ;  /* 0x00000029530d7211 */ /* 0x000fe200000f0eff */
[C-C-:B------:R-:W-:Y:S02]  /*8220*/  IMAD R89, R24.reuse, R26, R93.reuse ;  /* 0x0000001a18597224 */ /* 0x140fe400078e025d */
[C---:B------:R-:W-:Y:S02]  /*8230*/  IMAD R93, R24.reuse, R22, R93 ;  /* 0x00000016185d7224 */ /* 0x040fe400078e025d */
[C---:B------:R-:W-:Y:S01]  /*8240*/  IMAD.IADD R99, R24.reuse, 0x1, R89 ;  /* 0x0000000118637824 */ /* 0x040fe200078e0259 */
[----:B------:R0:W-:Y:S03]  /*8250*/  STG.E desc[UR6][R12.64], R97 ;  /* 0x000000610c007986 */ /* 0x0001e6000c101906 */
[----:B------:R-:W-:-:S04]  /*8260*/  IMAD.IADD R99, R24, 0x1, R99 ;  /* 0x0000000118637824 */ /* 0x000fc800078e0263 */
[----:B------:R-:W-:-:S04]  /*8270*/  IMAD.IADD R99, R24, 0x1, R99 ;  /* 0x0000000118637824 */ /* 0x000fc800078e0263 */
[C---:B------:R-:W-:Y:S02]  /*8280*/  IMAD.IADD R99, R24.reuse, 0x1, R99 ;  /* 0x0000000118637824 */ /* 0x040fe400078e0263 */
[C---:B0-----:R-:W-:Y:S02]  /*8290*/  IMAD.IADD R13, R24.reuse, 0x1, R101 ;  /* 0x00000001180d7824 */ /* 0x041fe400078e0265 */
[----:B------:R-:W-:Y:S02]  /*82a0*/  IMAD.IADD R99, R24, 0x1, R99 ;  /* 0x0000000118637824 */ /* 0x000fe400078e0263 */
[----:B------:R-:W-:-:S04]  /*82b0*/  IMAD.WIDE R12, R13, 0x2, R50 ;  /* 0x000000020d0c7825 */ /* 0x000fc800078e0232 */
[----:B------:R-:W-:Y:S02]  /*82c0*/  IMAD.IADD R99, R24, 0x1, R99 ;  /* 0x0000000118637824 */ /* 0x000fe400078e0263 */
[----:B------:R-:W-:-:S04]  /*82d0*/  IMAD.WIDE R12, R23, 0x2, R12 ;  /* 0x00000002170c7825 */ /* 0x000fc800078e020c */
[----:B------:R-:W-:Y:S02]  /*82e0*/  IMAD.IADD R99, R24, 0x1, R99 ;  /* 0x0000000118637824 */ /* 0x000fe400078e0263 */
[----:B------:R-:W-:-:S04]  /*82f0*/  IMAD.WIDE R12, R23, 0x2, R12 ;  /* 0x00000002170c7825 */ /* 0x000fc800078e020c */
        /* <DEDUP_REMOVED lines=8> */
[----:B------:R-:W-:-:S04]  /*8380*/  IMAD R27, R24, 0x1f, RZ ;  /* 0x0000001f181b7824 */ /* 0x000fc800078e02ff */
[----:B------:R-:W-:-:S04]  /*8390*/  IMAD.WIDE R12, R27, 0x2, R12 ;  /* 0x000000021b0c7825 */ /* 0x000fc800078e020c */
[----:B------:R-:W-:-:S04]  /*83a0*/  IMAD.WIDE R72, R27, 0x2, R72 ;  /* 0x000000021b487825 */ /* 0x000fc800078e0248 */
[----:B------:R-:W-:Y:S02]  /*83b0*/  IMAD.WIDE R22, R27, 0x2, R22 ;  /* 0x000000021b167825 */ /* 0x000fe400078e0216 */
[----:B------:R-:W2:Y:S01]  /*83c0*/  LDG.E.64 R26, desc[UR6][R12.64] ;  /* 0x000000060c1a7981 */ /* 0x000ea2000c1e1b00 */
[----:B------:R-:W-:Y:S01]  /*83d0*/  FMNMX R54, R54, |R35|, !PT ;  /* 0x4000002336367209 */ /* 0x000fe20007800000 */
[----:B------:R-:W-:Y:S01]  /*83e0*/  IMAD.U32 R17, R17, 0x10000, RZ ;  /* 0x0001000011117824 */ /* 0x000fe200078e00ff */
[----:B------:R-:W-:Y:S01]  /*83f0*/  PRMT R82, R81, 0x7604, R76 ;  /* 0x0000760451527816 */ /* 0x000fe2000000004c */
[----:B------:R-:W-:Y:S01]  /*8400*/  IMAD.U32 R77, R77, 0x10000, RZ ;  /* 0x000100004d4d7824 */ /* 0x000fe200078e00ff */
[----:B------:R-:W-:Y:S02]  /*8410*/  FMNMX R81, R54, |R25|, !PT ;  /* 0x4000001936517209 */ /* 0x000fe40007800000 */
[----:B------:R-:W-:Y:S02]  /*8420*/  LOP3.LUT R25, R74, 0xff, RZ, 0xc0, !PT ;  /* 0x000000ff4a197812 */ /* 0x000fe400078ec0ff */
[----:B------:R-:W-:-:S02]  /*8430*/  FMNMX R76, R81, |R6|, !PT ;  /* 0x40000006514c7209 */ /* 0x000fc40007800000 */
[----:B------:R-:W-:Y:S02]  /*8440*/  LOP3.LUT R6, R17, 0xff0000, RZ, 0xc0, !PT ;  /* 0x00ff000011067812 */ /* 0x000fe400078ec0ff */
[----:B------:R-:W-:Y:S02]  /*8450*/  FMNMX R76, R76, |R9|, !PT ;  /* 0x400000094c4c7209 */ /* 0x000fe40007800000 */
[----:B------:R-:W-:Y:S02]  /*8460*/  LOP3.LUT R74, R75, 0xff, RZ, 0xc0, !PT ;  /* 0x000000ff4b4a7812 */ /* 0x000fe400078ec0ff */
[----:B------:R-:W-:Y:S02]  /*8470*/  PRMT R25, R16, 0x7604, R25 ;  /* 0x0000760410197816 */ /* 0x000fe40000000019 */
[----:B------:R-:W-:Y:S01]  /*8480*/  LOP3.LUT R75, R6, 0xffff, R79, 0xf8, !PT ;  /* 0x0000ffff064b7812 */ /* 0x000fe200078ef84f */
[----:B------:R-:W-:Y:S01]  /*8490*/  IMAD.IADD R79, R24, 0x1, R83 ;  /* 0x00000001184f7824 */ /* 0x000fe200078e0253 */
[----:B------:R-:W-:-:S02]  /*84a0*/  LOP3.LUT R35, R80, 0xffff, RZ, 0xc0, !PT ;  /* 0x0000ffff50237812 */ /* 0x000fc400078ec0ff */
[----:B------:R-:W-:Y:S02]  /*84b0*/  LOP3.LUT R77, R77, 0xff0000, RZ, 0xc0, !PT ;  /* 0x00ff00004d4d7812 */ /* 0x000fe400078ec0ff */
[----:B------:R-:W-:Y:S02]  /*84c0*/  IADD3 R96, P0, R40, R79, RZ ;  /* 0x0000004f28607210 */ /* 0x000fe40007f1e0ff */
[----:B------:R-:W-:Y:S02]  /*84d0*/  LOP3.LUT R82, R77, 0xffff, R82, 0xf8, !PT ;  /* 0x0000ffff4d527812 */ /* 0x000fe400078ef852 */
[----:B------:R-:W-:Y:S02]  /*84e0*/  LEA.HI.X.SX32 R97, R79, R41, 0x1, P0 ;  /* 0x000000294f617211 */ /* 0x000fe400000f0eff */
[----:B------:R-:W-:Y:S01]  /*84f0*/  PRMT R74, R35, 0x7604, R74 ;  /* 0x00007604234a7816 */ /* 0x000fe2000000004a */
        /* <DEDUP_REMOVED lines=23> */
[----:B------:R0:W-:Y:S01]  /*8670*/  STG.E desc[UR6][R96.64], R83 ;  /* 0x0000005360007986 */ /* 0x0001e2000c101906 */
[----:B------:R-:W-:-:S04]  /*8680*/  IMAD.WIDE R16, R3, 0x2, R16 ;  /* 0x0000000203107825 */ /* 0x000fc800078e0210 */
[----:B------:R-:W-:-:S04]  /*8690*/  IMAD.WIDE R16, R3, 0x2, R16 ;  /* 0x0000000203107825 */ /* 0x000fc800078e0210 */
[----:B------:R-:W-:-:S04]  /*86a0*/  IMAD.WIDE R16, R3, 0x2, R16 ;  /* 0x0000000203107825 */ /* 0x000fc800078e0210 */
[----:B------:R-:W-:-:S05]  /*86b0*/  IMAD.WIDE R16, R3, 0x2, R16 ;  /* 0x0000000203107825 */ /* 0x000fca00078e0210 */
[----:B------:R-:W2:Y:S01]  /*86c0*/  LDG.E.64 R34, desc[UR6][R16.64] ;  /* 0x0000000610227981 */ /* 0x000ea2000c1e1b00 */
[----:B------:R-:W-:Y:S01]  /*86d0*/  FMNMX R81, R76, |R81|, !PT ;  /* 0x400000514c517209 */ /* 0x000fe20007800000 */
[----:B------:R-:W-:Y:S01]  /*86e0*/  IMAD.SHL.U32 R26, R77, 0x1000000, RZ ;  /* 0x010000004d1a7824 */ /* 0x000fe200078e00ff */
[----:B------:R-:W-:Y:S01]  /*86f0*/  LOP3.LUT R78, R78, 0xffff, RZ, 0xc0, !PT ;  /* 0x0000ffff4e4e7812 */ /* 0x000fe200078ec0ff */
[----:B------:R-:W-:Y:S01]  /*8700*/  IMAD.U32 R42, R42, 0x10000, RZ ;  /* 0x000100002a2a7824 */ /* 0x000fe200078e00ff */
[----:B------:R-:W-:Y:S01]  /*8710*/  FMNMX R80, R81, |R80|, !PT ;  /* 0x4000005051507209 */ /* 0x000fe20007800000 */
[----:B------:R-:W-:Y:S01]  /*8720*/  IMAD.U32 R43, R43, 0x10000, RZ ;  /* 0x000100002b2b7824 */ /* 0x000fe200078e00ff */
[----:B------:R-:W-:Y:S01]  /*8730*/  LOP3.LUT R26, R75, 0xff000000, R26, 0xf8, !PT ;  /* 0xff0000004b1a7812 */ /* 0x000fe200078ef81a */
[----:B0-----:R-:W-:Y:S01]  /*8740*/  IMAD.SHL.U32 R83, R78, 0x1000000, RZ ;  /* 0x010000004e537824 */ /* 0x001fe200078e00ff */
[----:B------:R-:W-:Y:S01]  /*8750*/  FMNMX R80, R80, |R9|, !PT ;  /* 0x4000000950507209 */ /* 0x000fe20007800000 */
[----:B------:R-:W-:Y:S01]  /*8760*/  IMAD.IADD R79, R24, 0x1, R79 ;  /* 0x00000001184f7824 */ /* 0x000fe200078e024f */
[----:B------:R-:W-:-:S02]  /*8770*/  LOP3.LUT R42, R42, 0xff0000, RZ, 0xc0, !PT ;  /* 0x00ff00002a2a7812 */ /* 0x000fc400078ec0ff */
[----:B------:R-:W-:Y:S02]  /*8780*/  FMNMX R27, R80, |R27|, !PT ;  /* 0x4000001b501b7209 */ /* 0x000fe40007800000 */
[----:B------:R-:W-:Y:S02]  /*8790*/  LOP3.LUT R42, R42, 0xffff, R25, 0xf8, !PT ;  /* 0x0000ffff2a2a7812 */ /* 0x000fe400078ef819 */
[----:B------:R-:W-:Y:S02]  /*87a0*/  LOP3.LUT R43, R43, 0xff0000, RZ, 0xc0, !PT ;  /* 0x00ff00002b2b7812 */ /* 0x000fe400078ec0ff */
[----:B------:R-:W-:Y:S02]  /*87b0*/  IADD3 R80, P0, R40, R79, RZ ;  /* 0x0000004f28507210 */ /* 0x000fe40007f1e0ff */
[----:B------:R-:W-:Y:S02]  /*87c0*/  LOP3.LUT R74, R43, 0xffff, R74, 0xf8, !PT ;  /* 0x0000ffff2b4a7812 */ /* 0x000fe400078ef84a */
[----:B------:R-:W-:-:S02]  /*87d0*/  LOP3.LUT R82, R82, 0xff000000, R83, 0xf8, !PT ;  /* 0xff00000052527812 */ /* 0x000fc400078ef853 */
[----:B------:R-:W-:Y:S02]  /*87e0*/  LEA.HI.X.SX32 R81, R79, R41, 0x1, P0 ;  /* 0x000000294f517211 */ /* 0x000fe400000f0eff */
[C---:B--2---:R-:W-:Y:S01]  /*87f0*/  SHF.R.U64 R9, R34.reuse, 0x10, R35 ;  /* 0x0000001022097819 */ /* 0x044fe20000001223 */
[----:B------:R-:W-:-:S04]  /*8800*/  IMAD.U32 R34, R34, 0x10000, RZ ;  /* 0x0001000022227824 */ /* 0x000fc800078e00ff */
[----:B------:R-:W-:Y:S01]  /*8810*/  IMAD.U32 R9, R9, 0x10000, RZ ;  /* 0x0001000009097824 */ /* 0x000fe200078e00ff */
[----:B------:R-:W-:-:S03]  /*8820*/  FMNMX R76, R27, |R34|, !PT ;  /* 0x400000221b4c7209 */ /* 0x000fc60007800000 */
[----:B------:R-:W-:Y:S01]  /*8830*/  FMUL R43, R9, UR5 ;  /* 0x00000005092b7c20 */ /* 0x000fe20008400000 */
[----:B------:R-:W-:Y:S01]  /*8840*/  FMNMX R75, R76, |R9|, !PT ;  /* 0x400000094c4b7209 */ /* 0x000fe20007800000 */
[----:B------:R-:W-:Y:S01]  /*8850*/  IMAD.U32 R76, R35, 0x10000, RZ ;  /* 0x00010000234c7824 */ /* 0x000fe200078e00ff */
[----:B------:R-:W-:Y:S02]  /*8860*/  SHF.R.U32.HI R35, RZ, 0x10, R35 ;  /* 0x00000010ff237819 */ /* 0x000fe40000011623 */
[----:B------:R-:W-:Y:S01]  /*8870*/  F2FP.SATFINITE.E4M3.F32.PACK_AB_MERGE_C R43, RZ, R43, RZ ;  /* 0x0000002bff2b723e */ /* 0x000fe200048070ff */
[----:B------:R-:W-:Y:S01]  /*8880*/  FMUL R25, R76, UR5 ;  /* 0x000000054c197c20 */ /* 0x000fe20008400000 */
[----:B------:R-:W-:Y:S01]  /*8890*/  FMNMX R75, R75, |R76|, !PT ;  /* 0x4000004c4b4b7209 */ /* 0x000fe20007800000 */
[----:B------:R-:W-:Y:S02]  /*88a0*/  IMAD.U32 R76, R35, 0x10000, RZ ;  /* 0x00010000234c7824 */ /* 0x000fe400078e00ff */
[----:B------:R-:W-:Y:S01]  /*88b0*/  IMAD.SHL.U32 R35, R43, 0x100, RZ ;  /* 0x000001002b237824 */ /* 0x000fe200078e00ff */
[----:B------:R-:W-:Y:S01]  /*88c0*/  F2FP.SATFINITE.E4M3.F32.PACK_AB_MERGE_C R25, RZ, R25, RZ ;  /* 0x00000019ff19723e */ /* 0x000fe200048070ff */
[----:B------:R-:W-:-:S03]  /*88d0*/  FMUL R27, R76, UR5 ;  /* 0x000000054c1b7c20 */ /* 0x000fc60008400000 */
[----:B------:R-:W-:Y:S02]  /*88e0*/  LOP3.LUT R25, R25, 0xffff, RZ, 0xc0, !PT ;  /* 0x0000ffff19197812 */ /* 0x000fe400078ec0ff */
[----:B------:R-:W-:-:S03]  /*88f0*/  F2FP.SATFINITE.E4M3.F32.PACK_AB_MERGE_C R9, RZ, R27, RZ ;  /* 0x0000001bff09723e */ /* 0x000fc600048070ff */
[----:B------:R-:W-:Y:S01]  /*8900*/  IMAD.U32 R27, R25, 0x10000, RZ ;  /* 0x00010000191b7824 */ /* 0x000fe200078e00ff */
[----:B------:R-:W-:-:S04]  /*8910*/  LOP3.LUT R9, R9, 0xffff, RZ, 0xc0, !PT ;  /* 0x0000ffff09097812 */ /* 0x000fc800078ec0ff */
[----:B------:R-:W-:Y:S01]  /*8920*/  LOP3.LUT R78, R27, 0xff0000, RZ, 0xc0, !PT ;  /* 0x00ff00001b4e7812 */ /* 0x000fe200078ec0ff */
[----:B------:R-:W-:-:S04]  /*8930*/  FMUL R27, R34, UR5 ;  /* 0x00000005221b7c20 */ /* 0x000fc80008400000 */
[----:B------:R-:W-:Y:S01]  /*8940*/  IMAD R78, R9, 0x1000000, R78 ;  /* 0x01000000094e7824 */ /* 0x000fe200078e024e */
[----:B------:R-:W-:-:S04]  /*8950*/  F2FP.SATFINITE.E4M3.F32.PACK_AB_MERGE_C R27, RZ, R27, RZ ;  /* 0x0000001bff1b723e */ /* 0x000fc800048070ff */
[----:B------:R-:W-:-:S04]  /*8960*/  LOP3.LUT R78, R78, 0xffff, R35, 0xf8, !PT ;  /* 0x0000ffff4e4e7812 */ /* 0x000fc800078ef823 */
[----:B------:R-:W-:-:S05]  /*8970*/  LOP3.LUT R83, R78, 0xff, R27, 0xf8, !PT ;  /* 0x000000ff4e537812 */ /* 0x000fca00078ef81b */
[----:B------:R0:W-:Y:S04]  /*8980*/  STG.E desc[UR6][R80.64], R83 ;  /* 0x0000005350007986 */ /* 0x0001e8000c101906 */
[----:B------:R-:W2:Y:S01]  /*8990*/  LDG.E.64 R34, desc[UR6][R72.64] ;  /* 0x0000000648227981 */ /* 0x000ea2000c1e1b00 */
[----:B------:R-:W-:Y:S01]  /*89a0*/  LOP3.LUT R54, R54, 0xffff, RZ, 0xc0, !PT ;  /* 0x0000ffff36367812 */ /* 0x000fe200078ec0ff */
[----:B------:R-:W-:Y:S02]  /*89b0*/  IMAD.SHL.U32 R89, R6, 0x1000000, RZ ;  /* 0x0100000006597824 */ /* 0x000fe400078e00ff */
[----:B------:R-:W-:Y:S02]  /*89c0*/  IMAD.IADD R79, R24, 0x1, R79 ;  /* 0x00000001184f7824 */ /* 0x000fe400078e024f */
[----:B------:R-:W-:Y:S01]  /*89d0*/  IMAD.SHL.U32 R77, R54, 0x1000000, RZ ;  /* 0x01000000364d7824 */ /* 0x000fe200078e00ff */
[----:B------:R-:W-:Y:S01]  /*89e0*/  LOP3.LUT R42, R42, 0xff000000, R89, 0xf8, !PT ;  /* 0xff0000002a2a7812 */ /* 0x000fe200078ef859 */
[----:B------:R-:W-:Y:S01]  /*89f0*/  IMAD.WIDE R88, R55, 0x2, R50 ;  /* 0x0000000237587825 */ /* 0x000fe200078e0232 */
[----:B------:R-:W-:-:S02]  /*8a00*/  IADD3 R96, P0, R40, R79, RZ ;  /* 0x0000004f28607210 */ /* 0x000fc40007f1e0ff */
[----:B------:R-:W-:Y:S02]  /*8a10*/  LOP3.LUT R54, R74, 0xff000000, R77, 0xf8, !PT ;  /* 0xff0000004a367812 */ /* 0x000fe400078ef84d */
[----:B------:R-:W-:Y:S01]  /*8a20*/  FMNMX R77, R75, |R76|, !PT ;  /* 0x4000004c4b4d7209 */ /* 0x000fe20007800000 */
[----:B------:R-:W-:Y:S01]  /*8a30*/  IMAD.WIDE R88, R3, 0x2, R88 ;  /* 0x0000000203587825 */ /* 0x000fe200078e0258 */
[----:B------:R-:W-:-:S03]  /*8a40*/  LEA.HI.X.SX32 R97, R79, R41, 0x1, P0 ;  /* 0x000000294f617211 */ /* 0x000fc600000f0eff */
[----:B------:R-:W-:-:S04]  /*8a50*/  IMAD.WIDE R88, R3, 0x2, R88 ;  /* 0x0000000203587825 */ /* 0x000fc800078e0258 */
[----:B------:R-:W-:-:S04]  /*8a60*/  IMAD.WIDE R88, R3, 0x2, R88 ;  /* 0x0000000203587825 */ /* 0x000fc800078e0258 */
[----:B------:R-:W-:-:S04]  /*8a70*/  IMAD.WIDE R88, R3, 0x2, R88 ;  /* 0x0000000203587825 */ /* 0x000fc800078e0258 */
[----:B------:R-:W-:-:S04]  /*8a80*/  IMAD.WIDE R88, R3, 0x2, R88 ;  /* 0x0000000203587825 */ /* 0x000fc800078e0258 */
[----:B------:R-:W-:-:S04]  /*8a90*/  IMAD.WIDE R88, R3, 0x2, R88 ;  /* 0x0000000203587825 */ /* 0x000fc800078e0258 */
        /* <DEDUP_REMOVED lines=13> */
[----:B------:R-:W-:-:S03]  /*8b70*/  FMUL R75, R75, UR5 ;  /* 0x000000054b4b7c20 */ /* 0x000fc60008400000 */
[----:B------:R-:W-:Y:S01]  /*8b80*/  F2FP.SATFINITE.E4M3.F32.PACK_AB_MERGE_C R76, RZ, R35, RZ ;  /* 0x00000023ff4c723e */ /* 0x000fe200048070ff */
[----:B------:R-:W-:Y:S01]  /*8b90*/  IMAD.U32 R35, R78, 0x10000, RZ ;  /* 0x000100004e237824 */ /* 0x000fe200078e00ff */
[----:B------:R-:W-:Y:S02]  /*8ba0*/  F2FP.SATFINITE.E4M3.F32.PACK_AB_MERGE_C R75, RZ, R75, RZ ;  /* 0x0000004bff4b723e */ /* 0x000fe400048070ff */
[----:B------:R-:W-:Y:S02]  /*8bb0*/  LOP3.LUT R76, R76, 0xffff, RZ, 0xc0, !PT ;  /* 0x0000ffff4c4c7812 */ /* 0x000fe400078ec0ff */
[----:B------:R-:W-:Y:S01]  /*8bc0*/  LOP3.LUT R35, R35, 0xff0000, RZ, 0xc0, !PT ;  /* 0x00ff000023237812 */ /* 0x000fe200078ec0ff */
[----:B0-----:R-:W-:-:S04]  /*8bd0*/  IMAD.SHL.U32 R80, R75, 0x100, RZ ;  /* 0x000001004b507824 */ /* 0x001fc800078e00ff */
[----:B------:R-:W-:-:S05]  /*8be0*/  IMAD R35, R76, 0x1000000, R35 ;  /* 0x010000004c237824 */ /* 0x000fca00078e0223 */
[----:B------:R-:W-:Y:S02]  /*8bf0*/  LOP3.LUT R35, R35, 0xffff, R80, 0xf8, !PT ;  /* 0x0000ffff23237812 */ /* 0x000fe400078ef850 */
[----:B------:R-:W-:-:S04]  /*8c00*/  F2FP.SATFINITE.E4M3.F32.PACK_AB_MERGE_C R80, RZ, R34, RZ ;  /* 0x00000022ff50723e */ /* 0x000fc800048070ff */
[----:B------:R-:W-:-:S05]  /*8c10*/  LOP3.LUT R81, R35, 0xff, R80, 0xf8, !PT ;  /* 0x000000ff23517812 */ /* 0x000fca00078ef850 */
[----:B------:R0:W-:Y:S04]  /*8c20*/  STG.E desc[UR6][R96.64], R81 ;  /* 0x0000005160007986 */ /* 0x0001e8000c101906 */
[----:B------:R-:W2:Y:S01]  /*8c30*/  LDG.E.64 R34, desc[UR6][R88.64] ;  /* 0x0000000658227981 */ /* 0x000ea2000c1e1b00 */
[----:B------:R-:W-:Y:S01]  /*8c40*/  FMNMX R77, R77, |R6|, !PT ;  /* 0x400000064d4d7209 */ /* 0x000fe20007800000 */
[----:B------:R-:W-:Y:S01]  /*8c50*/  IMAD.SHL.U32 R76, R76, 0x100, RZ ;  /* 0x000001004c4c7824 */ /* 0x000fe200078e00ff */
[----:B------:R-:W-:Y:S01]  /*8c60*/  LOP3.LUT R6, R25, 0xff, RZ, 0xc0, !PT ;  /* 0x000000ff19067812 */ /* 0x000fe200078ec0ff */
[----:B------:R-:W-:Y:S01]  /*8c70*/  IMAD.SHL.U32 R25, R78, 0x100, RZ ;  /* 0x000001004e197824 */ /* 0x000fe200078e00ff */
[----:B------:R-:W-:Y:S01]  /*8c80*/  FMNMX R77, R77, |R74|, !PT ;  /* 0x4000004a4d4d7209 */ /* 0x000fe20007800000 */
[----:B------:R-:W-:Y:S01]  /*8c90*/  IMAD.IADD R79, R24, 0x1, R79 ;  /* 0x00000001184f7824 */ /* 0x000fe200078e024f */
[----:B------:R-:W-:-:S02]  /*8ca0*/  PRMT R74, R75, 0x7104, RZ ;  /* 0x000071044b4a7816 */ /* 0x000fc400000000ff */
[----:B------:R-:W-:Y:S02]  /*8cb0*/  LOP3.LUT R6, R6, 0xff00, R25, 0xf8, !PT ;  /* 0x0000ff0006067812 */ /* 0x000fe400078ef819 */
[----:B------:R-:W-:Y:S02]  /*8cc0*/  LOP3.LUT R25, R43, 0xff, RZ, 0xc0, !PT ;  /* 0x000000ff2b197812 */ /* 0x000fe400078ec0ff */
[----:B------:R-:W-:Y:S02]  /*8cd0*/  LOP3.LUT R9, R9, 0xff, RZ, 0xc0, !PT ;  /* 0x000000ff09097812 */ /* 0x000fe400078ec0ff */
[----:B------:R-:W-:Y:S02]  /*8ce0*/  LOP3.LUT R25, R25, 0xff00, R74, 0xf8, !PT ;  /* 0x0000ff0019197812 */ /* 0x000fe400078ef84a */
[----:B------:R-:W-:Y:S02]  /*8cf0*/  LOP3.LUT R9, R9, 0xff00, R76, 0xf8, !PT ;  /* 0x0000ff0009097812 */ /* 0x000fe400078ef84c */
[----:B------:R-:W-:-:S02]  /*8d00*/  LOP3.LUT R27, R27, 0xff, RZ, 0xc0, !PT ;  /* 0x000000ff1b1b7812 */ /* 0x000fc400078ec0ff */
[----:B------:R-:W-:-:S04]  /*8d10*/  PRMT R80, R80, 0x7104, RZ ;  /* 0x0000710450507816 */ /* 0x000fc800000000ff */
[----:B------:R-:W-:Y:S02]  /*8d20*/  LOP3.LUT R27, R27, 0xff00, R80, 0xf8, !PT ;  /* 0x0000ff001b1b7812 */ /* 0x000fe400078ef850 */
[----:B------:R-:W-:-:S04]  /*8d30*/  IADD3 R80, P0, R40, R79, RZ ;  /* 0x0000004f28507210 */ /* 0x000fc80007f1e0ff */
[----:B0-----:R-:W-:Y:S01]  /*8d40*/  LEA.HI.X.SX32 R81, R79, R41, 0x1, P0 ;  /* 0x000000294f517211 */ /* 0x001fe200000f0eff */
[----:B------:R-:W-:-:S04]  /*8d50*/  IMAD.IADD R79, R24, 0x1, R79 ;  /* 0x00000001184f7824 */ /* 0x000fc800078e024f */
[----:B------:R-:W-:Y:S01]  /*8d60*/  IMAD.WIDE R96, R79, 0x2, R50 ;  /* 0x000000024f607825 */ /* 0x000fe200078e0232 */
[----:B--2---:R-:W-:-:S03]  /*8d70*/  SHF.R.U64 R55, R34, 0x10, R35 ;  /* 0x0000001022377819 */ /* 0x004fc60000001223 */
[----:B------:R-:W-:Y:S01]  /*8d80*/  IMAD.U32 R34, R34, 0x10000, RZ ;  /* 0x0001000022227824 */ /* 0x000fe200078e00ff */
[----:B------:R-:W-:Y:S01]  /*8d90*/  SHF.R.U32.HI R76, RZ, 0x10, R35 ;  /* 0x00000010ff4c7819 */ /* 0x000fe20000011623 */
[----:B------:R-:W-:-:S03]  /*8da0*/  IMAD.U32 R55, R55, 0x10000, RZ ;  /* 0x0001000037377824 */ /* 0x000fc600078e00ff */
[----:B------:R-:W-:Y:S01]  /*8db0*/  FMNMX R74, R77, |R34|, !PT ;  /* 0x400000224d4a7209 */ /* 0x000fe20007800000 */
[----:B------:R-:W-:Y:S02]  /*8dc0*/  IMAD.U32 R76, R76, 0x10000, RZ ;  /* 0x000100004c4c7824 */ /* 0x000fe400078e00ff */
[----:B------:R-:W-:Y:S01]  /*8dd0*/  FMUL R34, R34, UR5 ;  /* 0x0000000522227c20 */ /* 0x000fe20008400000 */
[----:B------:R-:W-:Y:S01]  /*8de0*/  FMNMX R43, R74, |R55|, !PT ;  /* 0x400000374a2b7209 */ /* 0x000fe20007800000 */
[----:B------:R-:W-:Y:S02]  /*8df0*/  IMAD.U32 R74, R35, 0x10000, RZ ;  /* 0x00010000234a7824 */ /* 0x000fe400078e00ff */
[----:B------:R-:W-:Y:S01]  /*8e00*/  FMUL R55, R55, UR5 ;  /* 0x0000000537377c20 */ /* 0x000fe20008400000 */
[----:B------:R-:W-:Y:S02]  /*8e10*/  F2FP.SATFINITE.E4M3.F32.PACK_AB_MERGE_C R34, RZ, R34, RZ ;  /* 0x00000022ff22723e */ /* 0x000fe400048070ff */
[----:B------:R-:W-:Y:S01]  /*8e20*/  FMNMX R43, R43, |R74|, !PT ;  /* 0x4000004a2b2b7209 */ /* 0x000fe20007800000 */
[----:B------:R-:W-:Y:S01]  /*8e30*/  FMUL R74, R74, UR5 ;  /* 0x000000054a4a7c20 */ /* 0x000fe20008400000 */
[----:B------:R-:W-:-:S02]  /*8e40*/  F2FP.SATFINITE.E4M3.F32.PACK_AB_MERGE_C R55, RZ, R55, RZ ;  /* 0x00000037ff37723e */ /* 0x000fc400048070ff */
[----:B------:R-:W-:Y:S01]  /*8e50*/  FMNMX R43, R43, |R76|, !PT ;  /* 0x4000004c2b2b7209 */ /* 0x000fe20007800000 */
[----:B------:R-:W-:Y:S01]  /*8e60*/  FMUL R76, R76, UR5 ;  /* 0x000000054c4c7c20 */ /* 0x000fe20008400000 */
[----:B------:R-:W-:-:S04]  /*8e70*/  F2FP.SATFINITE.E4M3.F32.PACK_AB_MERGE_C R74, RZ, R74, RZ ;  /* 0x0000004aff4a723e */ /* 0x000fc800048070ff */
[----:B------:R-:W-:Y:S02]  /*8e80*/  LOP3.LUT R75, R74, 0xffff, RZ, 0xc0, !PT ;  /* 0x0000ffff4a4b7812 */ /* 0x000fe400078ec0ff */
[----:B------:R-:W-:Y:S01]  /*8e90*/  F2FP.SATFINITE.E4M3.F32.PACK_AB_MERGE_C R74, RZ, R76, RZ ;  /* 0x0000004cff4a723e */ /* 0x000fe200048070ff */
[----:B------:R-:W-:Y:S02]  /*8ea0*/  IMAD.SHL.U32 R76, R55, 0x100, RZ ;  /* 0x00000100374c7824 */ /* 0x000fe400078e00ff */
[----:B------:R-:W-:Y:S01]  /*8eb0*/  IMAD.U32 R35, R75, 0x10000, RZ ;  /* 0x000100004b237824 */ /* 0x000fe200078e00ff */
[----:B------:R-:W-:-:S04]  /*8ec0*/  LOP3.LUT R74, R74, 0xffff, RZ, 0xc0, !PT ;  /* 0x0000ffff4a4a7812 */ /* 0x000fc800078ec0ff */
[----:B------:R-:W-:-:S05]  /*8ed0*/  LOP3.LUT R35, R35, 0xff0000, RZ, 0xc0, !PT ;  /* 0x00ff000023237812 */ /* 0x000fca00078ec0ff */
[----:B------:R-:W-:-:S05]  /*8ee0*/  IMAD R35, R74, 0x1000000, R35 ;  /* 0x010000004a237824 */ /* 0x000fca00078e0223 */
[----:B------:R-:W-:Y:S01]  /*8ef0*/  LOP3.LUT R35, R35, 0xffff, R76, 0xf8, !PT ;  /* 0x0000ffff23237812 */ /* 0x000fe200078ef84c */
[----:B------:R-:W-:-:S05]  /*8f00*/  IMAD.U32 R76, R34, 0x10000, RZ ;  /* 0x00010000224c7824 */ /* 0x000fca00078e00ff */
[----:B------:R-:W-:Y:S02]  /*8f10*/  LOP3.LUT R76, R27, 0xff0000, R76, 0xf8, !PT ;  /* 0x00ff00001b4c7812 */ /* 0x000fe400078ef84c */
[----:B------:R-:W-:-:S05]  /*8f20*/  LOP3.LUT R27, R35, 0xff, R34, 0xf8, !PT ;  /* 0x000000ff231b7812 */ /* 0x000fca00078ef822 */
[----:B------:R0:W-:Y:S04]  /*8f30*/  STG.E desc[UR6][R80.64], R27 ;  /* 0x0000001b50007986 */ /* 0x0001e8000c101906 */
[----:B------:R-:W2:Y:S01]  /*8f40*/  LDG.E.64 R34, desc[UR6][R96.64] ;  /* 0x0000000660227981 */ /* 0x000ea2000c1e1b00 */
[----:B------:R-:W-:Y:S02]  /*8f50*/  IMAD.U32 R78, R55, 0x10000, RZ ;  /* 0x00010000374e7824 */ /* 0x000fe400078e00ff */
[----:B------:R-:W-:-:S03]  /*8f60*/  IMAD.U32 R75, R75, 0x10000, RZ ;  /* 0x000100004b4b7824 */ /* 0x000fc600078e00ff */
[----:B------:R-:W-:Y:S01]  /*8f70*/  LOP3.LUT R25, R25, 0xff0000, R78, 0xf8, !PT ;  /* 0x00ff000019197812 */ /* 0x000fe200078ef84e */
[----:B------:R-:W-:Y:S01]  /*8f80*/  IMAD.U32 R78, R74, 0x10000, RZ ;  /* 0x000100004a4e7824 */ /* 0x000fe200078e00ff */
[----:B------:R-:W-:-:S04]  /*8f90*/  LOP3.LUT R6, R6, 0xff0000, R75, 0xf8, !PT ;  /* 0x00ff000006067812 */ /* 0x000fc800078ef84b */
[----:B------:R-:W-:Y:S02]  /*8fa0*/  LOP3.LUT R9, R9, 0xff0000, R78, 0xf8, !PT ;  /* 0x00ff000009097812 */ /* 0x000fe400078ef84e */
[C-C-:B--2---:R-:W-:Y:S01]  /*8fb0*/  SHF.R.U64 R55, R34.reuse, 0x10, R35.reuse ;  /* 0x0000001022377819 */ /* 0x144fe20000001223 */
[----:B------:R-:W-:Y:S01]  /*8fc0*/  IMAD.U32 R34, R34, 0x10000, RZ ;  /* 0x0001000022227824 */ /* 0x000fe200078e00ff */
[----:B0-----:R-:W-:Y:S01]  /*8fd0*/  SHF.R.U32.HI R80, RZ, 0x10, R35 ;  /* 0x00000010ff507819 */ /* 0x001fe20000011623 */
[----:B------:R-:W-:Y:S02]  /*8fe0*/  IMAD.U32 R78, R35, 0x10000, RZ ;  /* 0x00010000234e7824 */ /* 0x000fe400078e00ff */
[----:B------:R-:W-:Y:S01]  /*8ff0*/  IMAD.U32 R74, R55, 0x10000, RZ ;  /* 0x00010000374a7824 */ /* 0x000fe200078e00ff */
[----:B------:R-:W-:Y:S01]  /*9000*/  FMNMX R43, R43, |R34|, !PT ;  /* 0x400000222b2b7209 */ /* 0x000fe20007800000 */
[----:B------:R-:W-:Y:S02]  /*9010*/  IMAD.U32 R80, R80, 0x10000, RZ ;  /* 0x0001000050507824 */ /* 0x000fe400078e00ff */
[----:B------:R-:W-:Y:S01]  /*9020*/  FMUL R34, R34, UR5 ;  /* 0x0000000522227c20 */ /* 0x000fe20008400000 */
[----:B------:R-:W-:Y:S01]  /*9030*/  FMUL R35, R74, UR5 ;  /* 0x000000054a237c20 */ /* 0x000fe20008400000 */
[----:B------:R-:W-:-:S03]  /*9040*/  FMNMX R43, R43, |R74|, !PT ;  /* 0x4000004a2b2b7209 */ /* 0x000fc60007800000 */
[----:B------:R-:W-:Y:S02]  /*9050*/  F2FP.SATFINITE.E4M3.F32.PACK_AB_MERGE_C R34, RZ, R34, RZ ;  /* 0x00000022ff22723e */ /* 0x000fe400048070ff */
[----:B------:R-:W-:Y:S01]  /*9060*/  FMNMX R55, R43, |R78|, !PT ;  /* 0x4000004e2b377209 */ /* 0x000fe20007800000 */
[----:B------:R-:W-:Y:S01]  /*9070*/  FMUL R78, R78, UR5 ;  /* 0x000000054e4e7c20 */ /* 0x000fe20008400000 */
[----:B------:R-:W-:Y:S02]  /*9080*/  F2FP.SATFINITE.E4M3.F32.PACK_AB_MERGE_C R35, RZ, R35, RZ ;  /* 0x00000023ff23723e */ /* 0x000fe400048070ff */
[----:B------:R-:W-:Y:S01]  /*9090*/  FMNMX R55, R55, |R80|, !PT ;  /* 0x4000005037377209 */ /* 0x000fe20007800000 */
[----:B------:R-:W-:Y:S01]  /*90a0*/  FMUL R80, R80, UR5 ;  /* 0x0000000550507c20 */ /* 0x000fe20008400000 */
[----:B------:R-:W-:Y:S01]  /*90b0*/  F2FP.SATFINITE.E4M3.F32.PACK_AB_MERGE_C R27, RZ, R78, RZ ;  /* 0x0000004eff1b723e */ /* 0x000fe200048070ff */
[----:B------:R-:W-:Y:S01]  /*90c0*/  IMAD.SHL.U32 R75, R35, 0x100, RZ ;  /* 0x00000100234b7824 */ /* 0x000fe200078e00ff */
[----:B------:R-:W-:-:S02]  /*90d0*/  IADD3 R78, P0, R40, R79, RZ ;  /* 0x0000004f284e7210 */ /* 0x000fc40007f1e0ff */
[----:B------:R-:W-:Y:S02]  /*90e0*/  LOP3.LUT R27, R27, 0xffff, RZ, 0xc0, !PT ;  /* 0x0000ffff1b1b7812 */ /* 0x000fe400078ec0ff */
[----:B------:R-:W-:Y:S02]  /*90f0*/  F2FP.SATFINITE.E4M3.F32.PACK_AB_MERGE_C R43, RZ, R80, RZ ;  /* 0x00000050ff2b723e */ /* 0x000fe400048070ff */
[----:B------:R-:W-:Y:S01]  /*9100*/  LEA.HI.X.SX32 R79, R79, R41, 0x1, P0 ;  /* 0x000000294f4f7211 */ /* 0x000fe200000f0eff */
[----:B------:R-:W-:Y:S01]  /*9110*/  IMAD.U32 R74, R27, 0x10000, RZ ;  /* 0x000100001b4a7824 */ /* 0x000fe200078e00ff */
[----:B------:R-:W-:-:S04]  /*9120*/  LOP3.LUT R43, R43, 0xffff, RZ, 0xc0, !PT ;  /* 0x0000ffff2b2b7812 */ /* 0x000fc800078ec0ff */
[----:B------:R-:W-:-:S05]  /*9130*/  LOP3.LUT R74, R74, 0xff0000, RZ, 0xc0, !PT ;  /* 0x00ff00004a4a7812 */ /* 0x000fca00078ec0ff */
[----:B------:R-:W-:-:S05]  /*9140*/  IMAD R74, R43, 0x1000000, R74 ;  /* 0x010000002b4a7824 */ /* 0x000fca00078e024a */
[----:B------:R-:W-:-:S04]  /*9150*/  LOP3.LUT R75, R74, 0xffff, R75, 0xf8, !PT ;  /* 0x0000ffff4a4b7812 */ /* 0x000fc800078ef84b */
[----:B------:R-:W-:-:S05]  /*9160*/  LOP3.LUT R75, R75, 0xff, R34, 0xf8, !PT ;  /* 0x000000ff4b4b7812 */ /* 0x000fca00078ef822 */
[----:B------:R0:W-:Y:S04]  /*9170*/  STG.E desc[UR6][R78.64], R75 ;  /* 0x0000004b4e007986 */ /* 0x0001e8000c101906 */
[----:B------:R-:W2:Y:S01]  /*9180*/  LDG.E.64 R22, desc[UR6][R22.64] ;  /* 0x0000000616167981 */ /* 0x000ea2000c1e1b00 */
[----:B------:R-:W-:Y:S01]  /*9190*/  IMAD.SHL.U32 R27, R27, 0x1000000, RZ ;  /* 0x010000001b1b7824 */ /* 0x000fe200078e00ff */
[----:B------:R-:W-:-:S04]  /*91a0*/  LOP3.LUT R34, R34, 0xffff, RZ, 0xc0, !PT ;  /* 0x0000ffff22227812 */ /* 0x000fc800078ec0ff */
[----:B------:R-:W-:Y:S01]  /*91b0*/  LOP3.LUT R27, R6, R27, RZ, 0xfc, !PT ;  /* 0x0000001b061b7212 */ /* 0x000fe200078efcff */
[----:B------:R-:W-:Y:S02]  /*91c0*/  IMAD.SHL.U32 R6, R43, 0x1000000, RZ ;  /* 0x010000002b067824 */ /* 0x000fe400078e00ff */
[----:B------:R-:W-:-:S03]  /*91d0*/  IMAD.SHL.U32 R77, R34, 0x1000000, RZ ;  /* 0x01000000224d7824 */ /* 0x000fc600078e00ff */
[----:B------:R-:W-:Y:S02]  /*91e0*/  LOP3.LUT R43, R9, R6, RZ, 0xfc, !PT ;  /* 0x00000006092b7212 */ /* 0x000fe400078efcff */
[----:B------:R-:W-:Y:S01]  /*91f0*/  LOP3.LUT R83, R76, R77, RZ, 0xfc, !PT ;  /* 0x0000004d4c537212 */ /* 0x000fe200078efcff */
[C---:B--2---:R-:W-:Y:S01]  /*9200*/  IMAD.U32 R74, R22.reuse, 0x10000, RZ ;  /* 0x00010000164a7824 */ /* 0x044fe200078e00ff */
[----:B------:R-:W-:-:S04]  /*9210*/  SHF.R.U64 R9, R22, 0x10, R23 ;  /* 0x0000001016097819 */ /* 0x000fc80000001217 */
[----:B------:R-:W-:Y:S01]  /*9220*/  FMNMX R6, R55, |R74|, !PT ;  /* 0x4000004a37067209 */ /* 0x000fe20007800000 */
[----:B------:R-:W-:Y:S01]  /*9230*/  IMAD.U32 R9, R9, 0x10000, RZ ;  /* 0x0001000009097824 */ /* 0x000fe200078e00ff */
[----:B------:R-:W-:Y:S01]  /*9240*/  SHF.R.U32.HI R55, RZ, 0x10, R23 ;  /* 0x00000010ff377819 */ /* 0x000fe20000011617 */
[----:B------:R-:W-:Y:S02]  /*9250*/  IMAD.U32 R23, R23, 0x10000, RZ ;  /* 0x0001000017177824 */ /* 0x000fe400078e00ff */
[----:B------:R-:W-:Y:S01]  /*9260*/  FMUL R74, R74, UR5 ;  /* 0x000000054a4a7c20 */ /* 0x000fe20008400000 */
[----:B------:R-:W-:Y:S01]  /*9270*/  FMNMX R6, R6, |R9|, !PT ;  /* 0x4000000906067209 */ /* 0x000fe20007800000 */
[----:B------:R-:W-:Y:S01]  /*9280*/  FMUL R76, R23, UR5 ;  /* 0x00000005174c7c20 */ /* 0x000fe20008400000 */
[----:B------:R-:W-:Y:S02]  /*9290*/  IMAD.U32 R55, R55, 0x10000, RZ ;  /* 0x0001000037377824 */ /* 0x000fe400078e00ff */
[----:B------:R-:W-:Y:S01]  /*92a0*/  FMUL R9, R9, UR5 ;  /* 0x0000000509097c20 */ /* 0x000fe20008400000 */
[----:B------:R-:W-:-:S02]  /*92b0*/  FMNMX R34, R6, |R23|, !PT ;  /* 0x4000001706227209 */ /* 0x000fc40007800000 */
[----:B------:R-:W-:Y:S01]  /*92c0*/  F2FP.SATFINITE.E4M3.F32.PACK_AB_MERGE_C R76, RZ, R76, RZ ;  /* 0x0000004cff4c723e */ /* 0x000fe200048070ff */
[----:B------:R-:W-:Y:S01]  /*92d0*/  FMUL R6, R55, UR5 ;  /* 0x0000000537067c20 */ /* 0x000fe20008400000 */
[----:B------:R-:W-:Y:S02]  /*92e0*/  F2FP.SATFINITE.E4M3.F32.PACK_AB_MERGE_C R9, RZ, R9, RZ ;  /* 0x00000009ff09723e */ /* 0x000fe400048070ff */
[----:B------:R-:W-:Y:S01]  /*92f0*/  F2FP.SATFINITE.E4M3.F32.PACK_AB_MERGE_C R74, RZ, R74, RZ ;  /* 0x0000004aff4a723e */ /* 0x000fe200048070ff */
[----:B------:R-:W-:Y:S01]  /*9300*/  IMAD.U32 R22, R76, 0x10000, RZ ;  /* 0x000100004c167824 */ /* 0x000fe200078e00ff */
[----:B------:R-:W-:Y:S02]  /*9310*/  F2FP.SATFINITE.E4M3.F32.PACK_AB_MERGE_C R6, RZ, R6, RZ ;  /* 0x00000006ff06723e */ /* 0x000fe400048070ff */
[----:B------:R-:W-:Y:S02]  /*9320*/  LOP3.LUT R77, R74, 0xff, RZ, 0xc0, !PT ;  /* 0x000000ff4a4d7812 */ /* 0x000fe400078ec0ff */
[----:B------:R-:W-:-:S02]  /*9330*/  LOP3.LUT R23, R22, 0xff0000, RZ, 0xc0, !PT ;  /* 0x00ff000016177812 */ /* 0x000fc400078ec0ff */
[----:B------:R-:W-:-:S05]  /*9340*/  LOP3.LUT R22, R6, 0xffff, RZ, 0xc0, !PT ;  /* 0x0000ffff06167812 */ /* 0x000fca00078ec0ff */
[----:B------:R-:W-:Y:S02]  /*9350*/  IMAD R22, R22, 0x1000000, R23 ;  /* 0x0100000016167824 */ /* 0x000fe400078e0217 */
[----:B------:R-:W-:-:S05]  /*9360*/  IMAD.SHL.U32 R23, R9, 0x100, RZ ;  /* 0x0000010009177824 */ /* 0x000fca00078e00ff */
[----:B0-----:R-:W-:Y:S02]  /*9370*/  LOP3.LUT R78, R22, 0xffff, R23, 0xf8, !PT ;  /* 0x0000ffff164e7812 */ /* 0x001fe400078ef817 */
[----:B------:R-:W-:Y:S02]  /*9380*/  IADD3 R22, P0, R40, R93, RZ ;  /* 0x0000005d28167210 */ /* 0x000fe40007f1e0ff */
[----:B------:R-:W-:Y:S02]  /*9390*/  LOP3.LUT R79, R78, R77, RZ, 0xfc, !PT ;  /* 0x0000004d4e4f7212 */ /* 0x000fe400078efcff */
[----:B------:R-:W-:Y:S01]  /*93a0*/  LEA.HI.X.SX32 R23, R93, R41, 0x1, P0 ;  /* 0x000000295d177211 */ /* 0x000fe200000f0eff */
[----:B------:R-:W-:-:S04]  /*93b0*/  IMAD.IADD R93, R24, 0x1, R93 ;  /* 0x00000001185d7824 */ /* 0x000fc800078e025d */
[----:B------:R-:W-:Y:S01]  /*93c0*/  IMAD.WIDE R74, R93, 0x2, R50 ;  /* 0x000000025d4a7825 */ /* 0x000fe200078e0232 */
[----:B------:R0:W-:Y:S05]  /*93d0*/  STG.E desc[UR6][R22.64], R79 ;  /* 0x0000004f16007986 */ /* 0x0001ea000c101906 */
[----:B------:R-:W2:Y:S01]  /*93e0*/  LDG.E.64 R74, desc[UR6][R74.64] ;  /* 0x000000064a4a7981 */ /* 0x000ea2000c1e1b00 */
[----:B------:R-:W-:Y:S02]  /*93f0*/  FMNMX R34, R34, |R55|, !PT ;  /* 0x4000003722227209 */ /* 0x000fe40007800000 */
[----:B------:R-:W-:-:S05]  /*9400*/  LOP3.LUT R55, R35, 0xffff, RZ, 0xc0, !PT ;  /* 0x0000ffff23377812 */ /* 0x000fca00078ec0ff */
[----:B------:R-:W-:-:S05]  /*9410*/  IMAD.SHL.U32 R80, R55, 0x1000000, RZ ;  /* 0x0100000037507824 */ /* 0x000fca00078e00ff */
[----:B------:R-:W-:Y:S02]  /*9420*/  LOP3.LUT R55, R25, R80, RZ, 0xfc, !PT ;  /* 0x0000005019377212 */ /* 0x000fe400078efcff */
[----:B------:R-:W-:Y:S02]  /*9430*/  LOP3.LUT R25, R76, 0xff, RZ, 0xc0, !PT ;  /* 0x000000ff4c197812 */ /* 0x000fe400078ec0ff */
[C-C-:B--2---:R-:W-:Y:S01]  /*9440*/  SHF.R.U64 R78, R74.reuse, 0x10, R75.reuse ;  /* 0x000000104a4e7819 */ /* 0x144fe2000000124b */
[----:B------:R-:W-:Y:S01]  /*9450*/  IMAD.U32 R35, R74, 0x10000, RZ ;  /* 0x000100004a237824 */ /* 0x000fe200078e00ff */
[----:B0-----:R-:W-:Y:S01]  /*9460*/  SHF.R.U32.HI R23, RZ, 0x10, R75 ;  /* 0x00000010ff177819 */ /* 0x001fe2000001164b */
[----:B------:R-:W-:Y:S02]  /*9470*/  IMAD.U32 R22, R75, 0x10000, RZ ;  /* 0x000100004b167824 */ /* 0x000fe400078e00ff */
[----:B------:R-:W-:Y:S01]  /*9480*/  IMAD.U32 R78, R78, 0x10000, RZ ;  /* 0x000100004e4e7824 */ /* 0x000fe200078e00ff */
[----:B------:R-:W-:Y:S01]  /*9490*/  FMNMX R81, R34, |R35|, !PT ;  /* 0x4000002322517209 */ /* 0x000fe20007800000 */
[----:B------:R-:W-:-:S02]  /*94a0*/  IMAD.U32 R23, R23, 0x10000, RZ ;  /* 0x0001000017177824 */ /* 0x000fc400078e00ff */
        /* <DEDUP_REMOVED lines=9> */
[----:B------:R-:W-:-:S04]  /*9540*/  F2FP.SATFINITE.E4M3.F32.PACK_AB_MERGE_C R22, RZ, R22, RZ ;  /* 0x00000016ff16723e */ /* 0x000fc800048070ff */
[----:B------:R-:W-:Y:S02]  /*9550*/  LOP3.LUT R22, R22, 0xffff, RZ, 0xc0, !PT ;  /* 0x0000ffff16167812 */ /* 0x000fe400078ec0ff */
[----:B------:R-:W-:Y:S02]  /*9560*/  F2FP.SATFINITE.E4M3.F32.PACK_AB_MERGE_C R23, RZ, R23, RZ ;  /* 0x00000017ff17723e */ /* 0x000fe400048070ff */
[C---:B------:R-:W-:Y:S01]  /*9570*/  PRMT R25, R22.reuse, 0x7604, R25 ;  /* 0x0000760416197816 */ /* 0x040fe20000000019 */
[----:B------:R-:W-:Y:S01]  /*9580*/  IMAD.U32 R22, R22, 0x10000, RZ ;  /* 0x0001000016167824 */ /* 0x000fe200078e00ff */
[----:B------:R-:W-:-:S04]  /*9590*/  LOP3.LUT R75, R23, 0xffff, RZ, 0xc0, !PT ;  /* 0x0000ffff174b7812 */ /* 0x000fc800078ec0ff */
[----:B------:R-:W-:-:S05]  /*95a0*/  LOP3.LUT R22, R22, 0xff0000, RZ, 0xc0, !PT ;  /* 0x00ff000016167812 */ /* 0x000fca00078ec0ff */
[----:B------:R-:W-:Y:S02]  /*95b0*/  IMAD R23, R75, 0x1000000, R22 ;  /* 0x010000004b177824 */ /* 0x000fe400078e0216 */
[----:B------:R-:W-:-:S05]  /*95c0*/  IMAD.SHL.U32 R22, R74, 0x100, RZ ;  /* 0x000001004a167824 */ /* 0x000fca00078e00ff */
[----:B------:R-:W-:Y:S02]  /*95d0*/  LOP3.LUT R76, R23, 0xffff, R22, 0xf8, !PT ;  /* 0x0000ffff174c7812 */ /* 0x000fe400078ef816 */
[----:B------:R-:W-:Y:S02]  /*95e0*/  LOP3.LUT R22, R35, 0xffff, RZ, 0xc0, !PT ;  /* 0x0000ffff23167812 */ /* 0x000fe400078ec0ff */
[----:B------:R-:W-:Y:S01]  /*95f0*/  LOP3.LUT R79, R76, 0xff, R35, 0xf8, !PT ;  /* 0x000000ff4c4f7812 */ /* 0x000fe200078ef823 */
[----:B------:R-:W-:Y:S01]  /*9600*/  IMAD R35, R24, 0x1f, RZ ;  /* 0x0000001f18237824 */ /* 0x000fe200078e02ff */
[----:B------:R-:W-:Y:S02]  /*9610*/  PRMT R77, R22, 0x7604, R77 ;  /* 0x00007604164d7816 */ /* 0x000fe4000000004d */
[----:B------:R-:W-:Y:S01]  /*9620*/  IADD3 R22, P0, R40, R93, RZ ;  /* 0x0000005d28167210 */ /* 0x000fe20007f1e0ff */
[----:B------:R-:W-:-:S03]  /*9630*/  IMAD.WIDE R12, R35, 0x2, R12 ;  /* 0x00000002230c7825 */ /* 0x000fc600078e020c */
[----:B------:R-:W-:-:S05]  /*9640*/  LEA.HI.X.SX32 R23, R93, R41, 0x1, P0 ;  /* 0x000000295d177211 */ /* 0x000fca00000f0eff */
[----:B------:R0:W-:Y:S04]  /*9650*/  STG.E desc[UR6][R22.64], R79 ;  /* 0x0000004f16007986 */ /* 0x0001e8000c101906 */
[----:B------:R-:W2:Y:S01]  /*9660*/  LDG.E.64 R12, desc[UR6][R12.64] ;  /* 0x000000060c0c7981 */ /* 0x000ea2000c1e1b00 */
[----:B------:R-:W-:Y:S01]  /*9670*/  LOP3.LUT R9, R9, 0xff, RZ, 0xc0, !PT ;  /* 0x000000ff09097812 */ /* 0x000fe200078ec0ff */
[----:B------:R-:W-:Y:S01]  /*9680*/  IMAD.IADD R93, R24, 0x1, R93 ;  /* 0x00000001185d7824 */ /* 0x000fe200078e025d */
[----:B------:R-:W-:Y:S02]  /*9690*/  LOP3.LUT R74, R74, 0xffff, RZ, 0xc0, !PT ;  /* 0x0000ffff4a4a7812 */ /* 0x000fe400078ec0ff */
[----:B------:R-:W-:Y:S02]  /*96a0*/  LOP3.LUT R6, R6, 0xff, RZ, 0xc0, !PT ;  /* 0x000000ff06067812 */ /* 0x000fe400078ec0ff */
[----:B------:R-:W-:-:S02]  /*96b0*/  PRMT R74, R74, 0x7604, R9 ;  /* 0x000076044a4a7816 */ /* 0x000fc40000000009 */
[----:B------:R-:W-:Y:S01]  /*96c0*/  PRMT R6, R75, 0x7604, R6 ;  /* 0x000076044b067816 */ /* 0x000fe20000000006 */
[C---:B--2---:R-:W-:Y:S01]  /*96d0*/  IMAD.U32 R9, R12.reuse, 0x10000, RZ ;  /* 0x000100000c097824 */ /* 0x044fe200078e00ff */
[----:B0-----:R-:W-:-:S03]  /*96e0*/  SHF.R.U64 R23, R12, 0x10, R13 ;  /* 0x000000100c177819 */ /* 0x001fc6000000120d */
[----:B------:R-:W-:Y:S01]  /*96f0*/  FMUL R75, R9, UR5 ;  /* 0x00000005094b7c20 */ /* 0x000fe20008400000 */
[----:B------:R-:W-:-:S04]  /*9700*/  FMNMX R76, R34, |R9|, !PT ;  /* 0x40000009224c7209 */ /* 0x000fc80007800000 */
[----:B------:R-:W-:-:S05]  /*9710*/  F2FP.SATFINITE.E4M3.F32.PACK_AB_MERGE_C R22, RZ, R75, RZ ;  /* 0x0000004bff16723e */ /* 0x000fca00048070ff */
[----:B------:R-:W-:-:S05]  /*9720*/  IMAD.U32 R9, R22, 0x10000, RZ ;  /* 0x0001000016097824 */ /* 0x000fca00078e00ff */
[----:B------:R-:W-:Y:S01]  /*9730*/  LOP3.LUT R34, R9, 0xff0000, RZ, 0xc0, !PT ;  /* 0x00ff000009227812 */ /* 0x000fe200078ec0ff */
[----:B------:R-:W-:Y:S02]  /*9740*/  IMAD.U32 R9, R23, 0x10000, RZ ;  /* 0x0001000017097824 */ /* 0x000fe400078e00ff */
[----:B------:R-:W-:Y:S01]  /*9750*/  IMAD.U32 R23, R13, 0x10000, RZ ;  /* 0x000100000d177824 */ /* 0x000fe200078e00ff */
[----:B------:R-:W-:Y:S02]  /*9760*/  SHF.R.U32.HI R13, RZ, 0x10, R13 ;  /* 0x00000010ff0d7819 */ /* 0x000fe4000001160d */
[----:B------:R-:W-:Y:S02]  /*9770*/  FMNMX R76, R76, |R9|, !PT ;  /* 0x400000094c4c7209 */ /* 0x000fe40007800000 */
[----:B------:R-:W-:Y:S01]  /*9780*/  LOP3.LUT R34, R34, 0xffff, R77, 0xf8, !PT ;  /* 0x0000ffff22227812 */ /* 0x000fe200078ef84d */
[----:B------:R-:W-:Y:S01]  /*9790*/  IMAD.U32 R13, R13, 0x10000, RZ ;  /* 0x000100000d0d7824 */ /* 0x000fe200078e00ff */
[----:B------:R-:W-:Y:S01]  /*97a0*/  FMNMX R76, R76, |R23|, !PT ;  /* 0x400000174c4c7209 */ /* 0x000fe20007800000 */
[----:B------:R-:W-:Y:S01]  /*97b0*/  FMUL R23, R23, UR5 ;  /* 0x0000000517177c20 */ /* 0x000fe20008400000 */
[----:B------:R-:W-:-:S02]  /*97c0*/  FMUL R77, R9, UR5 ;  /* 0x00000005094d7c20 */ /* 0x000fc40008400000 */
[----:B------:R-:W-:Y:S01]  /*97d0*/  FMNMX R76, R76, |R13|, !PT ;  /* 0x4000000d4c4c7209 */ /* 0x000fe20007800000 */
[----:B------:R-:W-:Y:S01]  /*97e0*/  FMUL R13, R13, UR5 ;  /* 0x000000050d0d7c20 */ /* 0x000fe20008400000 */
[----:B------:R-:W-:Y:S02]  /*97f0*/  F2FP.SATFINITE.E4M3.F32.PACK_AB_MERGE_C R23, RZ, R23, RZ ;  /* 0x00000017ff17723e */ /* 0x000fe400048070ff */
[----:B------:R-:W-:Y:S02]  /*9800*/  F2FP.SATFINITE.E4M3.F32.PACK_AB_MERGE_C R77, RZ, R77, RZ ;  /* 0x0000004dff4d723e */ /* 0x000fe400048070ff */
[----:B------:R-:W-:Y:S02]  /*9810*/  LOP3.LUT R75, R23, 0xffff, RZ, 0xc0, !PT ;  /* 0x0000ffff174b7812 */ /* 0x000fe400078ec0ff */
[----:B------:R-:W-:Y:S01]  /*9820*/  F2FP.SATFINITE.E4M3.F32.PACK_AB_MERGE_C R9, RZ, R13, RZ ;  /* 0x0000000dff09723e */ /* 0x000fe200048070ff */
[----:B------:R-:W-:Y:S02]  /*9830*/  IMAD.SHL.U32 R13, R77, 0x100, RZ ;  /* 0x000001004d0d7824 */ /* 0x000fe400078e00ff */
[----:B------:R-:W-:Y:S01]  /*9840*/  IMAD.U32 R12, R75, 0x10000, RZ ;  /* 0x000100004b0c7824 */ /* 0x000fe200078e00ff */
[----:B------:R-:W-:-:S04]  /*9850*/  LOP3.LUT R9, R9, 0xffff, RZ, 0xc0, !PT ;  /* 0x0000ffff09097812 */ /* 0x000fc800078ec0ff */
[----:B------:R-:W-:-:S05]  /*9860*/  LOP3.LUT R12, R12, 0xff0000, RZ, 0xc0, !PT ;  /* 0x00ff00000c0c7812 */ /* 0x000fca00078ec0ff */
[----:B------:R-:W-:-:S05]  /*9870*/  IMAD R12, R9, 0x1000000, R12 ;  /* 0x01000000090c7824 */ /* 0x000fca00078e020c */
[----:B------:R-:W-:Y:S02]  /*9880*/  LOP3.LUT R13, R12, 0xffff, R13, 0xf8, !PT ;  /* 0x0000ffff0c0d7812 */ /* 0x000fe400078ef80d */
[----:B------:R-:W-:Y:S02]  /*9890*/  IADD3 R12, P0, R40, R93, RZ ;  /* 0x0000005d280c7210 */ /* 0x000fe40007f1e0ff */
[----:B------:R-:W-:Y:S01]  /*98a0*/  LOP3.LUT R79, R13, 0xff, R22, 0xf8, !PT ;  /* 0x000000ff0d4f7812 */ /* 0x000fe200078ef816 */
[----:B------:R-:W-:Y:S01]  /*98b0*/  IMAD.WIDE R22, R3, 0x2, R94 ;  /* 0x0000000203167825 */ /* 0x000fe200078e025e */
[----:B------:R-:W-:-:S05]  /*98c0*/  LEA.HI.X.SX32 R13, R93, R41, 0x1, P0 ;  /* 0x000000295d0d7211 */ /* 0x000fca00000f0eff */
[----:B------:R0:W-:Y:S04]  /*98d0*/  STG.E desc[UR6][R12.64], R79 ;  /* 0x0000004f0c007986 */ /* 0x0001e8000c101906 */
[----:B------:R-:W2:Y:S01]  /*98e0*/  LDG.E.64 R22, desc[UR6][R22.64] ;  /* 0x0000000616167981 */ /* 0x000ea2000c1e1b00 */
[----:B------:R-:W-:Y:S02]  /*98f0*/  IMAD.U32 R77, R77, 0x10000, RZ ;  /* 0x000100004d4d7824 */ /* 0x000fe400078e00ff */
[----:B------:R-:W-:-:S03]  /*9900*/  IMAD.WIDE R72, R35, 0x2, R72 ;  /* 0x0000000223487825 */ /* 0x000fc600078e0248 */
[----:B------:R-:W-:Y:S01]  /*9910*/  LOP3.LUT R77, R77, 0xff0000, RZ, 0xc0, !PT ;  /* 0x00ff00004d4d7812 */ /* 0x000fe200078ec0ff */
[----:B------:R-:W-:Y:S02]  /*9920*/  IMAD.U32 R35, R75, 0x10000, RZ ;  /* 0x000100004b237824 */ /* 0x000fe400078e00ff */
[----:B------:R-:W-:Y:S01]  /*9930*/  IMAD.IADD R93, R24, 0x1, R93 ;  /* 0x00000001185d7824 */ /* 0x000fe200078e025d */
[----:B------:R-:W-:Y:S02]  /*9940*/  LOP3.LUT R74, R77, 0xffff, R74, 0xf8, !PT ;  /* 0x0000ffff4d4a7812 */ /* 0x000fe400078ef84a */
[----:B------:R-:W-:-:S04]  /*9950*/  LOP3.LUT R78, R35, 0xff0000, RZ, 0xc0, !PT ;  /* 0x00ff0000234e7812 */ /* 0x000fc800078ec0ff */
[----:B0-----:R-:W-:Y:S02]  /*9960*/  LOP3.LUT R13, R78, 0xffff, R25, 0xf8, !PT ;  /* 0x0000ffff4e0d7812 */ /* 0x001fe400078ef819 */
[----:B------:R-:W-:-:S04]  /*9970*/  IADD3 R78, P0, R40, R93, RZ ;  /* 0x0000005d284e7210 */ /* 0x000fc80007f1e0ff */
[----:B------:R-:W-:Y:S02]  /*9980*/  LEA.HI.X.SX32 R79, R93, R41, 0x1, P0 ;  /* 0x000000295d4f7211 */ /* 0x000fe400000f0eff */
[C-C-:B--2---:R-:W-:Y:S01]  /*9990*/  SHF.R.U64 R77, R22.reuse, 0x10, R23.reuse ;  /* 0x00000010164d7819 */ /* 0x144fe20000001217 */
[----:B------:R-:W-:Y:S02]  /*99a0*/  IMAD.U32 R75, R22, 0x10000, RZ ;  /* 0x00010000164b7824 */ /* 0x000fe400078e00ff */
[----:B------:R-:W-:Y:S02]  /*99b0*/  IMAD.U32 R22, R23, 0x10000, RZ ;  /* 0x0001000017167824 */ /* 0x000fe400078e00ff */
[----:B------:R-:W-:Y:S01]  /*99c0*/  IMAD.U32 R12, R77, 0x10000, RZ ;  /* 0x000100004d0c7824 */ /* 0x000fe200078e00ff */
[----:B------:R-:W-:Y:S01]  /*99d0*/  FMNMX R35, R76, |R75|, !PT ;  /* 0x4000004b4c237209 */ /* 0x000fe20007800000 */
[----:B------:R-:W-:Y:S01]  /*99e0*/  FMUL R75, R75, UR5 ;  /* 0x000000054b4b7c20 */ /* 0x000fe20008400000 */
[----:B------:R-:W-:Y:S01]  /*99f0*/  SHF.R.U32.HI R76, RZ, 0x10, R23 ;  /* 0x00000010ff4c7819 */ /* 0x000fe20000011617 */
[----:B------:R-:W-:Y:S01]  /*9a00*/  FMUL R77, R12, UR5 ;  /* 0x000000050c4d7c20 */ /* 0x000fe20008400000 */
[----:B------:R-:W-:-:S02]  /*9a10*/  FMNMX R35, R35, |R12|, !PT ;  /* 0x4000000c23237209 */ /* 0x000fc40007800000 */
[----:B------:R-:W-:Y:S01]  /*9a20*/  F2FP.SATFINITE.E4M3.F32.PACK_AB_MERGE_C R75, RZ, R75, RZ ;  /* 0x0000004bff4b723e */ /* 0x000fe200048070ff */
[----:B------:R-:W-:Y:S01]  /*9a30*/  IMAD.U32 R76, R76, 0x10000, RZ ;  /* 0x000100004c4c7824 */ /* 0x000fe200078e00ff */
[----:B------:R-:W-:Y:S01]  /*9a40*/  FMNMX R35, R35, |R22|, !PT ;  /* 0x4000001623237209 */ /* 0x000fe20007800000 */
[----:B------:R-:W-:Y:S01]  /*9a50*/  FMUL R22, R22, UR5 ;  /* 0x0000000516167c20 */ /* 0x000fe20008400000 */
[----:B------:R-:W-:Y:S01]  /*9a60*/  F2FP.SATFINITE.E4M3.F32.PACK_AB_MERGE_C R77, RZ, R77, RZ ;  /* 0x0000004dff4d723e */ /* 0x000fe200048070ff */
[----:B------:R-:W-:-:S03]  /*9a70*/  FMUL R23, R76, UR5 ;  /* 0x000000054c177c20 */ /* 0x000fc60008400000 */
[----:B------:R-:W-:Y:S02]  /*9a80*/  F2FP.SATFINITE.E4M3.F32.PACK_AB_MERGE_C R22, RZ, R22, RZ ;  /* 0x00000016ff16723e */ /* 0x000fe400048070ff */
[----:B------:R-:W-:Y:S02]  /*9a90*/  F2FP.SATFINITE.E4M3.F32.PACK_AB_MERGE_C R12, RZ, R23, RZ ;  /* 0x00000017ff0c723e */ /* 0x000fe400048070ff */
[----:B------:R-:W-:Y:S02]  /*9aa0*/  LOP3.LUT R25, R22, 0xffff, RZ, 0xc0, !PT ;  /* 0x0000ffff16197812 */ /* 0x000fe400078ec0ff */
[----:B------:R-:W-:-:S03]  /*9ab0*/  LOP3.LUT R12, R12, 0xffff, RZ, 0xc0, !PT ;  /* 0x0000ffff0c0c7812 */ /* 0x000fc600078ec0ff */
[----:B------:R-:W-:-:S05]  /*9ac0*/  IMAD.U32 R22, R25, 0x10000, RZ ;  /* 0x0001000019167824 */ /* 0x000fca00078e00ff */
        /* <DEDUP_REMOVED lines=8> */
[----:B------:R-:W-:-:S03]  /*9b50*/  FMNMX R76, R35, |R76|, !PT ;  /* 0x4000004c234c7209 */ /* 0x000fc60007800000 */
[----:B------:R-:W-:Y:S01]  /*9b60*/  IMAD.SHL.U32 R95, R75, 0x1000000, RZ ;  /* 0x010000004b5f7824 */ /* 0x000fe200078e00ff */
[C---:B--2---:R-:W-:Y:S01]  /*9b70*/  SHF.R.U64 R80, R22.reuse, 0x10, R23 ;  /* 0x0000001016507819 */ /* 0x044fe20000001217 */
[----:B------:R-:W-:-:S03]  /*9b80*/  IMAD.U32 R35, R22, 0x10000, RZ ;  /* 0x0001000016237824 */ /* 0x000fc600078e00ff */
[----:B------:R-:W-:Y:S01]  /*9b90*/  LOP3.LUT R22, R34, 0xff000000, R95, 0xf8, !PT ;  /* 0xff00000022167812 */ /* 0x000fe200078ef85f */
[----:B0-----:R-:W-:Y:S01]  /*9ba0*/  IMAD.U32 R79, R23, 0x10000, RZ ;  /* 0x00010000174f7824 */ /* 0x001fe200078e00ff */
[----:B------:R-:W-:Y:S01]  /*9bb0*/  SHF.R.U32.HI R23, RZ, 0x10, R23 ;  /* 0x00000010ff177819 */ /* 0x000fe20000011617 */
[----:B------:R-:W-:Y:S01]  /*9bc0*/  IMAD.U32 R75, R80, 0x10000, RZ ;  /* 0x00010000504b7824 */ /* 0x000fe200078e00ff */
[----:B------:R-:W-:-:S03]  /*9bd0*/  FMNMX R76, R76, |R35|, !PT ;  /* 0x400000234c4c7209 */ /* 0x000fc60007800000 */
[----:B------:R-:W-:Y:S01]  /*9be0*/  IMAD.U32 R23, R23, 0x10000, RZ ;  /* 0x0001000017177824 */ /* 0x000fe200078e00ff */
[----:B------:R-:W-:Y:S01]  /*9bf0*/  FMNMX R76, R76, |R75|, !PT ;  /* 0x4000004b4c4c7209 */ /* 0x000fe20007800000 */
[----:B------:R-:W-:-:S03]  /*9c00*/  FMUL R75, R75, UR5 ;  /* 0x000000054b4b7c20 */ /* 0x000fc60008400000 */
[----:B------:R-:W-:Y:S01]  /*9c10*/  FMNMX R76, R76, |R79|, !PT ;  /* 0x4000004f4c4c7209 */ /* 0x000fe20007800000 */
[----:B------:R-:W-:Y:S01]  /*9c20*/  FMUL R79, R79, UR5 ;  /* 0x000000054f4f7c20 */ /* 0x000fe20008400000 */
[----:B------:R-:W-:Y:S02]  /*9c30*/  F2FP.SATFINITE.E4M3.F32.PACK_AB_MERGE_C R75, RZ, R75, RZ ;  /* 0x0000004bff4b723e */ /* 0x000fe400048070ff */
[----:B------:R-:W-:Y:S01]  /*9c40*/  FMNMX R80, R76, |R23|, !PT ;  /* 0x400000174c507209 */ /* 0x000fe20007800000 */
[----:B------:R-:W-:Y:S01]  /*9c50*/  FMUL R23, R23, UR5 ;  /* 0x0000000517177c20 */ /* 0x000fe20008400000 */
[----:B------:R-:W-:Y:S01]  /*9c60*/  F2FP.SATFINITE.E4M3.F32.PACK_AB_MERGE_C R73, RZ, R79, RZ ;  /* 0x0000004fff49723e */ /* 0x000fe200048070ff */
[----:B------:R-:W-:Y:S01]  /*9c70*/  FMUL R76, R35, UR5 ;  /* 0x00000005234c7c20 */ /* 0x000fe20008400000 */
[----:B------:R-:W-:Y:S02]  /*9c80*/  IMAD.SHL.U32 R35, R75, 0x100, RZ ;  /* 0x000001004b237824 */ /* 0x000fe400078e00ff */
[----:B------:R-:W-:Y:S01]  /*9c90*/  LOP3.LUT R73, R73, 0xffff, RZ, 0xc0, !PT ;  /* 0x0000ffff49497812 */ /* 0x000fe200078ec0ff */
[----:B------:R-:W-:Y:S01]  /*9ca0*/  IMAD.WIDE R78, R3, 0x2, R16 ;  /* 0x00000002034e7825 */ /* 0x000fe200078e0210 */
[----:B------:R-:W-:-:S02]  /*9cb0*/  F2FP.SATFINITE.E4M3.F32.PACK_AB_MERGE_C R23, RZ, R23, RZ ;  /* 0x00000017ff17723e */ /* 0x000fc400048070ff */
[----:B------:R-:W-:Y:S01]  /*9cc0*/  F2FP.SATFINITE.E4M3.F32.PACK_AB_MERGE_C R76, RZ, R76, RZ ;  /* 0x0000004cff4c723e */ /* 0x000fe200048070ff */
[----:B------:R-:W-:Y:S01]  /*9cd0*/  IMAD.U32 R34, R73, 0x10000, RZ ;  /* 0x0001000049227824 */ /* 0x000fe200078e00ff */
[----:B------:R-:W-:-:S04]  /*9ce0*/  LOP3.LUT R72, R23, 0xffff, RZ, 0xc0, !PT ;  /* 0x0000ffff17487812 */ /* 0x000fc800078ec0ff */
[----:B------:R-:W-:-:S05]  /*9cf0*/  LOP3.LUT R23, R34, 0xff0000, RZ, 0xc0, !PT ;  /* 0x00ff000022177812 */ /* 0x000fca00078ec0ff */
[----:B------:R-:W-:Y:S02]  /*9d00*/  IMAD R34, R72, 0x1000000, R23 ;  /* 0x0100000048227824 */ /* 0x000fe400078e0217 */
[----:B------:R-:W-:-:S03]  /*9d10*/  IMAD.IADD R23, R24, 0x1, R93 ;  /* 0x0000000118177824 */ /* 0x000fc600078e025d */
[----:B------:R-:W-:Y:S02]  /*9d20*/  LOP3.LUT R35, R34, 0xffff, R35, 0xf8, !PT ;  /* 0x0000ffff22237812 */ /* 0x000fe400078ef823 */
[----:B------:R-:W-:Y:S02]  /*9d30*/  IADD3 R34, P0, R40, R23, RZ ;  /* 0x0000001728227210 */ /* 0x000fe40007f1e0ff */
[----:B------:R-:W-:Y:S02]  /*9d40*/  LOP3.LUT R93, R35, 0xff, R76, 0xf8, !PT ;  /* 0x000000ff235d7812 */ /* 0x000fe400078ef84c */
[----:B------:R-:W-:-:S05]  /*9d50*/  LEA.HI.X.SX32 R35, R23, R41, 0x1, P0 ;  /* 0x0000002917237211 */ /* 0x000fca00000f0eff */
[----:B------:R0:W-:Y:S04]  /*9d60*/  STG.E desc[UR6][R34.64], R93 ;  /* 0x0000005d22007986 */ /* 0x0001e8000c101906 */
[----:B------:R-:W2:Y:S01]  /*9d70*/  LDG.E.64 R16, desc[UR6][R78.64] ;  /* 0x000000064e107981 */ /* 0x000ea2000c1e1b00 */
[----:B------:R-:W-:Y:S01]  /*9d80*/  LOP3.LUT R81, R77, 0xffff, RZ, 0xc0, !PT ;  /* 0x0000ffff4d517812 */ /* 0x000fe200078ec0ff */
[----:B------:R-:W-:-:S04]  /*9d90*/  IMAD.IADD R23, R24, 0x1, R23 ;  /* 0x0000000118177824 */ /* 0x000fc800078e0217 */
[----:B------:R-:W-:Y:S01]  /*9da0*/  IMAD.SHL.U32 R95, R81, 0x1000000, RZ ;  /* 0x01000000515f7824 */ /* 0x000fe200078e00ff */
[C---:B--2---:R-:W-:Y:S01]  /*9db0*/  SHF.R.U64 R92, R16.reuse, 0x10, R17 ;  /* 0x00000010105c7819 */ /* 0x044fe20000001211 */
[----:B------:R-:W-:-:S03]  /*9dc0*/  IMAD.U32 R77, R16, 0x10000, RZ ;  /* 0x00010000104d7824 */ /* 0x000fc600078e00ff */
[----:B------:R-:W-:Y:S01]  /*9dd0*/  LOP3.LUT R16, R74, 0xff000000, R95, 0xf8, !PT ;  /* 0xff0000004a107812 */ /* 0x000fe200078ef85f */
[----:B0-----:R-:W-:Y:S01]  /*9de0*/  IMAD.U32 R35, R17, 0x10000, RZ ;  /* 0x0001000011237824 */ /* 0x001fe200078e00ff */
[----:B------:R-:W-:Y:S01]  /*9df0*/  SHF.R.U32.HI R74, RZ, 0x10, R17 ;  /* 0x00000010ff4a7819 */ /* 0x000fe20000011611 */
[----:B------:R-:W-:Y:S01]  /*9e00*/  IMAD.U32 R81, R92, 0x10000, RZ ;  /* 0x000100005c517824 */ /* 0x000fe200078e00ff */
[----:B------:R-:W-:Y:S01]  /*9e10*/  FMNMX R80, R80, |R77|, !PT ;  /* 0x4000004d50507209 */ /* 0x000fe20007800000 */
[----:B------:R-:W-:Y:S01]  /*9e20*/  FMUL R17, R35, UR5 ;  /* 0x0000000523117c20 */ /* 0x000fe20008400000 */
[----:B------:R-:W-:Y:S01]  /*9e30*/  FMUL R77, R77, UR5 ;  /* 0x000000054d4d7c20 */ /* 0x000fe20008400000 */
[----:B------:R-:W-:Y:S01]  /*9e40*/  FMUL R34, R81, UR5 ;  /* 0x0000000551227c20 */ /* 0x000fe20008400000 */
[----:B------:R-:W-:Y:S02]  /*9e50*/  FMNMX R80, R80, |R81|, !PT ;  /* 0x4000005150507209 */ /* 0x000fe40007800000 */
[----:B------:R-:W-:-:S02]  /*9e60*/  F2FP.SATFINITE.E4M3.F32.PACK_AB_MERGE_C R17, RZ, R17, RZ ;  /* 0x00000011ff11723e */ /* 0x000fc400048070ff */
[----:B------:R-:W-:Y:S01]  /*9e70*/  FMNMX R78, R80, |R35|, !PT ;  /* 0x40000023504e7209 */ /* 0x000fe20007800000 */
[----:B------:R-:W-:Y:S01]  /*9e80*/  IMAD.U32 R35, R74, 0x10000, RZ ;  /* 0x000100004a237824 */ /* 0x000fe200078e00ff */
[----:B------:R-:W-:Y:S02]  /*9e90*/  F2FP.SATFINITE.E4M3.F32.PACK_AB_MERGE_C R34, RZ, R34, RZ ;  /* 0x00000022ff22723e */ /* 0x000fe400048070ff */
[----:B------:R-:W-:Y:S01]  /*9ea0*/  LOP3.LUT R80, R75, 0xff, RZ, 0xc0, !PT ;  /* 0x000000ff4b507812 */ /* 0x000fe200078ec0ff */
[----:B------:R-:W-:Y:S01]  /*9eb0*/  FMUL R74, R35, UR5 ;  /* 0x00000005234a7c20 */ /* 0x000fe20008400000 */
[C---:B------:R-:W-:Y:S01]  /*9ec0*/  PRMT R79, R34.reuse, 0x7104, RZ ;  /* 0x00007104224f7816 */ /* 0x040fe200000000ff */
[----:B------:R-:W-:Y:S01]  /*9ed0*/  IMAD.SHL.U32 R81, R34, 0x100, RZ ;  /* 0x0000010022517824 */ /* 0x000fe200078e00ff */
[----:B------:R-:W-:Y:S02]  /*9ee0*/  LOP3.LUT R75, R17, 0xffff, RZ, 0xc0, !PT ;  /* 0x0000ffff114b7812 */ /* 0x000fe400078ec0ff */
[----:B------:R-:W-:-:S02]  /*9ef0*/  LOP3.LUT R17, R80, 0xff00, R79, 0xf8, !PT ;  /* 0x0000ff0050117812 */ /* 0x000fc400078ef84f */
[----:B------:R-:W-:Y:S01]  /*9f00*/  F2FP.SATFINITE.E4M3.F32.PACK_AB_MERGE_C R74, RZ, R74, RZ ;  /* 0x0000004aff4a723e */ /* 0x000fe200048070ff */
[----:B------:R-:W-:Y:S01]  /*9f10*/  IMAD.U32 R79, R75, 0x10000, RZ ;  /* 0x000100004b4f7824 */ /* 0x000fe200078e00ff */
[----:B------:R-:W-:Y:S02]  /*9f20*/  IADD3 R80, P0, R40, R23, RZ ;  /* 0x0000001728507210 */ /* 0x000fe40007f1e0ff */
[----:B------:R-:W-:Y:S02]  /*9f30*/  LOP3.LUT R74, R74, 0xffff, RZ, 0xc0, !PT ;  /* 0x0000ffff4a4a7812 */ /* 0x000fe400078ec0ff */
[----:B------:R-:W-:Y:S02]  /*9f40*/  LOP3.LUT R79, R79, 0xff0000, RZ, 0xc0, !PT ;  /* 0x00ff00004f4f7812 */ /* 0x000fe400078ec0ff */
[----:B------:R-:W-:Y:S02]  /*9f50*/  F2FP.SATFINITE.E4M3.F32.PACK_AB_MERGE_C R77, RZ, R77, RZ ;  /* 0x0000004dff4d723e */ /* 0x000fe400048070ff */
[----:B------:R-:W-:Y:S01]  /*9f60*/  FMNMX R78, R78, |R35|, !PT ;  /* 0x400000234e4e7209 */ /* 0x000fe20007800000 */
[----:B------:R-:W-:-:S05]  /*9f70*/  IMAD R34, R74, 0x1000000, R79 ;  /* 0x010000004a227824 */ /* 0x000fca00078e024f */
[----:B------:R-:W-:Y:S02]  /*9f80*/  LOP3.LUT R34, R34, 0xffff, R81, 0xf8, !PT ;  /* 0x0000ffff22227812 */ /* 0x000fe400078ef851 */
[----:B------:R-:W-:Y:S01]  /*9f90*/  LEA.HI.X.SX32 R81, R23, R41, 0x1, P0 ;  /* 0x0000002917517211 */ /* 0x000fe200000f0eff */
[----:B------:R-:W-:Y:S01]  /*9fa0*/  IMAD.IADD R23, R24, 0x1, R23 ;  /* 0x0000000118177824 */ /* 0x000fe200078e0217 */
[----:B------:R-:W-:-:S03]  /*9fb0*/  LOP3.LUT R93, R34, 0xff, R77, 0xf8, !PT ;  /* 0x000000ff225d7812 */ /* 0x000fc600078ef84d */
[----:B------:R-:W-:Y:S02]  /*9fc0*/  IMAD.WIDE R34, R23, 0x2, R50 ;  /* 0x0000000217227825 */ /* 0x000fe400078e0232 */
[----:B------:R0:W-:Y:S04]  /*9fd0*/  STG.E desc[UR6][R80.64], R93 ;  /* 0x0000005d50007986 */ /* 0x0001e8000c101906 */
[----:B------:R-:W2:Y:S01]  /*9fe0*/  LDG.E.64 R34, desc[UR6][R34.64] ;  /* 0x0000000622227981 */ /* 0x000ea2000c1e1b00 */
[----:B------:R-:W-:Y:S01]  /*9ff0*/  IMAD.WIDE R88, R3, 0x2, R88 ;  /* 0x0000000203587825 */ /* 0x000fe200078e0258 */
[----:B------:R-:W-:Y:S02]  /*a000*/  LOP3.LUT R76, R76, 0xff, RZ, 0xc0, !PT ;  /* 0x000000ff4c4c7812 */ /* 0x000fe400078ec0ff */
[----:B------:R-:W-:-:S02]  /*a010*/  PRMT R77, R77, 0x7104, RZ ;  /* 0x000071044d4d7816 */ /* 0x000fc400000000ff */
[----:B------:R-:W-:Y:S02]  /*a020*/  IADD3 R92, P0, R40, R23, RZ ;  /* 0x00000017285c7210 */ /* 0x000fe40007f1e0ff */
[----:B------:R-:W-:Y:S02]  /*a030*/  LOP3.LUT R77, R76, 0xff00, R77, 0xf8, !PT ;  /* 0x0000ff004c4d7812 */ /* 0x000fe400078ef84d */
[----:B0-----:R-:W-:Y:S02]  /*a040*/  LEA.HI.X.SX32 R93, R23, R41, 0x1, P0 ;  /* 0x00000029175d7211 */ /* 0x001fe400000f0eff */
[C-C-:B--2---:R-:W-:Y:S01]  /*a050*/  SHF.R.U64 R3, R34.reuse, 0x10, R35.reuse ;  /* 0x0000001022037819 */ /* 0x144fe20000001223 */
[----:B------:R-:W-:Y:S02]  /*a060*/  IMAD.U32 R79, R34, 0x10000, RZ ;  /* 0x00010000224f7824 */ /* 0x000fe400078e00ff */
[----:B------:R-:W-:Y:S01]  /*a070*/  IMAD.U32 R51, R35, 0x10000, RZ ;  /* 0x0001000023337824 */ /* 0x000fe200078e00ff */
        /* <DEDUP_REMOVED lines=8> */
[----:B------:R-:W-:-:S04]  /*a100*/  F2FP.SATFINITE.E4M3.F32.PACK_AB_MERGE_C R76, RZ, R76, RZ ;  /* 0x0000004cff4c723e */ /* 0x000fc800048070ff */
[----:B------:R-:W-:Y:S02]  /*a110*/  F2FP.SATFINITE.E4M3.F32.PACK_AB_MERGE_C R50, RZ, R51, RZ ;  /* 0x00000033ff32723e */ /* 0x000fe400048070ff */
[----:B------:R-:W-:Y:S01]  /*a120*/  FMNMX R51, R78, |R35|, !PT ;  /* 0x400000234e337209 */ /* 0x000fe20007800000 */
[----:B------:R-:W-:Y:S01]  /*a130*/  FMUL R35, R35, UR5 ;  /* 0x0000000523237c20 */ /* 0x000fe20008400000 */
[----:B------:R-:W-:Y:S01]  /*a140*/  LOP3.LUT R50, R50, 0xffff, RZ, 0xc0, !PT ;  /* 0x0000ffff32327812 */ /* 0x000fe200078ec0ff */
[----:B------:R-:W-:-:S03]  /*a150*/  FMUL R78, R79, UR5 ;  /* 0x000000054f4e7c20 */ /* 0x000fc60008400000 */
[----:B------:R-:W-:Y:S01]  /*a160*/  F2FP.SATFINITE.E4M3.F32.PACK_AB_MERGE_C R3, RZ, R35, RZ ;  /* 0x00000023ff03723e */ /* 0x000fe200048070ff */
[----:B------:R-:W-:Y:S01]  /*a170*/  IMAD.U32 R34, R50, 0x10000, RZ ;  /* 0x0001000032227824 */ /* 0x000fe200078e00ff */
[----:B------:R-:W-:Y:S01]  /*a180*/  F2FP.SATFINITE.E4M3.F32.PACK_AB_MERGE_C R78, RZ, R78, RZ ;  /* 0x0000004eff4e723e */ /* 0x000fe200048070ff */
[----:B------:R-:W-:Y:S01]  /*a190*/  IMAD.SHL.U32 R35, R76, 0x100, RZ ;  /* 0x000001004c237824 */ /* 0x000fe200078e00ff */
[----:B------:R-:W-:Y:S02]  /*a1a0*/  LOP3.LUT R3, R3, 0xffff, RZ, 0xc0, !PT ;  /* 0x0000ffff03037812 */ /* 0x000fe400078ec0ff */
[----:B------:R-:W-:-:S05]  /*a1b0*/  LOP3.LUT R34, R34, 0xff0000, RZ, 0xc0, !PT ;  /* 0x00ff000022227812 */ /* 0x000fca00078ec0ff */
[----:B------:R-:W-:-:S05]  /*a1c0*/  IMAD R34, R3, 0x1000000, R34 ;  /* 0x0100000003227824 */ /* 0x000fca00078e0222 */
[----:B------:R-:W-:-:S04]  /*a1d0*/  LOP3.LUT R35, R34, 0xffff, R35, 0xf8, !PT ;  /* 0x0000ffff22237812 */ /* 0x000fc800078ef823 */
[----:B------:R-:W-:-:S05]  /*a1e0*/  LOP3.LUT R79, R35, 0xff, R78, 0xf8, !PT ;  /* 0x000000ff234f7812 */ /* 0x000fca00078ef84e */
[----:B------:R0:W-:Y:S04]  /*a1f0*/  STG.E desc[UR6][R92.64], R79 ;  /* 0x0000004f5c007986 */ /* 0x0001e8000c101906 */
[----:B------:R-:W2:Y:S01]  /*a200*/  LDG.E.64 R34, desc[UR6][R88.64] ;  /* 0x0000000658227981 */ /* 0x000ea2000c1e1b00 */
[----:B------:R-:W-:Y:S01]  /*a210*/  IMAD.IADD R23, R24, 0x1, R23 ;  /* 0x0000000118177824 */ /* 0x000fe200078e0217 */
[----:B------:R-:W1:Y:S01]  /*a220*/  LDC R7, c[0x0][R7+0xe0c] ;  /* 0x0003830007077b82 */ /* 0x000e620000000800 */
[----:B------:R-:W-:Y:S01]  /*a230*/  IMAD.U32 R78, R78, 0x10000, RZ ;  /* 0x000100004e4e7824 */ /* 0x000fe200078e00ff */
[----:B------:R-:W-:Y:S01]  /*a240*/  BSSY B0, `(.L_x_3522) ;  /* 0x000015d000007945 */ /* 0x000fe20003800000 */
[----:B------:R-:W-:Y:S01]  /*a250*/  IMAD.U32 R76, R76, 0x10000, RZ ;  /* 0x000100004c4c7824 */ /* 0x000fe200078e00ff */
[----:B------:R-:W-:Y:S01]  /*a260*/  IADD3 R80, P0, R40, R23, RZ ;  /* 0x0000001728507210 */ /* 0x000fe20007f1e0ff */
[----:B------:R-:W-:-:S02]  /*a270*/  IMAD.SHL.U32 R75, R75, 0x100, RZ ;  /* 0x000001004b4b7824 */ /* 0x000fc400078e00ff */
[----:B------:R-:W-:Y:S01]  /*a280*/  IMAD.U32 R50, R50, 0x10000, RZ ;  /* 0x0001000032327824 */ /* 0x000fe200078e00ff */
[----:B------:R-:W-:Y:S01]  /*a290*/  LEA.HI.X.SX32 R81, R23, R41, 0x1, P0 ;  /* 0x0000002917517211 */ /* 0x000fe200000f0eff */
[----:B------:R-:W-:Y:S01]  /*a2a0*/  IMAD.U32 R9, R9, 0x10000, RZ ;  /* 0x0001000009097824 */ /* 0x000fe200078e00ff */
[----:B------:R-:W-:Y:S01]  /*a2b0*/  LOP3.LUT R23, R77, 0xff0000, R78, 0xf8, !PT ;  /* 0x00ff00004d177812 */ /* 0x000fe200078ef84e */
[----:B------:R-:W-:Y:S01]  /*a2c0*/  IMAD.SHL.U32 R74, R74, 0x100, RZ ;  /* 0x000001004a4a7824 */ /* 0x000fe200078e00ff */
[----:B------:R-:W-:Y:S01]  /*a2d0*/  LOP3.LUT R17, R17, 0xff0000, R76, 0xf8, !PT ;  /* 0x00ff000011117812 */ /* 0x000fe200078ef84c */
[----:B------:R-:W-:Y:S01]  /*a2e0*/  IMAD.SHL.U32 R12, R12, 0x1000000, RZ ;  /* 0x010000000c0c7824 */ /* 0x000fe200078e00ff */
[----:B------:R-:W-:Y:S01]  /*a2f0*/  LOP3.LUT R9, R9, 0xff0000, RZ, 0xc0, !PT ;  /* 0x00ff000009097812 */ /* 0x000fe200078ec0ff */
[----:B------:R-:W-:Y:S02]  /*a300*/  IMAD.U32 R3, R3, 0x10000, RZ ;  /* 0x0001000003037824 */ /* 0x000fe400078e00ff */
[----:B--2---:R-:W-:Y:S01]  /*a310*/  IMAD.U32 R78, R35, 0x10000, RZ ;  /* 0x00010000234e7824 */ /* 0x004fe200078e00ff */
[C-C-:B------:R-:W-:Y:S01]  /*a320*/  SHF.R.U64 R40, R34.reuse, 0x10, R35.reuse ;  /* 0x0000001022287819 */ /* 0x140fe20000001223 */
[----:B------:R-:W-:Y:S01]  /*a330*/  IMAD.U32 R24, R34, 0x10000, RZ ;  /* 0x0001000022187824 */ /* 0x000fe200078e00ff */
[----:B------:R-:W-:Y:S01]  /*a340*/  SHF.R.U32.HI R41, RZ, 0x10, R35 ;  /* 0x00000010ff297819 */ /* 0x000fe20000011623 */
[----:B------:R-:W-:-:S02]  /*a350*/  FMUL R35, R78, UR5 ;  /* 0x000000054e237c20 */ /* 0x000fc40008400000 */
[----:B------:R-:W-:Y:S01]  /*a360*/  IMAD.U32 R34, R40, 0x10000, RZ ;  /* 0x0001000028227824 */ /* 0x000fe200078e00ff */
[----:B------:R-:W-:Y:S01]  /*a370*/  FMNMX R51, R51, |R24|, !PT ;  /* 0x4000001833337209 */ /* 0x000fe20007800000 */
[----:B------:R-:W-:Y:S01]  /*a380*/  IMAD.U32 R41, R41, 0x10000, RZ ;  /* 0x0001000029297824 */ /* 0x000fe200078e00ff */
[----:B------:R-:W-:Y:S02]  /*a390*/  F2FP.SATFINITE.E4M3.F32.PACK_AB_MERGE_C R35, RZ, R35, RZ ;  /* 0x00000023ff23723e */ /* 0x000fe400048070ff */
[----:B------:R-:W-:Y:S01]  /*a3a0*/  FMNMX R77, R51, |R34|, !PT ;  /* 0x40000022334d7209 */ /* 0x000fe20007800000 */
[----:B0-----:R-:W-:Y:S01]  /*a3b0*/  FMUL R79, R41, UR5 ;  /* 0x00000005294f7c20 */ /* 0x001fe20008400000 */
[----:B------:R-:W-:Y:S01]  /*a3c0*/  LOP3.LUT R40, R35, 0xffff, RZ, 0xc0, !PT ;  /* 0x0000ffff23287812 */ /* 0x000fe200078ec0ff */
[----:B------:R-:W-:Y:S01]  /*a3d0*/  FMUL R51, R34, UR5 ;  /* 0x0000000522337c20 */ /* 0x000fe20008400000 */
[----:B------:R-:W-:Y:S02]  /*a3e0*/  FMNMX R78, R77, |R78|, !PT ;  /* 0x4000004e4d4e7209 */ /* 0x000fe40007800000 */
[----:B------:R-:W-:Y:S01]  /*a3f0*/  F2FP.SATFINITE.E4M3.F32.PACK_AB_MERGE_C R34, RZ, R79, RZ ;  /* 0x0000004fff22723e */ /* 0x000fe200048070ff */
[----:B------:R-:W-:Y:S01]  /*a400*/  IMAD.U32 R35, R40, 0x10000, RZ ;  /* 0x0001000028237824 */ /* 0x000fe200078e00ff */
[----:B------:R-:W-:Y:S01]  /*a410*/  F2FP.SATFINITE.E4M3.F32.PACK_AB_MERGE_C R51, RZ, R51, RZ ;  /* 0x00000033ff33723e */ /* 0x000fe200048070ff */
[----:B------:R-:W-:Y:S01]  /*a420*/  FMUL R79, R24, UR5 ;  /* 0x00000005184f7c20 */ /* 0x000fe20008400000 */
[----:B------:R-:W-:-:S02]  /*a430*/  LOP3.LUT R34, R34, 0xffff, RZ, 0xc0, !PT ;  /* 0x0000ffff22227812 */ /* 0x000fc400078ec0ff */
[----:B------:R-:W-:Y:S01]  /*a440*/  LOP3.LUT R35, R35, 0xff0000, RZ, 0xc0, !PT ;  /* 0x00ff000023237812 */ /* 0x000fe200078ec0ff */
[----:B------:R-:W-:Y:S01]  /*a450*/  IMAD.SHL.U32 R24, R51, 0x100, RZ ;  /* 0x0000010033187824 */ /* 0x000fe200078e00ff */
[----:B------:R-:W-:Y:S02]  /*a460*/  F2FP.SATFINITE.E4M3.F32.PACK_AB_MERGE_C R79, RZ, R79, RZ ;  /* 0x0000004fff4f723e */ /* 0x000fe400048070ff */
[----:B------:R-:W-:Y:S01]  /*a470*/  MOV R77, 0x400 ;  /* 0x00000400004d7802 */ /* 0x000fe20000000f00 */
[C---:B------:R-:W-:Y:S01]  /*a480*/  IMAD R35, R34.reuse, 0x1000000, R35 ;  /* 0x0100000022237824 */ /* 0x040fe200078e0223 */
[----:B------:R-:W-:Y:S01]  /*a490*/  LOP3.LUT R88, R79, 0xffff, RZ, 0xc0, !PT ;  /* 0x0000ffff4f587812 */ /* 0x000fe200078ec0ff */
[----:B------:R-:W-:Y:S01]  /*a4a0*/  IMAD.SHL.U32 R34, R34, 0x1000000, RZ ;  /* 0x0100000022227824 */ /* 0x000fe200078e00ff */
[----:B------:R-:W-:Y:S02]  /*a4b0*/  LOP3.LUT R51, R51, 0xffff, RZ, 0xc0, !PT ;  /* 0x0000ffff33337812 */ /* 0x000fe400078ec0ff */
[----:B------:R-:W-:Y:S01]  /*a4c0*/  LOP3.LUT R24, R35, 0xffff, R24, 0xf8, !PT ;  /* 0x0000ffff23187812 */ /* 0x000fe200078ef818 */
[----:B------:R-:W-:Y:S01]  /*a4d0*/  IMAD.SHL.U32 R88, R88, 0x1000000, RZ ;  /* 0x0100000058587824 */ /* 0x000fe200078e00ff */
[----:B------:R-:W0:Y:S01]  /*a4e0*/  S2R R35, SR_TID.X ;  /* 0x0000000000237919 */ /* 0x000e220000002100 */
[----:B------:R-:W-:-:S02]  /*a4f0*/  FMNMX R78, R78, |R41|, !PT ;  /* 0x400000294e4e7209 */ /* 0x000fc40007800000 */
[----:B------:R-:W-:Y:S01]  /*a500*/  LOP3.LUT R89, R24, 0xff, R79, 0xf8, !PT ;  /* 0x000000ff18597812 */ /* 0x000fe200078ef84f */
[----:B------:R-:W-:Y:S01]  /*a510*/  VIADD R79, R77, 0x10 ;  /* 0x000000104d4f7836 */ /* 0x000fe20000000000 */
[----:B------:R-:W2:Y:S01]  /*a520*/  S2R R24, SR_CgaCtaId ;  /* 0x0000000000187919 */ /* 0x000ea20000008800 */
[----:B------:R-:W-:Y:S02]  /*a530*/  LOP3.LUT R23, R23, R88, RZ, 0xfc, !PT ;  /* 0x0000005817177212 */ /* 0x000fe400078efcff */
[----:B------:R2:W-:Y:S01]  /*a540*/  STG.E desc[UR6][R80.64], R89 ;  /* 0x0000005950007986 */ /* 0x0005e2000c101906 */
[----:B0-----:R-:W-:-:S04]  /*a550*/  SHF.R.S32.HI R76, RZ, 0x1f, R35 ;  /* 0x0000001fff4c7819 */ /* 0x001fc80000011423 */
[----:B------:R-:W-:Y:S02]  /*a560*/  LEA.HI R76, R76, R35, RZ, 0x5 ;  /* 0x000000234c4c7211 */ /* 0x000fe400078f28ff */
[----:B--2---:R-:W-:Y:S02]  /*a570*/  LEA R80, R24, R79, 0x18 ;  /* 0x0000004f18507211 */ /* 0x004fe400078ec0ff */
[----:B------:R-:W-:Y:S02]  /*a580*/  LOP3.LUT R92, R76, 0xffffffe0, RZ, 0xc0, !PT ;  /* 0xffffffe04c5c7812 */ /* 0x000fe400078ec0ff */
[----:B------:R-:W-:-:S03]  /*a590*/  SHF.R.S32.HI R76, RZ, 0x5, R76 ;  /* 0x00000005ff4c7819 */ /* 0x000fc6000001144c */
[----:B------:R-:W-:-:S04]  /*a5a0*/  IMAD.IADD R81, R35, 0x1, -R92 ;  /* 0x0000000123517824 */ /* 0x000fc800078e0a5c */
[C-C-:B------:R-:W-:Y:S02]  /*a5b0*/  IMAD R79, R81.reuse, 0x108, R80.reuse ;  /* 0x00000108514f7824 */ /* 0x140fe400078e0250 */
[C---:B------:R-:W-:Y:S02]  /*a5c0*/  IMAD R80, R76.reuse, 0x108, R80 ;  /* 0x000001084c507824 */ /* 0x040fe400078e0250 */
[C---:B------:R-:W-:Y:S02]  /*a5d0*/  IMAD R79, R76.reuse, 0x8, R79 ;  /* 0x000000084c4f7824 */ /* 0x040fe400078e024f */
[C---:B------:R-:W-:Y:S02]  /*a5e0*/  IMAD R80, R81.reuse, 0x8, R80 ;  /* 0x0000000851507824 */ /* 0x040fe400078e0250 */
[----:B------:R-:W-:Y:S01]  /*a5f0*/  IMAD R8, R81, 0x8, R8 ;  /* 0x0000000851087824 */ /* 0x000fe200078e0208 */
[----:B------:R-:W-:Y:S01]  /*a600*/  STS.64 [R79], R36 ;  /* 0x000000244f007388 */ /* 0x000fe20000000a00 */
[----:B------:R-:W-:-:S03]  /*a610*/  IMAD R81, R76, 0x4, R11 ;  /* 0x000000044c517824 */ /* 0x000fc600078e020b */
[----:B------:R0:W-:Y:S04]  /*a620*/  STS.64 [R79+0x20], R20 ;  /* 0x000020144f007388 */ /* 0x0001e80000000a00 */
[----:B------:R-:W-:Y:S04]  /*a630*/  STS.64 [R79+0x40], R32 ;  /* 0x000040204f007388 */ /* 0x000fe80000000a00 */
[----:B------:R-:W-:Y:S04]  /*a640*/  STS.64 [R79+0x60], R52 ;  /* 0x000060344f007388 */ /* 0x000fe80000000a00 */
[----:B------:R2:W-:Y:S01]  /*a650*/  STS.64 [R79+0x80], R68 ;  /* 0x000080444f007388 */ /* 0x0005e20000000a00 */
[----:B0-----:R-:W0:Y:S03]  /*a660*/  LDC.64 R20, c[0x0][R10+0x610] ;  /* 0x000184000a147b82 */ /* 0x001e260000000a00 */
[----:B------:R1:W-:Y:S04]  /*a670*/  STS.64 [R79+0xa0], R14 ;  /* 0x0000a00e4f007388 */ /* 0x0003e80000000a00 */
[----:B------:R3:W-:Y:S04]  /*a680*/  STS.64 [R79+0xc0], R82 ;  /* 0x0000c0524f007388 */ /* 0x0007e80000000a00 */
[----:B------:R4:W-:Y:S01]  /*a690*/  STS.64 [R79+0xe0], R22 ;  /* 0x0000e0164f007388 */ /* 0x0009e20000000a00 */
[----:B--2---:R-:W-:Y:S01]  /*a6a0*/  IMAD.SHL.U32 R69, R76, 0x4, RZ ;  /* 0x000000044c457824 */ /* 0x004fe200078e00ff */
[----:B------:R-:W-:Y:S03]  /*a6b0*/  BAR.SYNC.DEFER_BLOCKING 0x0 ;  /* 0x0000000000007b1d */ /* 0x000fe60000010000 */
[----:B------:R-:W-:-:S02]  /*a6c0*/  VIADD R68, R69, 0x10 ;  /* 0x0000001045447836 */ /* 0x000fc40000000000 */
[----:B-1----:R-:W-:Y:S02]  /*a6d0*/  IMAD R15, R7, R81, R8 ;  /* 0x00000051070f7224 */ /* 0x002fe400078e0208 */
[C---:B---3--:R-:W-:Y:S02]  /*a6e0*/  VIADD R82, R69.reuse, 0x20 ;  /* 0x0000002045527836 */ /* 0x048fe40000000000 */
[----:B------:R-:W-:Y:S02]  /*a6f0*/  VIADD R96, R69, 0x70 ;  /* 0x0000007045607836 */ /* 0x000fe40000000000 */
[C---:B----4-:R-:W-:Y:S01]  /*a700*/  IMAD.IADD R22, R11.reuse, 0x1, R68 ;  /* 0x000000010b167824 */ /* 0x050fe200078e0244 */
[----:B0-----:R-:W-:Y:S01]  /*a710*/  IADD3 R14, P0, R20, R15, RZ ;  /* 0x0000000f140e7210 */ /* 0x001fe20007f1e0ff */
[----:B------:R-:W-:Y:S02]  /*a720*/  IMAD.IADD R10, R11, 0x1, R82 ;  /* 0x000000010b0a7824 */ /* 0x000fe400078e0252 */
[--C-:B------:R-:W-:Y:S01]  /*a730*/  IMAD R23, R7, R22, R8.reuse ;  /* 0x0000001607177224 */ /* 0x100fe200078e0208 */
[----:B------:R-:W-:Y:S01]  /*a740*/  LEA.HI.X.SX32 R15, R15, R21, 0x1, P0 ;  /* 0x000000150f0f7211 */ /* 0x000fe200000f0eff */
[----:B------:R-:W-:-:S02]  /*a750*/  IMAD R53, R7, R10, R8 ;  /* 0x0000000a07357224 */ /* 0x000fc400078e0208 */
[----:B------:R-:W-:Y:S01]  /*a760*/  VIADD R10, R69, 0x30 ;  /* 0x00000030450a7836 */ /* 0x000fe20000000000 */
[----:B------:R-:W-:-:S04]  /*a770*/  IADD3 R22, P0, R20, R23, RZ ;  /* 0x0000001714167210 */ /* 0x000fc80007f1e0ff */
[----:B------:R-:W-:Y:S01]  /*a780*/  LEA.HI.X.SX32 R23, R23, R21, 0x1, P0 ;  /* 0x0000001517177211 */ /* 0x000fe200000f0eff */
[----:B------:R-:W0:Y:S01]  /*a790*/  LDS.64 R88, [R80] ;  /* 0x0000000050587984 */ /* 0x000e220000000a00 */
[----:B------:R-:W-:-:S03]  /*a7a0*/  IADD3 R94, P0, R20, R53, RZ ;  /* 0x00000035145e7210 */ /* 0x000fc60007f1e0ff */
[----:B------:R-:W1:Y:S01]  /*a7b0*/  LDS.64 R32, [R80+0x420] ;  /* 0x0004200050207984 */ /* 0x000e620000000a00 */
[----:B------:R-:W-:-:S03]  /*a7c0*/  LEA.HI.X.SX32 R95, R53, R21, 0x1, P0 ;  /* 0x00000015355f7211 */ /* 0x000fc600000f0eff */
[----:B------:R-:W2:Y:S04]  /*a7d0*/  LDS.64 R92, [R80+0x840] ;  /* 0x00084000505c7984 */ /* 0x000ea80000000a00 */
[----:B------:R-:W3:Y:S04]  /*a7e0*/  LDS.64 R36, [R80+0xc60] ;  /* 0x000c600050247984 */ /* 0x000ee80000000a00 */
[----:B------:R-:W-:Y:S04]  /*a7f0*/  LDS.64 R52, [R80+0x14a0] ;  /* 0x0014a00050347984 */ /* 0x000fe80000000a00 */
[----:B0-----:R0:W-:Y:S04]  /*a800*/  STG.E.64 desc[UR6][R14.64], R88 ;  /* 0x000000580e007986 */ /* 0x0011e8000c101b06 */
[----:B-1----:R1:W-:Y:S04]  /*a810*/  STG.E.64 desc[UR6][R22.64], R32 ;  /* 0x0000002016007986 */ /* 0x0023e8000c101b06 */
[----:B------:R-:W4:Y:S04]  /*a820*/  LDS.64 R22, [R80+0x1080] ;  /* 0x0010800050167984 */ /* 0x000f280000000a00 */
[----:B--2---:R2:W-:Y:S01]  /*a830*/  STG.E.64 desc[UR6][R94.64], R92 ;  /* 0x0000005c5e007986 */ /* 0x0045e2000c101b06 */
[----:B0-----:R-:W-:-:S02]  /*a840*/  IMAD.IADD R14, R11, 0x1, R10 ;  /* 0x000000010b0e7824 */ /* 0x001fc400078e020a */
[----:B------:R-:W-:Y:S02]  /*a850*/  VIADD R88, R69, 0x40 ;  /* 0x0000004045587836 */ /* 0x000fe40000000000 */
[----:B------:R-:W-:Y:S02]  /*a860*/  IMAD R15, R7, R14, R8 ;  /* 0x0000000e070f7224 */ /* 0x000fe400078e0208 */
[----:B------:R-:W-:-:S03]  /*a870*/  IMAD.IADD R14, R11, 0x1, R88 ;  /* 0x000000010b0e7824 */ /* 0x000fc600078e0258 */
[----:B-1----:R-:W-:Y:S01]  /*a880*/  IADD3 R32, P0, R20, R15, RZ ;  /* 0x0000000f14207210 */ /* 0x002fe20007f1e0ff */
[----:B--2---:R-:W-:-:S03]  /*a890*/  VIADD R92, R69, 0x50 ;  /* 0x00000050455c7836 */ /* 0x004fc60000000000 */
[----:B------:R-:W-:Y:S01]  /*a8a0*/  LEA.HI.X.SX32 R33, R15, R21, 0x1, P0 ;  /* 0x000000150f217211 */ /* 0x000fe200000f0eff */
[----:B------:R-:W-:Y:S02]  /*a8b0*/  IMAD R15, R7, R14, R8 ;  /* 0x0000000e070f7224 */ /* 0x000fe400078e0208 */
[----:B------:R-:W-:Y:S02]  /*a8c0*/  IMAD.IADD R83, R11, 0x1, R92 ;  /* 0x000000010b537824 */ /* 0x000fe400078e025c */
[----:B---3--:R0:W-:Y:S01]  /*a8d0*/  STG.E.64 desc[UR6][R32.64], R36 ;  /* 0x0000002420007986 */ /* 0x0081e2000c101b06 */
[----:B------:R-:W-:Y:S01]  /*a8e0*/  IADD3 R14, P0, R20, R15, RZ ;  /* 0x0000000f140e7210 */ /* 0x000fe20007f1e0ff */
[----:B------:R-:W-:Y:S02]  /*a8f0*/  IMAD R83, R7, R83, R8 ;  /* 0x0000005307537224 */ /* 0x000fe400078e0208 */
[----:B------:R-:W1:Y:S01]  /*a900*/  LDS.64 R32, [R80+0x18c0] ;  /* 0x0018c00050207984 */ /* 0x000e620000000a00 */
[----:B------:R-:W-:Y:S01]  /*a910*/  LEA.HI.X.SX32 R15, R15, R21, 0x1, P0 ;  /* 0x000000150f0f7211 */ /* 0x000fe200000f0eff */
[----:B------:R-:W-:-:S02]  /*a920*/  VIADD R94, R69, 0x60 ;  /* 0x00000060455e7836 */ /* 0x000fc40000000000 */
[----:B------:R-:W-:-:S04]  /*a930*/  IMAD.IADD R69, R11, 0x1, R96 ;  /* 0x000000010b457824 */ /* 0x000fc800078e0260 */
[----:B------:R-:W-:Y:S01]  /*a940*/  IMAD R69, R7, R69, R8 ;  /* 0x0000004507457224 */ /* 0x000fe200078e0208 */
[C---:B0-----:R-:W-:Y:S01]  /*a950*/  IADD3 R36, P0, R20.reuse, R83, RZ ;  /* 0x0000005314247210 */ /* 0x041fe20007f1e0ff */
[----:B----4-:R0:W-:Y:S03]  /*a960*/  STG.E.64 desc[UR6][R14.64], R22 ;  /* 0x000000160e007986 */ /* 0x0101e6000c101b06 */
[----:B------:R-:W-:Y:S01]  /*a970*/  LEA.HI.X.SX32 R37, R83, R21, 0x1, P0 ;  /* 0x0000001553257211 */ /* 0x000fe200000f0eff */
[----:B------:R-:W-:Y:S01]  /*a980*/  IMAD.IADD R83, R11, 0x1, R94 ;  /* 0x000000010b537824 */ /* 0x000fe200078e025e */
[----:B------:R-:W2:Y:S03]  /*a990*/  LDS.64 R22, [R80+0x1ce0] ;  /* 0x001ce00050167984 */ /* 0x000ea60000000a00 */
[----:B------:R-:W-:Y:S01]  /*a9a0*/  IMAD R83, R7, R83, R8 ;  /* 0x0000005307537224 */ /* 0x000fe200078e0208 */
[----:B------:R3:W-:Y:S04]  /*a9b0*/  STG.E.64 desc[UR6][R36.64], R52 ;  /* 0x0000003424007986 */ /* 0x0007e8000c101b06 */
[----:B0-----:R-:W-:-:S04]  /*a9c0*/  IADD3 R14, P0, R20, R83, RZ ;  /* 0x00000053140e7210 */ /* 0x001fc80007f1e0ff */
[----:B------:R-:W-:Y:S02]  /*a9d0*/  LEA.HI.X.SX32 R15, R83, R21, 0x1, P0 ;  /* 0x00000015530f7211 */ /* 0x000fe400000f0eff */
[----:B---3--:R-:W-:Y:S01]  /*a9e0*/  IADD3 R36, P0, R20, R69, RZ ;  /* 0x0000004514247210 */ /* 0x008fe20007f1e0ff */
[----:B------:R-:W-:-:S03]  /*a9f0*/  IMAD.SHL.U32 R52, R51, 0x1000000, RZ ;  /* 0x0100000033347824 */ /* 0x000fc600078e00ff */
[----:B------:R-:W-:Y:S01]  /*aa00*/  LEA.HI.X.SX32 R37, R69, R21, 0x1, P0 ;  /* 0x0000001545257211 */ /* 0x000fe200000f0eff */
[----:B-1----:R-:W-:Y:S01]  /*aa10*/  STG.E.64 desc[UR6][R14.64], R32 ;  /* 0x000000200e007986 */ /* 0x002fe2000c101b06 */
[----:B------:R-:W-:-:S03]  /*aa20*/  LOP3.LUT R17, R17, R52, RZ, 0xfc, !PT ;  /* 0x0000003411117212 */ /* 0x000fc600078efcff */
[----:B------:R-:W0:Y:S04]  /*aa30*/  SHFL.DOWN PT, R15, R78, 0x10, 0x1f ;  /* 0x0a001f004e0f7f89 */ /* 0x000e2800000e0000 */
[----:B--2---:R0:W-:Y:S01]  /*aa40*/  STG.E.64 desc[UR6][R36.64], R22 ;  /* 0x0000001624007986 */ /* 0x0041e2000c101b06 */
[----:B------:R-:W-:Y:S01]  /*aa50*/  BAR.SYNC.DEFER_BLOCKING 0x0 ;  /* 0x0000000000007b1d */ /* 0x000fe20000010000 */
[----:B0-----:R-:W-:-:S05]  /*aa60*/  FMNMX R36, R78, R15, !PT ;  /* 0x0000000f4e247209 */ /* 0x001fca0007800000 */
[----:B------:R-:W0:Y:S04]  /*aa70*/  SHFL.DOWN PT, R37, R36, 0x8, 0x1f ;  /* 0x09001f0024257f89 */ /* 0x000e2800000e0000 */
[----:B------:R1:W-:Y:S04]  /*aa80*/  STS.64 [R79], R48 ;  /* 0x000000304f007388 */ /* 0x0003e80000000a00 */
[----:B------:R-:W-:Y:S04]  /*aa90*/  STS.64 [R79+0x20], R58 ;  /* 0x0000203a4f007388 */ /* 0x000fe80000000a00 */
[----:B------:R-:W-:Y:S04]  /*aaa0*/  STS.64 [R79+0x40], R62 ;  /* 0x0000403e4f007388 */ /* 0x000fe80000000a00 */
[----:B------:R-:W-:Y:S01]  /*aab0*/  STS.64 [R79+0x60], R86 ;  /* 0x000060564f007388 */ /* 0x000fe20000000a00 */
[----:B-1----:R-:W-:-:S03]  /*aac0*/  LOP3.LUT R48, R73, 0xff, RZ, 0xc0, !PT ;  /* 0x000000ff49307812 */ /* 0x002fc600078ec0ff */
[----:B------:R1:W-:Y:S01]  /*aad0*/  STS.64 [R79+0x80], R70 ;  /* 0x000080464f007388 */ /* 0x0003e20000000a00 */
[----:B------:R-:W-:Y:S01]  /*aae0*/  LOP3.LUT R75, R48, 0xff00, R75, 0xf8, !PT ;  /* 0x0000ff00304b7812 */ /* 0x000fe200078ef84b */
[----:B------:R-:W-:Y:S02]  /*aaf0*/  IMAD.SHL.U32 R48, R25, 0x1000000, RZ ;  /* 0x0100000019307824 */ /* 0x000fe400078e00ff */
[----:B------:R-:W-:Y:S01]  /*ab00*/  STS.64 [R79+0xa0], R90 ;  /* 0x0000a05a4f007388 */ /* 0x000fe20000000a00 */
[----:B------:R-:W-:Y:S01]  /*ab10*/  LOP3.LUT R50, R75, 0xff0000, R50, 0xf8, !PT ;  /* 0x00ff00004b327812 */ /* 0x000fe200078ef832 */
[----:B------:R-:W-:Y:S02]  /*ab20*/  VIADD R25, R11, 0x1 ;  /* 0x000000010b197836 */ /* 0x000fe40000000000 */
[----:B------:R-:W-:Y:S02]  /*ab30*/  STS.64 [R79+0xc0], R54 ;  /* 0x0000c0364f007388 */ /* 0x000fe40000000a00 */
[----:B------:R-:W-:-:S02]  /*ab40*/  IMAD.IADD R41, R68, 0x1, R25 ;  /* 0x0000000144297824 */ /* 0x000fc400078e0219 */
[----:B------:R2:W-:Y:S01]  /*ab50*/  STS.64 [R79+0xe0], R16 ;  /* 0x0000e0104f007388 */ /* 0x0005e20000000a00 */
[--C-:B-1----:R-:W-:Y:S02]  /*ab60*/  IMAD.IADD R70, R88, 0x1, R25.reuse ;  /* 0x0000000158467824 */ /* 0x102fe400078e0219 */
[C-C-:B------:R-:W-:Y:S01]  /*ab70*/  IMAD R41, R7.reuse, R41, R8.reuse ;  /* 0x0000002907297224 */ /* 0x140fe200078e0208 */
[----:B------:R-:W-:Y:S01]  /*ab80*/  BAR.SYNC.DEFER_BLOCKING 0x0 ;  /* 0x0000000000007b1d */ /* 0x000fe20000010000 */
[--C-:B------:R-:W-:Y:S02]  /*ab90*/  IMAD.IADD R73, R92, 0x1, R25.reuse ;  /* 0x000000015c497824 */ /* 0x100fe400078e0219 */
[----:B------:R-:W-:Y:S02]  /*aba0*/  IMAD.IADD R75, R94, 0x1, R25 ;  /* 0x000000015e4b7824 */ /* 0x000fe400078e0219 */
[C-C-:B------:R-:W-:Y:S02]  /*abb0*/  IMAD R71, R7.reuse, R70, R8.reuse ;  /* 0x0000004607477224 */ /* 0x140fe400078e0208 */
[----:B------:R-:W-:Y:S01]  /*abc0*/  IMAD R73, R7, R73, R8 ;  /* 0x0000004907497224 */ /* 0x000fe200078e0208 */
[----:B--2---:R-:W-:Y:S01]  /*abd0*/  LOP3.LUT R16, R13, 0xff000000, R48, 0xf8, !PT ;  /* 0xff0000000d107812 */ /* 0x004fe200078ef830 */
[----:B------:R-:W-:-:S02]  /*abe0*/  IMAD.SHL.U32 R17, R40, 0x1000000, RZ ;  /* 0x0100000028117824 */ /* 0x000fc400078e00ff */
[----:B------:R-:W-:Y:S02]  /*abf0*/  VIADD R13, R81, 0x1 ;  /* 0x00000001510d7836 */ /* 0x000fe40000000000 */
[----:B------:R-:W-:Y:S01]  /*ac00*/  IMAD.IADD R40, R82, 0x1, R25 ;  /* 0x0000000152287824 */ /* 0x000fe200078e0219 */
[----:B------:R-:W-:Y:S01]  /*ac10*/  LOP3.LUT R17, R50, R17, RZ, 0xfc, !PT ;  /* 0x0000001132117212 */ /* 0x000fe200078efcff */
[C-C-:B------:R-:W-:Y:S02]  /*ac20*/  IMAD R13, R7.reuse, R13, R8.reuse ;  /* 0x0000000d070d7224 */ /* 0x140fe400078e0208 */
[C-C-:B------:R-:W-:Y:S01]  /*ac30*/  IMAD R69, R7.reuse, R40, R8.reuse ;  /* 0x0000002807457224 */ /* 0x140fe200078e0208 */
[C---:B------:R-:W-:Y:S01]  /*ac40*/  IADD3 R40, P1, R20.reuse, R41, RZ ;  /* 0x0000002914287210 */ /* 0x040fe20007f3e0ff */
[----:B------:R-:W-:Y:S01]  /*ac50*/  IMAD R75, R7, R75, R8 ;  /* 0x0000004b074b7224 */ /* 0x000fe200078e0208 */
[----:B------:R-:W-:Y:S02]  /*ac60*/  IADD3 R48, P0, R20, R13, RZ ;  /* 0x0000000d14307210 */ /* 0x000fe40007f1e0ff */
[-C--:B------:R-:W-:Y:S01]  /*ac70*/  LEA.HI.X.SX32 R41, R41, R21.reuse, 0x1, P1 ;  /* 0x0000001529297211 */ /* 0x080fe200008f0eff */
[----:B------:R-:W1:Y:S01]  /*ac80*/  LDS.64 R32, [R80] ;  /* 0x0000000050207984 */ /* 0x000e620000000a00 */
[----:B------:R-:W-:-:S02]  /*ac90*/  LEA.HI.X.SX32 R49, R13, R21, 0x1, P0 ;  /* 0x000000150d317211 */ /* 0x000fc400000f0eff */
[----:B0-----:R-:W-:Y:S01]  /*aca0*/  FMNMX R13, R36, R37, !PT ;  /* 0x00000025240d7209 */ /* 0x001fe20007800000 */
[----:B------:R-:W0:Y:S01]  /*acb0*/  LDS.64 R22, [R80+0x420] ;  /* 0x0004200050167984 */ /* 0x000e220000000a00 */
[----:B------:R-:W-:-:S03]  /*acc0*/  IADD3 R36, P0, R20, R69, RZ ;  /* 0x0000004514247210 */ /* 0x000fc60007f1e0ff */
[----:B------:R-:W2:Y:S01]  /*acd0*/  LDS.64 R14, [R80+0x840] ;  /* 0x00084000500e7984 */ /* 0x000ea20000000a00 */
[----:B------:R-:W-:Y:S01]  /*ace0*/  LEA.HI.X.SX32 R37, R69, R21, 0x1, P0 ;  /* 0x0000001545257211 */ /* 0x000fe200000f0eff */
[--C-:B------:R-:W-:Y:S02]  /*acf0*/  IMAD.IADD R69, R10, 0x1, R25.reuse ;  /* 0x000000010a457824 */ /* 0x100fe400078e0219 */
[----:B------:R-:W3:Y:S01]  /*ad00*/  LDS.64 R62, [R80+0xc60] ;  /* 0x000c6000503e7984 */ /* 0x000ee20000000a00 */
[----:B------:R-:W-:Y:S02]  /*ad10*/  IMAD.IADD R25, R96, 0x1, R25 ;  /* 0x0000000160197824 */ /* 0x000fe400078e0219 */
[C-C-:B------:R-:W-:Y:S01]  /*ad20*/  IMAD R69, R7.reuse, R69, R8.reuse ;  /* 0x0000004507457224 */ /* 0x140fe200078e0208 */
[----:B------:R-:W4:Y:S01]  /*ad30*/  LDS.64 R58, [R80+0x1080] ;  /* 0x00108000503a7984 */ /* 0x000f220000000a00 */
[----:B------:R-:W-:-:S03]  /*ad40*/  IMAD R25, R7, R25, R8 ;  /* 0x0000001907197224 */ /* 0x000fc600078e0208 */
[----:B------:R-:W5:Y:S04]  /*ad50*/  LDS.64 R54, [R80+0x14a0] ;  /* 0x0014a00050367984 */ /* 0x000f680000000a00 */
[----:B------:R-:W-:Y:S04]  /*ad60*/  LDS.64 R52, [R80+0x18c0] ;  /* 0x0018c00050347984 */ /* 0x000fe80000000a00 */
[----:B------:R-:W-:Y:S04]  /*ad70*/  LDS.64 R50, [R80+0x1ce0] ;  /* 0x001ce00050327984 */ /* 0x000fe80000000a00 */
[----:B-1----:R1:W-:Y:S04]  /*ad80*/  STG.E.64 desc[UR6][R48.64], R32 ;  /* 0x0000002030007986 */ /* 0x0023e8000c101b06 */
[----:B0-----:R0:W-:Y:S04]  /*ad90*/  STG.E.64 desc[UR6][R40.64], R22 ;  /* 0x0000001628007986 */ /* 0x0011e8000c101b06 */
[----:B--2---:R2:W-:Y:S04]  /*ada0*/  STG.E.64 desc[UR6][R36.64], R14 ;  /* 0x0000000e24007986 */ /* 0x0045e8000c101b06 */
[----:B------:R-:W5:Y:S01]  /*adb0*/  SHFL.DOWN PT, R40, R13, 0x4, 0x1f ;  /* 0x08801f000d287f89 */ /* 0x000f6200000e0000 */
[----:B-1----:R-:W-:-:S02]  /*adc0*/  IADD3 R48, P0, R20, R69, RZ ;  /* 0x0000004514307210 */ /* 0x002fc40007f1e0ff */
[C---:B------:R-:W-:Y:S02]  /*add0*/  IADD3 R32, P1, R20.reuse, R71, RZ ;  /* 0x0000004714207210 */ /* 0x040fe40007f3e0ff */
[----:B------:R-:W-:Y:S02]  /*ade0*/  LEA.HI.X.SX32 R49, R69, R21, 0x1, P0 ;  /* 0x0000001545317211 */ /* 0x000fe400000f0eff */
[C---:B0-----:R-:W-:Y:S02]  /*adf0*/  IADD3 R22, P0, R20.reuse, R73, RZ ;  /* 0x0000004914167210 */ /* 0x041fe40007f1e0ff */
[C---:B--2---:R-:W-:Y:S01]  /*ae00*/  IADD3 R14, P2, R20.reuse, R75, RZ ;  /* 0x0000004b140e7210 */ /* 0x044fe20007f5e0ff */
[----:B---3--:R-:W-:Y:S01]  /*ae10*/  STG.E.64 desc[UR6][R48.64], R62 ;  /* 0x0000003e30007986 */ /* 0x008fe2000c101b06 */
[----:B------:R-:W-:Y:S02]  /*ae20*/  LEA.HI.X.SX32 R33, R71, R21, 0x1, P1 ;  /* 0x0000001547217211 */ /* 0x000fe400008f0eff */
[----:B------:R-:W-:-:S02]  /*ae30*/  IADD3 R36, P1, R20, R25, RZ ;  /* 0x0000001914247210 */ /* 0x000fc40007f3e0ff */
[-C--:B------:R-:W-:Y:S01]  /*ae40*/  LEA.HI.X.SX32 R23, R73, R21.reuse, 0x1, P0 ;  /* 0x0000001549177211 */ /* 0x080fe200000f0eff */
[----:B----4-:R-:W-:Y:S01]  /*ae50*/  STG.E.64 desc[UR6][R32.64], R58 ;  /* 0x0000003a20007986 */ /* 0x010fe2000c101b06 */
[-C--:B------:R-:W-:Y:S02]  /*ae60*/  LEA.HI.X.SX32 R15, R75, R21.reuse, 0x1, P2 ;  /* 0x000000154b0f7211 */ /* 0x080fe400010f0eff */
[----:B------:R-:W-:Y:S01]  /*ae70*/  LEA.HI.X.SX32 R37, R25, R21, 0x1, P1 ;  /* 0x0000001519257211 */ /* 0x000fe200008f0eff */
[----:B-----5:R-:W-:Y:S01]  /*ae80*/  STG.E.64 desc[UR6][R22.64], R54 ;  /* 0x0000003616007986 */ /* 0x020fe2000c101b06 */
[----:B------:R-:W-:Y:S02]  /*ae90*/  LOP3.LUT P0, RZ, R35, 0x1f, RZ, 0xc0, !PT ;  /* 0x0000001f23ff7812 */ /* 0x000fe4000780c0ff */
[----:B------:R-:W-:Y:S01]  /*aea0*/  FMNMX R40, R13, R40, !PT ;  /* 0x000000280d287209 */ /* 0x000fe20007800000 */
[----:B------:R-:W-:Y:S01]  /*aeb0*/  STG.E.64 desc[UR6][R14.64], R52 ;  /* 0x000000340e007986 */ /* 0x000fe2000c101b06 */
[----:B------:R-:W-:-:S03]  /*aec0*/  LOP3.LUT R13, R72, 0xff, RZ, 0xc0, !PT ;  /* 0x000000ff480d7812 */ /* 0x000fc600078ec0ff */
[----:B------:R-:W-:Y:S01]  /*aed0*/  STG.E.64 desc[UR6][R36.64], R50 ;  /* 0x0000003224007986 */ /* 0x000fe2000c101b06 */
[----:B------:R-:W-:Y:S01]  /*aee0*/  LOP3.LUT R74, R13, 0xff00, R74, 0xf8, !PT ;  /* 0x0000ff000d4a7812 */ /* 0x000fe200078ef84a */
[----:B------:R-:W-:Y:S03]  /*aef0*/  BAR.SYNC.DEFER_BLOCKING 0x0 ;  /* 0x0000000000007b1d */ /* 0x000fe60000010000 */
[----:B------:R-:W-:Y:S01]  /*af00*/  LOP3.LUT R13, R74, 0xff0000, R3, 0xf8, !PT ;  /* 0x00ff00004a0d7812 */ /* 0x000fe200078ef803 */
[C---:B------:R-:W-:Y:S02]  /*af10*/  VIADD R3, R81.reuse, 0x2 ;  /* 0x0000000251037836 */ /* 0x040fe40000000000 */
[----:B------:R-:W-:Y:S01]  /*af20*/  VIADD R81, R81, 0x3 ;  /* 0x0000000351517836 */ /* 0x000fe20000000000 */
[----:B------:R-:W-:Y:S01]  /*af30*/  LOP3.LUT R13, R13, R34, RZ, 0xfc, !PT ;  /* 0x000000220d0d7212 */ /* 0x000fe200078efcff */
[C-C-:B------:R-:W-:Y:S01]  /*af40*/  IMAD R3, R7.reuse, R3, R8.reuse ;  /* 0x0000000307037224 */ /* 0x140fe200078e0208 */
[----:B------:R-:W0:Y:S01]  /*af50*/  SHFL.DOWN PT, R37, R40, 0x2, 0x1f ;  /* 0x08401f0028257f89 */ /* 0x000e2200000e0000 */
[----:B------:R-:W-:-:S03]  /*af60*/  IMAD R81, R7, R81, R8 ;  /* 0x0000005107517224 */ /* 0x000fc600078e0208 */
[----:B------:R1:W-:Y:S04]  /*af70*/  STS.64 [R79], R38 ;  /* 0x000000264f007388 */ /* 0x0003e80000000a00 */
[----:B------:R-:W-:Y:S04]  /*af80*/  STS.64 [R79+0x20], R4 ;  /* 0x000020044f007388 */ /* 0x000fe80000000a00 */
[----:B------:R-:W-:Y:S04]  /*af90*/  STS.64 [R79+0x40], R30 ;  /* 0x0000401e4f007388 */ /* 0x000fe80000000a00 */
[----:B------:R-:W-:Y:S01]  /*afa0*/  STS.64 [R79+0x60], R18 ;  /* 0x000060124f007388 */ /* 0x000fe20000000a00 */
[----:B-1----:R-:W-:-:S03]  /*afb0*/  IADD3 R38, P1, R20, R3, RZ ;  /* 0x0000000314267210 */ /* 0x002fc60007f3e0ff */
[----:B------:R-:W-:Y:S01]  /*afc0*/  STS.64 [R79+0x80], R66 ;  /* 0x000080424f007388 */ /* 0x000fe20000000a00 */
[----:B------:R-:W-:Y:S02]  /*afd0*/  LEA.HI.X.SX32 R39, R3, R21, 0x1, P1 ;  /* 0x0000001503277211 */ /* 0x000fe400008f0eff */
[----:B0-----:R-:W-:Y:S01]  /*afe0*/  FMNMX R3, R40, R37, !PT ;  /* 0x0000002528037209 */ /* 0x001fe20007800000 */
[----:B------:R-:W-:Y:S04]  /*aff0*/  STS.64 [R79+0xa0], R46 ;  /* 0x0000a02e4f007388 */ /* 0x000fe80000000a00 */
[----:B------:R-:W-:Y:S04]  /*b000*/  STS.64 [R79+0xc0], R26 ;  /* 0x0000c01a4f007388 */ /* 0x000fe80000000a00 */
[----:B------:R0:W-:Y:S01]  /*b010*/  STS.64 [R79+0xe0], R16 ;  /* 0x0000e0104f007388 */ /* 0x0001e20000000a00 */
[----:B------:R-:W-:Y:S01]  /*b020*/  BAR.SYNC.DEFER_BLOCKING 0x0 ;  /* 0x0000000000007b1d */ /* 0x000fe20000010000 */
[----:B0-----:R-:W-:-:S02]  /*b030*/  LOP3.LUT R17, R9, 0xffff, R6, 0xf8, !PT ;  /* 0x0000ffff09117812 */ /* 0x001fc400078ef806 */
[----:B------:R-:W-:Y:S02]  /*b040*/  @!P0 LEA R9, R24, R77, 0x18 ;  /* 0x0000004d18098211 */ /* 0x000fe400078ec0ff */
[----:B------:R-:W-:-:S03]  /*b050*/  LOP3.LUT R12, R17, 0xff000000, R12, 0xf8, !PT ;  /* 0xff000000110c7812 */ /* 0x000fc600078ef80c */
[----:B------:R-:W-:Y:S02]  /*b060*/  @!P0 IMAD R76, R76, 0x4, R9 ;  /* 0x000000044c4c8824 */ /* 0x000fe400078e0209 */
[----:B------:R-:W-:-:S04]  /*b070*/  VIADD R9, R11, 0x2 ;  /* 0x000000020b097836 */ /* 0x000fc80000000000 */
[--C-:B------:R-:W-:Y:S02]  /*b080*/  IMAD.IADD R26, R82, 0x1, R9.reuse ;  /* 0x00000001521a7824 */ /* 0x100fe400078e0209 */
[--C-:B------:R-:W-:Y:S01]  /*b090*/  IMAD.IADD R6, R68, 0x1, R9.reuse ;  /* 0x0000000144067824 */ /* 0x100fe200078e0209 */
[----:B------:R-:W0:Y:S01]  /*b0a0*/  LDS.64 R14, [R80] ;  /* 0x00000000500e7984 */ /* 0x000e220000000a00 */
[C-C-:B------:R-:W-:Y:S02]  /*b0b0*/  IMAD R41, R7.reuse, R26, R8.reuse ;  /* 0x0000001a07297224 */ /* 0x140fe400078e0208 */
[--C-:B------:R-:W-:Y:S01]  /*b0c0*/  IMAD R25, R7, R6, R8.reuse ;  /* 0x0000000607197224 */ /* 0x100fe200078e0208 */
[----:B------:R-:W1:Y:S01]  /*b0d0*/  LDS.64 R4, [R80+0x420] ;  /* 0x0004200050047984 */ /* 0x000e620000000a00 */
[--C-:B------:R-:W-:Y:S01]  /*b0e0*/  IMAD.IADD R6, R10, 0x1, R9.reuse ;  /* 0x000000010a067824 */ /* 0x100fe200078e0209 */
[----:B------:R-:W-:Y:S01]  /*b0f0*/  IADD3 R40, P1, R20, R41, RZ ;  /* 0x0000002914287210 */ /* 0x000fe20007f3e0ff */
[--C-:B------:R-:W-:Y:S01]  /*b100*/  IMAD.IADD R34, R88, 0x1, R9.reuse ;  /* 0x0000000158227824 */ /* 0x100fe200078e0209 */
[----:B------:R-:W2:Y:S01]  /*b110*/  LDS.64 R18, [R80+0x840] ;  /* 0x0008400050127984 */ /* 0x000ea20000000a00 */
[----:B------:R-:W-:Y:S01]  /*b120*/  IADD3 R36, P2, R20, R25, RZ ;  /* 0x0000001914247210 */ /* 0x000fe20007f5e0ff */
[----:B------:R-:W-:Y:S01]  /*b130*/  IMAD.IADD R46, R94, 0x1, R9 ;  /* 0x000000015e2e7824 */ /* 0x000fe200078e0209 */
[-C--:B------:R-:W-:Y:S01]  /*b140*/  LEA.HI.X.SX32 R41, R41, R21.reuse, 0x1, P1 ;  /* 0x0000001529297211 */ /* 0x080fe200008f0eff */
[----:B------:R-:W3:Y:S01]  /*b150*/  LDS.64 R16, [R80+0xc60] ;  /* 0x000c600050107984 */ /* 0x000ee20000000a00 */
[----:B------:R-:W-:Y:S01]  /*b160*/  LEA.HI.X.SX32 R37, R25, R21, 0x1, P2 ;  /* 0x0000001519257211 */ /* 0x000fe200010f0eff */
[----:B------:R-:W-:-:S02]  /*b170*/  IMAD R25, R7, R6, R8 ;  /* 0x0000000607197224 */ /* 0x000fc400078e0208 */
[----:B------:R-:W4:Y:S01]  /*b180*/  LDS.64 R22, [R80+0x1080] ;  /* 0x0010800050167984 */ /* 0x000f220000000a00 */
[--C-:B------:R-:W-:Y:S02]  /*b190*/  IMAD.IADD R6, R92, 0x1, R9.reuse ;  /* 0x000000015c067824 */ /* 0x100fe400078e0209 */
[C-C-:B------:R-:W-:Y:S01]  /*b1a0*/  IMAD R47, R7.reuse, R34, R8.reuse ;  /* 0x00000022072f7224 */ /* 0x140fe200078e0208 */
[----:B------:R-:W5:Y:S01]  /*b1b0*/  LDS.64 R26, [R80+0x14a0] ;  /* 0x0014a000501a7984 */ /* 0x000f620000000a00 */
[----:B------:R-:W-:Y:S02]  /*b1c0*/  IMAD.IADD R34, R96, 0x1, R9 ;  /* 0x0000000160227824 */ /* 0x000fe400078e0209 */
[C-C-:B------:R-:W-:Y:S01]  /*b1d0*/  IMAD R9, R7.reuse, R6, R8.reuse ;  /* 0x0000000607097224 */ /* 0x140fe200078e0208 */
[----:B------:R-:W5:Y:S04]  /*b1e0*/  LDS.64 R30, [R80+0x18c0] ;  /* 0x0018c000501e7984 */ /* 0x000f680000000a00 */
[----:B------:R-:W5:Y:S04]  /*b1f0*/  LDS.64 R32, [R80+0x1ce0] ;  /* 0x001ce00050207984 */ /* 0x000f680000000a00 */
[----:B0-----:R0:W-:Y:S04]  /*b200*/  STG.E.64 desc[UR6][R38.64], R14 ;  /* 0x0000000e26007986 */ /* 0x0011e8000c101b06 */
[----:B-1----:R1:W-:Y:S04]  /*b210*/  STG.E.64 desc[UR6][R36.64], R4 ;  /* 0x0000000424007986 */ /* 0x0023e8000c101b06 */
[----:B--2---:R2:W-:Y:S01]  /*b220*/  STG.E.64 desc[UR6][R40.64], R18 ;  /* 0x0000001228007986 */ /* 0x0045e2000c101b06 */
[----:B0-----:R-:W-:Y:S01]  /*b230*/  IADD3 R14, P1, R20, R25, RZ ;  /* 0x00000019140e7210 */ /* 0x001fe20007f3e0ff */
[----:B------:R-:W-:-:S03]  /*b240*/  IMAD R39, R7, R46, R8 ;  /* 0x0000002e07277224 */ /* 0x000fc600078e0208 */
[----:B------:R-:W-:Y:S01]  /*b250*/  LEA.HI.X.SX32 R15, R25, R21, 0x1, P1 ;  /* 0x00000015190f7211 */ /* 0x000fe200008f0eff */
[----:B------:R-:W-:Y:S01]  /*b260*/  IMAD R25, R7, R34, R8 ;  /* 0x0000002207197224 */ /* 0x000fe200078e0208 */
[C---:B-1----:R-:W-:Y:S02]  /*b270*/  IADD3 R4, P2, R20.reuse, R47, RZ ;  /* 0x0000002f14047210 */ /* 0x042fe40007f5e0ff */
[C---:B--2---:R-:W-:Y:S01]  /*b280*/  IADD3 R18, P1, R20.reuse, R9, RZ ;  /* 0x0000000914127210 */ /* 0x044fe20007f3e0ff */
[----:B---3--:R-:W-:Y:S01]  /*b290*/  STG.E.64 desc[UR6][R14.64], R16 ;  /* 0x000000100e007986 */ /* 0x008fe2000c101b06 */
[C---:B------:R-:W-:Y:S02]  /*b2a0*/  IADD3 R36, P3, R20.reuse, R39, RZ ;  /* 0x0000002714247210 */ /* 0x040fe40007f7e0ff */
[----:B------:R-:W-:Y:S02]  /*b2b0*/  LEA.HI.X.SX32 R5, R47, R21, 0x1, P2 ;  /* 0x000000152f057211 */ /* 0x000fe400010f0eff */
[----:B------:R-:W-:-:S02]  /*b2c0*/  IADD3 R38, P2, R20, R25, RZ ;  /* 0x0000001914267210 */ /* 0x000fc40007f5e0ff */
[-C--:B------:R-:W-:Y:S01]  /*b2d0*/  LEA.HI.X.SX32 R19, R9, R21.reuse, 0x1, P1 ;  /* 0x0000001509137211 */ /* 0x080fe200008f0eff */
[----:B----4-:R-:W-:Y:S01]  /*b2e0*/  STG.E.64 desc[UR6][R4.64], R22 ;  /* 0x0000001604007986 */ /* 0x010fe2000c101b06 */
[-C--:B------:R-:W-:Y:S01]  /*b2f0*/  LEA.HI.X.SX32 R37, R39, R21.reuse, 0x1, P3 ;  /* 0x0000001527257211 */ /* 0x080fe200018f0eff */
[----:B------:R-:W-:Y:S01]  /*b300*/  VIADD R9, R11, 0x3 ;  /* 0x000000030b097836 */ /* 0x000fe20000000000 */
[----:B------:R-:W-:Y:S01]  /*b310*/  LEA.HI.X.SX32 R39, R25, R21, 0x1, P2 ;  /* 0x0000001519277211 */ /* 0x000fe200010f0eff */
[----:B-----5:R-:W-:Y:S02]  /*b320*/  STG.E.64 desc[UR6][R18.64], R26 ;  /* 0x0000001a12007986 */ /* 0x020fe4000c101b06 */
[--C-:B------:R-:W-:Y:S02]  /*b330*/  IMAD.IADD R6, R10, 0x1, R9.reuse ;  /* 0x000000010a067824 */ /* 0x100fe400078e0209 */
[----:B------:R0:W-:Y:S01]  /*b340*/  STG.E.64 desc[UR6][R36.64], R30 ;  /* 0x0000001e24007986 */ /* 0x0001e2000c101b06 */
[----:B------:R-:W-:-:S02]  /*b350*/  IMAD.IADD R68, R68, 0x1, R9 ;  /* 0x0000000144447824 */ /* 0x000fc400078e0209 */
[--C-:B------:R-:W-:Y:S01]  /*b360*/  IMAD.IADD R82, R82, 0x1, R9.reuse ;  /* 0x0000000152527824 */ /* 0x100fe200078e0209 */
[----:B------:R1:W-:Y:S01]  /*b370*/  STG.E.64 desc[UR6][R38.64], R32 ;  /* 0x0000002026007986 */ /* 0x0003e2000c101b06 */
[--C-:B------:R-:W-:Y:S02]  /*b380*/  IMAD.IADD R88, R88, 0x1, R9.reuse ;  /* 0x0000000158587824 */ /* 0x100fe400078e0209 */
[--C-:B------:R-:W-:Y:S01]  /*b390*/  IMAD.IADD R92, R92, 0x1, R9.reuse ;  /* 0x000000015c5c7824 */ /* 0x100fe200078e0209 */
[----:B------:R-:W-:Y:S01]  /*b3a0*/  BAR.SYNC.DEFER_BLOCKING 0x0 ;  /* 0x0000000000007b1d */ /* 0x000fe20000010000 */
[--C-:B------:R-:W-:Y:S02]  /*b3b0*/  IMAD.IADD R94, R94, 0x1, R9.reuse ;  /* 0x000000015e5e7824 */ /* 0x100fe400078e0209 */
[----:B------:R-:W-:Y:S02]  /*b3c0*/  IMAD.IADD R96, R96, 0x1, R9 ;  /* 0x0000000160607824 */ /* 0x000fe400078e0209 */
[----:B------:R-:W-:-:S02]  /*b3d0*/  IMAD R9, R7, R68, R8 ;  /* 0x0000004407097224 */ /* 0x000fc400078e0208 */
[C-C-:B------:R-:W-:Y:S01]  /*b3e0*/  IMAD R25, R7.reuse, R82, R8.reuse ;  /* 0x0000005207197224 */ /* 0x140fe200078e0208 */
[----:B------:R-:W2:Y:S01]  /*b3f0*/  SHFL.DOWN PT, R30, R3, 0x1, 0x1f ;  /* 0x08201f00031e7f89 */ /* 0x000ea200000e0000 */
[C-C-:B0-----:R-:W-:Y:S01]  /*b400*/  IMAD R31, R7.reuse, R6, R8.reuse ;  /* 0x00000006071f7224 */ /* 0x141fe200078e0208 */
[C---:B------:R-:W-:Y:S01]  /*b410*/  IADD3 R6, P6, R20.reuse, R81, RZ ;  /* 0x0000005114067210 */ /* 0x040fe20007fde0ff */
[C-C-:B-1----:R-:W-:Y:S02]  /*b420*/  IMAD R33, R7.reuse, R88, R8.reuse ;  /* 0x0000005807217224 */ /* 0x142fe400078e0208 */
[C-C-:B------:R-:W-:Y:S02]  /*b430*/  IMAD R37, R7.reuse, R92, R8.reuse ;  /* 0x0000005c07257224 */ /* 0x140fe400078e0208 */
[C-C-:B------:R-:W-:Y:S01]  /*b440*/  IMAD R39, R7.reuse, R94, R8.reuse ;  /* 0x0000005e07277224 */ /* 0x140fe200078e0208 */
[C---:B------:R-:W-:Y:S01]  /*b450*/  IADD3 R32, P4, R20.reuse, R33, RZ ;  /* 0x0000002114207210 */ /* 0x040fe20007f9e0ff */
[----:B------:R-:W-:Y:S01]  /*b460*/  IMAD R41, R7, R96, R8 ;  /* 0x0000006007297224 */ /* 0x000fe200078e0208 */
[----:B------:R-:W-:-:S02]  /*b470*/  IADD3 R8, P1, R20, R9, RZ ;  /* 0x0000000914087210 */ /* 0x000fc40007f3e0ff */
[----:B------:R-:W-:Y:S02]  /*b480*/  LEA.HI.X.SX32 R7, R81, R21, 0x1, P6 ;  /* 0x0000001551077211 */ /* 0x000fe400030f0eff */
[C---:B------:R-:W-:Y:S01]  /*b490*/  IADD3 R36, P5, R20.reuse, R37, RZ ;  /* 0x0000002514247210 */ /* 0x040fe20007fbe0ff */
[----:B------:R-:W-:Y:S01]  /*b4a0*/  STS.64 [R79], R44 ;  /* 0x0000002c4f007388 */ /* 0x000fe20000000a00 */
[----:B------:R-:W-:Y:S02]  /*b4b0*/  LEA.HI.X.SX32 R9, R9, R21, 0x1, P1 ;  /* 0x0000001509097211 */ /* 0x000fe400008f0eff */
[----:B------:R-:W-:Y:S01]  /*b4c0*/  IADD3 R38, P6, R20, R39, RZ ;  /* 0x0000002714267210 */ /* 0x000fe20007fde0ff */
[----:B------:R-:W-:Y:S01]  /*b4d0*/  STS.64 [R79+0x20], R84 ;  /* 0x000020544f007388 */ /* 0x000fe20000000a00 */
[-C--:B------:R-:W-:Y:S02]  /*b4e0*/  LEA.HI.X.SX32 R33, R33, R21.reuse, 0x1, P4 ;  /* 0x0000001521217211 */ /* 0x080fe400020f0eff */
[-C--:B------:R-:W-:Y:S01]  /*b4f0*/  LEA.HI.X.SX32 R37, R37, R21.reuse, 0x1, P5 ;  /* 0x0000001525257211 */ /* 0x080fe200028f0eff */
[----:B------:R-:W-:Y:S01]  /*b500*/  STS.64 [R79+0x40], R64 ;  /* 0x000040404f007388 */ /* 0x000fe20000000a00 */
[----:B------:R-:W-:-:S03]  /*b510*/  LEA.HI.X.SX32 R39, R39, R21, 0x1, P6 ;  /* 0x0000001527277211 */ /* 0x000fc600030f0eff */
[----:B------:R0:W-:Y:S04]  /*b520*/  STS.64 [R79+0x60], R28 ;  /* 0x0000601c4f007388 */ /* 0x0001e80000000a00 */
[----:B------:R-:W-:Y:S04]  /*b530*/  STS.64 [R79+0x80], R60 ;  /* 0x0000803c4f007388 */ /* 0x000fe80000000a00 */
[----:B------:R-:W-:Y:S04]  /*b540*/  STS.64 [R79+0xa0], R56 ;  /* 0x0000a0384f007388 */ /* 0x000fe80000000a00 */
[----:B------:R2:W-:Y:S01]  /*b550*/  STS.64 [R79+0xc0], R42 ;  /* 0x0000c02a4f007388 */ /* 0x0005e20000000a00 */
[----:B0-----:R-:W-:-:S03]  /*b560*/  IADD3 R28, P2, R20, R25, RZ ;  /* 0x00000019141c7210 */ /* 0x001fc60007f5e0ff */
[----:B------:R-:W-:Y:S01]  /*b570*/  STS.64 [R79+0xe0], R12 ;  /* 0x0000e00c4f007388 */ /* 0x000fe20000000a00 */
[----:B------:R-:W-:Y:S01]  /*b580*/  LEA.HI.X.SX32 R29, R25, R21, 0x1, P2 ;  /* 0x00000015191d7211 */ /* 0x000fe200010f0eff */
[----:B------:R-:W-:Y:S01]  /*b590*/  BAR.SYNC.DEFER_BLOCKING 0x0 ;  /* 0x0000000000007b1d */ /* 0x000fe20000010000 */
[----:B--2---:R-:W-:Y:S01]  /*b5a0*/  FMNMX R43, R3, R30, !PT ;  /* 0x0000001e032b7209 */ /* 0x004fe20007800000 */
[----:B------:R-:W-:Y:S01]  /*b5b0*/  VIADD R3, R35, 0x1f ;  /* 0x0000001f23037836 */ /* 0x000fe20000000000 */
[C---:B------:R-:W-:Y:S02]  /*b5c0*/  IADD3 R30, P3, R20.reuse, R31, RZ ;  /* 0x0000001f141e7210 */ /* 0x040fe40007f7e0ff */
[----:B------:R-:W-:Y:S02]  /*b5d0*/  IADD3 R20, P1, R20, R41, RZ ;  /* 0x0000002914147210 */ /* 0x000fe40007f3e0ff */
[-C--:B------:R-:W-:Y:S02]  /*b5e0*/  LEA.HI.X.SX32 R31, R31, R21.reuse, 0x1, P3 ;  /* 0x000000151f1f7211 */ /* 0x080fe400018f0eff */
[----:B------:R-:W-:Y:S01]  /*b5f0*/  LEA.HI.X.SX32 R21, R41, R21, 0x1, P1 ;  /* 0x0000001529157211 */ /* 0x000fe200008f0eff */
[----:B------:R-:W0:Y:S04]  /*b600*/  LDS.64 R4, [R80] ;  /* 0x0000000050047984 */ /* 0x000e280000000a00 */
[----:B------:R-:W1:Y:S04]  /*b610*/  LDS.64 R14, [R80+0x420] ;  /* 0x00042000500e7984 */ /* 0x000e680000000a00 */
[----:B------:R-:W2:Y:S04]  /*b620*/  LDS.64 R10, [R80+0x840] ;  /* 0x00084000500a7984 */ /* 0x000ea80000000a00 */
[----:B------:R-:W3:Y:S04]  /*b630*/  LDS.64 R12, [R80+0xc60] ;  /* 0x000c6000500c7984 */ /* 0x000ee80000000a00 */
[----:B------:R-:W4:Y:S04]  /*b640*/  LDS.64 R16, [R80+0x1080] ;  /* 0x0010800050107984 */ /* 0x000f280000000a00 */
[----:B------:R-:W5:Y:S04]  /*b650*/  LDS.64 R18, [R80+0x14a0] ;  /* 0x0014a00050127984 */ /* 0x000f680000000a00 */
[----:B------:R-:W5:Y:S04]  /*b660*/  LDS.64 R22, [R80+0x18c0] ;  /* 0x0018c00050167984 */ /* 0x000f680000000a00 */
[----:B------:R-:W5:Y:S04]  /*b670*/  LDS.64 R26, [R80+0x1ce0] ;  /* 0x001ce000501a7984 */ /* 0x000f680000000a00 */
[----:B0-----:R0:W-:Y:S04]  /*b680*/  STG.E.64 desc[UR6][R6.64], R4 ;  /* 0x0000000406007986 */ /* 0x0011e8000c101b06 */
[----:B-1----:R0:W-:Y:S04]  /*b690*/  STG.E.64 desc[UR6][R8.64], R14 ;  /* 0x0000000e08007986 */ /* 0x0021e8000c101b06 */
[----:B--2---:R0:W-:Y:S04]  /*b6a0*/  STG.E.64 desc[UR6][R28.64], R10 ;  /* 0x0000000a1c007986 */ /* 0x0041e8000c101b06 */
[----:B---3--:R0:W-:Y:S04]  /*b6b0*/  STG.E.64 desc[UR6][R30.64], R12 ;  /* 0x0000000c1e007986 */ /* 0x0081e8000c101b06 */
[----:B----4-:R0:W-:Y:S04]  /*b6c0*/  STG.E.64 desc[UR6][R32.64], R16 ;  /* 0x0000001020007986 */ /* 0x0101e8000c101b06 */
[----:B-----5:R0:W-:Y:S04]  /*b6d0*/  STG.E.64 desc[UR6][R36.64], R18 ;  /* 0x0000001224007986 */ /* 0x0201e8000c101b06 */
[----:B------:R0:W-:Y:S04]  /*b6e0*/  STG.E.64 desc[UR6][R38.64], R22 ;  /* 0x0000001626007986 */ /* 0x0001e8000c101b06 */
[----:B------:R0:W-:Y:S01]  /*b6f0*/  STG.E.64 desc[UR6][R20.64], R26 ;  /* 0x0000001a14007986 */ /* 0x0001e2000c101b06 */
[----:B------:R-:W-:Y:S06]  /*b700*/  BAR.SYNC.DEFER_BLOCKING 0x0 ;  /* 0x0000000000007b1d */ /* 0x000fec0000010000 */
[----:B------:R0:W-:Y:S02]  /*b710*/  @!P0 STS [R76], R43 ;  /* 0x0000002b4c008388 */ /* 0x0001e40000000800 */
[----:B------:R-:W-:Y:S01]  /*b720*/  BAR.SYNC.DEFER_BLOCKING 0x0 ;  /* 0x0000000000007b1d */ /* 0x000fe20000010000 */
[----:B------:R-:W-:Y:S01]  /*b730*/  ISETP.GT.U32.AND P0, PT, R3, 0x3e, PT ;  /* 0x0000003e0300780c */ /* 0x000fe20003f04070 */
[----:B------:R-:W-:-:S12]  /*b740*/  IMAD.MOV.U32 R3, RZ, RZ, RZ ;  /* 0x000000ffff037224 */ /* 0x000fd800078e00ff */
[----:B0-----:R-:W-:Y:S05]  /*b750*/  @P0 BRA `(.L_x_3523) ;  /* 0x00000000002c0947 */ /* 0x001fea0003800000 */
[----:B------:R-:W-:Y:S01]  /*b760*/  ISETP.GT.U32.AND P0, PT, R35, 0x3, PT ;  /* 0x000000032300780c */ /* 0x000fe20003f04070 */
[----:B------:R-:W-:Y:S01]  /*b770*/  IMAD.MOV.U32 R3, RZ, RZ, RZ ;  /* 0x000000ffff037224 */ /* 0x000fe200078e00ff */
[----:B------:R-:W-:-:S11]  /*b780*/  UMOV UR4, 0xffffffff ;  /* 0xffffffff00047882 */ /* 0x000fd60000000000 */
[----:B------:R-:W-:-:S05]  /*b790*/  @!P0 LEA R4, R24, R77, 0x18 ;  /* 0x0000004d18048211 */ /* 0x000fca00078ec0ff */
[----:B------:R-:W-:-:S05]  /*b7a0*/  @!P0 IMAD R4, R35, 0x4, R4 ;  /* 0x0000000423048824 */ /* 0x000fca00078e0204 */
[----:B------:R0:W1:Y:S01]  /*b7b0*/  @!P0 LDS R3, [R4] ;  /* 0x0000000004038984 */ /* 0x0000620000000800 */
[----:B------:R-:W-:Y:S05]  /*b7c0*/  BRA.DIV UR4, `(.L_x_3524) ;  /* 0x0000000204bc7947 */ /* 0x000fea000b800000 */
[----:B01----:R-:W0:Y:S02]  /*b7d0*/  SHFL.DOWN PT, R4, R3, 0x2, 0x1f ;  /* 0x08401f0003047f89 */ /* 0x003e2400000e0000 */
[----:B0-----:R-:W-:-:S05]  /*b7e0*/  FMNMX R4, R4, R3, !PT ;  /* 0x0000000304047209 */ /* 0x001fca0007800000 */
[----:B------:R0:W1:Y:S02]  /*b7f0*/  SHFL.DOWN PT, R5, R4, 0x1, 0x1f ;  /* 0x08201f0004057f89 */ /* 0x00006400000e0000 */
.L_x_3531:
[----:B-1----:R-:W-:-:S07]  /*b800*/  FMNMX R3, R4, R5, !PT ;  /* 0x0000000504037209 */ /* 0x002fce0007800000 */
.L_x_3523:
[----:B------:R-:W-:Y:S05]  /*b810*/  BSYNC B0 ;  /* 0x0000000000007941 */ /* 0x000fea0003800000 */
.L_x_3522:
[----:B------:R-:W-:Y:S01]  /*b820*/  UMOV UR4, 0x800 ;  /* 0x0000080000047882 */ /* 0x000fe20000000000 */
[----:B------:R-:W-:Y:S01]  /*b830*/  BSSY B0, `(.L_x_3525) ;  /* 0x000000f000007945 */ /* 0x000fe20003800000 */
[----:B0-----:R-:W-:-:S04]  /*b840*/  LEA R4, R0, UR4, 0x3 ;  /* 0x0000000400047c11 */ /* 0x001fc8000f8e18ff */
[----:B------:R-:W0:Y:S02]  /*b850*/  LDC.64 R6, c[0x0][R4+0x210] ;  /* 0x0000840004067b82 */ /* 0x000e240000000a00 */
[----:B0-----:R-:W-:-:S04]  /*b860*/  ISETP.NE.U32.AND P0, PT, R6, RZ, PT ;  /* 0x000000ff0600720c */ /* 0x001fc80003f05070 */
[----:B------:R-:W-:-:S04]  /*b870*/  ISETP.NE.AND.EX P0, PT, R7, RZ, PT, P0 ;  /* 0x000000ff0700720c */ /* 0x000fc80003f05300 */
[----:B------:R-:W-:-:S13]  /*b880*/  ISETP.NE.OR P0, PT, R35, RZ, !P0 ;  /* 0x000000ff2300720c */ /* 0x000fda0004705670 */
[----:B------:R-:W-:Y:S05]  /*b890*/  @P0 BRA `(.L_x_3526) ;  /* 0x0000000000200947 */ /* 0x000fea0003800000 */
[----:B------:R-:W0:Y:S01]  /*b8a0*/  S2R R6, SR_LANEID ;  /* 0x0000000000067919 */ /* 0x000e220000000000 */
[----:B------:R-:W1:Y:S08]  /*b8b0*/  REDUX.MAX.S32 UR8, R3 ;  /* 0x00000000030873c4 */ /* 0x000e700000014200 */
[----:B------:R-:W2:Y:S01]  /*b8c0*/  LDC.64 R4, c[0x0][R4+0x210] ;  /* 0x0000840004047b82 */ /* 0x000ea20000000a00 */
[----:B------:R-:W-:-:S02]  /*b8d0*/  VOTEU.ANY UR4, UPT, PT ;  /* 0x0000000000047886 */ /* 0x000fc400038e0100 */
[----:B------:R-:W-:Y:S01]  /*b8e0*/  UFLO.U32 UR4, UR4 ;  /* 0x00000004000472bd */ /* 0x000fe200080e0000 */
[----:B-1----:R-:W-:-:S05]  /*b8f0*/  IMAD.U32 R7, RZ, RZ, UR8 ;  /* 0x00000008ff077e24 */ /* 0x002fca000f8e00ff */
[----:B0-----:R-:W-:-:S13]  /*b900*/  ISETP.EQ.U32.AND P0, PT, R6, UR4, PT ;  /* 0x0000000406007c0c */ /* 0x001fda000bf02070 */
[----:B--2---:R0:W-:Y:S02]  /*b910*/  @P0 REDG.E.MAX.S32.STRONG.GPU desc[UR6][R4.64], R7 ;  /* 0x000000070400098e */ /* 0x0041e4000d10e386 */
.L_x_3526:
[----:B------:R-:W-:Y:S05]  /*b920*/  BSYNC B0 ;  /* 0x0000000000007941 */ /* 0x000fea0003800000 */
.L_x_3525:
[----:B------:R-:W-:Y:S01]  /*b930*/  UMOV UR4, 0xa00 ;  /* 0x00000a0000047882 */ /* 0x000fe20000000000 */
[----:B------:R-:W-:Y:S02]  /*b940*/  LOP3.LUT P0, RZ, R2, R35, RZ, 0xfc, !PT ;  /* 0x0000002302ff7212 */ /* 0x000fe4000780fcff */
[----:B------:R-:W-:-:S04]  /*b950*/  LEA R0, R0, UR4, 0x3 ;  /* 0x0000000400007c11 */ /* 0x000fc8000f8e18ff */
[----:B0-----:R-:W0:Y:S02]  /*b960*/  LDC.64 R4, c[0x0][R0+0x210] ;  /* 0x0000840000047b82 */ /* 0x001e240000000a00 */
[----:B0-----:R-:W-:-:S04]  /*b970*/  ISETP.EQ.U32.AND P1, PT, R4, RZ, PT ;  /* 0x000000ff0400720c */ /* 0x001fc80003f22070 */
[----:B------:R-:W-:-:S13]  /*b980*/  ISETP.EQ.OR.EX P0, PT, R5, RZ, P0, P1 ;  /* 0x000000ff0500720c */ /* 0x000fda0000702710 */
[----:B------:R-:W-:Y:S05]  /*b990*/  @P0 EXIT ;  /* 0x000000000000094d */ /* 0x000fea0003800000 */
[----:B------:R-:W-:Y:S01]  /*b9a0*/  UIADD3 UR4, UR5, 0x1800000, URZ ;  /* 0x0180000005047890 */ /* 0x000fe2000fffe03f */
[----:B------:R0:W1:Y:S03]  /*b9b0*/  LDC.64 R2, c[0x0][R0+0x210] ;  /* 0x0000840000027b82 */ /* 0x0000660000000a00 */
[----:B------:R-:W-:-:S04]  /*b9c0*/  ULOP3.LUT UR4, UR4, 0x7f800000, URZ, 0xc0, !UPT ;  /* 0x7f80000004047892 */ /* 0x000fc8000f8ec03f */
[----:B------:R-:W-:-:S06]  /*b9d0*/  UISETP.GT.U32.AND UP0, UPT, UR4, 0x1ffffff, UPT ;  /* 0x01ffffff0400788c */ /* 0x000fcc000bf04070 */
[----:B------:R-:W-:-:S13]  /*b9e0*/  PLOP3.LUT P0, PT, PT, PT, UP0, 0x80, 0x0 ;  /* 0x000000000000781c */ /* 0x000fda0003f0f008 */
[----:B0-----:R-:W-:Y:S05]  /*b9f0*/  @P0 BRA `(.L_x_3527) ;  /* 0x0000000000140947 */ /* 0x001fea0003800000 */
[----:B------:R-:W-:Y:S01]  /*ba00*/  IMAD.U32 R0, RZ, RZ, UR5 ;  /* 0x00000005ff007e24 */ /* 0x000fe2000f8e00ff */
[----:B------:R-:W-:-:S07]  /*ba10*/  MOV R9, 0xba30 ;  /* 0x0000ba3000097802 */ /* 0x000fce0000000f00 */
[----:B-1----:R-:W-:Y:S05]  /*ba20*/  CALL.REL.NOINC `($__internal_15_$__cuda_sm20_rcp_rn_f32_slowpath) ;  /* 0x00000000005c7944 */ /* 0x002fea0003c00000 */
[----:B------:R-:W-:Y:S01]  /*ba30*/  IMAD.MOV.U32 R5, RZ, RZ, R0 ;  /* 0x000000ffff057224 */ /* 0x000fe200078e0000 */
[----:B------:R-:W-:Y:S06]  /*ba40*/  BRA `(.L_x_3528) ;  /* 0x0000000000147947 */ /* 0x000fec0003800000 */
.L_x_3527:
[----:B------:R-:W0:Y:S01]  /*ba50*/  MUFU.RCP R5, UR5 ;  /* 0x0000000500057d08 */ /* 0x000e220008001000 */
[----:B------:R-:W-:-:S04]  /*ba60*/  IMAD.U32 R0, RZ, RZ, UR5 ;  /* 0x00000005ff007e24 */ /* 0x000fc8000f8e00ff */
[----:B0-----:R-:W-:-:S04]  /*ba70*/  FFMA R0, R5, R0, -1 ;  /* 0xbf80000005007423 */ /* 0x001fc80000000000 */
[----:B------:R-:W-:-:S04]  /*ba80*/  FADD.FTZ R0, -R0, -RZ ;  /* 0x800000ff00007221 */ /* 0x000fc80000010100 */
[----:B------:R-:W-:-:S07]  /*ba90*/  FFMA R5, R5, R0, R5 ;  /* 0x0000000005057223 */ /* 0x000fce0000000005 */
.L_x_3528:
[----:B-1----:R-:W-:Y:S01]  /*baa0*/  STG.E desc[UR6][R2.64], R5 ;  /* 0x0000000502007986 */ /* 0x002fe2000c101906 */
[----:B------:R-:W-:Y:S05]  /*bab0*/  EXIT ;  /* 0x000000000000794d */ /* 0x000fea0003800000 */
.L_x_3524:
[----:B------:R-:W-:Y:S02]  /*bac0*/  IMAD.MOV.U32 R7, RZ, RZ, 0x2 ;  /* 0x00000002ff077424 */ /* 0x000fe400078e00ff */
[----:B------:R-:W-:Y:S02]  /*bad0*/  IMAD.MOV.U32 R8, RZ, RZ, 0x1f ;  /* 0x0000001fff087424 */ /* 0x000fe400078e00ff */
[----:B------:R-:W-:-:S07]  /*bae0*/  IMAD.MOV.U32 R6, RZ, RZ, -0x1 ;  /* 0xffffffffff067424 */ /* 0x000fce00078e00ff */
[----:B01----:R-:W-:Y:S05]  /*baf0*/  WARPSYNC.COLLECTIVE R6, `(.L_x_3529) ;  /* 0x0000000006087348 */ /* 0x003fea0003c00000 */
[----:B-1----:R1:W2:Y:S02]  /*bb00*/  SHFL.DOWN P0, R5, R3, R7, R8 ;  /* 0x0800000703057389 */ /* 0x0022a40000000008 */
[----:B012---:R-:W-:Y:S01]  /*bb10*/  ENDCOLLECTIVE ;  /* 0x000000000000791b */ /* 0x007fe20003800000 */
.L_x_3529:
[----:B------:R-:W-:Y:S02]  /*bb20*/  IMAD.MOV.U32 R7, RZ, RZ, 0x1 ;  /* 0x00000001ff077424 */ /* 0x000fe400078e00ff */
[----:B------:R-:W-:-:S05]  /*bb30*/  IMAD.MOV.U32 R4, RZ, RZ, R5 ;  /* 0x000000ffff047224 */ /* 0x000fca00078e0005 */
[----:B------:R-:W-:-:S05]  /*bb40*/  FMNMX R4, R4, R3, !PT ;  /* 0x0000000304047209 */ /* 0x000fca0007800000 */
[----:B------:R-:W-:-:S07]  /*bb50*/  IMAD.MOV.U32 R3, RZ, RZ, R4 ;  /* 0x000000ffff037224 */ /* 0x000fce00078e0004 */
[----:B------:R-:W-:Y:S05]  /*bb60*/  WARPSYNC.COLLECTIVE R6, `(.L_x_3530) ;  /* 0x0000000006087348 */ /* 0x000fea0003c00000 */
[----:B------:R0:W1:Y:S02]  /*bb70*/  SHFL.DOWN P0, R5, R3, R7, R8 ;  /* 0x0800000703057389 */ /* 0x0000640000000008 */
[----:B01----:R-:W-:Y:S01]  /*bb80*/  ENDCOLLECTIVE ;  /* 0x000000000000791b */ /* 0x003fe20003800000 */
.L_x_3530:
[----:B------:R-:W-:Y:S05]  /*bb90*/  BRA `(.L_x_3531) ;  /* 0xfffffffc00187947 */ /* 0x000fea000383ffff */
        .weak           $__internal_15_$__cuda_sm20_rcp_rn_f32_slowpath
        .type           $__internal_15_$__cuda_sm20_rcp_rn_f32_slowpath,@function
        .size           $__internal_15_$__cuda_sm20_rcp_rn_f32_slowpath,(.L_x_3776 - $__internal_15_$__cuda_sm20_rcp_rn_f32_slowpath)
$__internal_15_$__cuda_sm20_rcp_rn_f32_slowpath:
        /* <DEDUP_REMOVED lines=15> */
.L_x_3532:
        /* <DEDUP_REMOVED lines=33> */
.L_x_3534:
[----:B------:R0:W1:Y:S02]  /*bea0*/  MUFU.RCP R4, R0 ;  /* 0x0000000000047308 */ /* 0x0000640000001000 */
.L_x_3533:
[----:B0123--:R-:W-:Y:S02]  /*beb0*/  IMAD.MOV.U32 R0, RZ, RZ, R4 ;  /* 0x000000ffff007224 */ /* 0x00ffe400078e0004 */
[----:B------:R-:W-:Y:S02]  /*bec0*/  IMAD.MOV.U32 R4, RZ, RZ, R9 ;  /* 0x000000ffff047224 */ /* 0x000fe400078e0009 */
[----:B------:R-:W-:-:S04]  /*bed0*/  IMAD.MOV.U32 R5, RZ, RZ, 0x0 ;  /* 0x00000000ff057424 */ /* 0x000fc800078e00ff */
[----:B------:R-:W-:Y:S05]  /*bee0*/  RET.REL.NODEC R4 `(_ZN18transformer_engine56_GLOBAL__N__9a404817_23_multi_cast_transpose_cu_26a11c4627multi_cast_transpose_kernelILi4ELi8ELb1Ef13__nv_bfloat1613__nv_fp8_e4m3EEvNS0_22MultiCastTransposeArgsE) ;  /* 0xffffff4004447950 */ /* 0x000fea0003c3ffff */
.L_x_3535:
        /* <DEDUP_REMOVED lines=9> */
.L_x_3776:


//--------------------- .text._ZN18transformer_engine56_GLOBAL__N__9a404817_23_multi_cast_transpose_cu_26a11c4627multi_cast_transpose_kernelILi4ELi8ELb1Ef13__nv_bfloat1613__nv_fp8_e5m2EEvNS0_22MultiCastTransposeArgsE --------------------------
	.section	.text._ZN18transformer_engine56_GLOBAL__N__9a404817_23_multi_cast_transpose_cu_26a11c4627multi_cast_transpose_kernelILi4ELi8ELb1Ef13__nv_bfloat1613__nv_fp8_e5m2EEvNS0_22MultiCastTransposeArgsE,"ax",@progbits
	.align	128
.text._ZN18transformer_engine56_GLOBAL__N__9a404817_23_multi_cast_transpose_cu_26a11c4627multi_cast_transpose_kernelILi4ELi8ELb1Ef13__nv_bfloat1613__nv_fp8_e5m2EEvNS0_22MultiCastTransposeArgsE:
        .type           _ZN18transformer_engine56_GLOBAL__N__9a404817_23_multi_cast_transpose_cu_26a11c4627multi_cast_transpose_kernelILi4ELi8ELb1Ef13__nv_bfloat1613__nv_fp8_e5m2EEvNS0_22MultiCastTransposeArgsE,@function
        .size           _ZN18transformer_engine56_GLOBAL__N__9a404817_23_multi_cast_transpose_cu_26a11c4627multi_cast_transpose_kernelILi4ELi8ELb1Ef13__nv_bfloat1613__nv_fp8_e5m2EEvNS0_22MultiCastTransposeArgsE,(.L_x_3778 - _ZN18transformer_engine56_GLOBAL__N__9a404817_23_multi_cast_transpose_cu_26a11c4627multi_cast_transpose_kernelILi4ELi8ELb1Ef13__nv_bfloat1613__nv_fp8_e5m2EEvNS0_22MultiCastTransposeArgsE)
        .other          _ZN18transformer_engine56_GLOBAL__N__9a404817_23_multi_cast_transpose_cu_26a11c4627multi_cast_transpose_kernelILi4ELi8ELb1Ef13__nv_bfloat1613__nv_fp8_e5m2EEvNS0_22MultiCastTransposeArgsE,@"STO_CUDA_ENTRY STV_DEFAULT"
_ZN18transformer_engine56_GLOBAL__N__9a404817_23_multi_cast_transpose_cu_26a11c4627multi_cast_transpose_kernelILi4ELi8ELb1Ef13__nv_bfloat1613__nv_fp8_e5m2EEvNS0_22MultiCastTransposeArgsE:
        /* <DEDUP_REMOVED lines=9> */
.L_x_3536:
        /* <DEDUP_REMOVED lines=68> */
[----:B------:R-:W-:Y:S01]  /*04d0*/  F2FP.SATFINITE.E5M2.F32.PACK_AB_MERGE_C R42, RZ, R42, RZ ;  /* 0x0000002aff2a723e */ /* 0x000fe200048060ff */
[----:B------:R-:W-:Y:S02]  /*04e0*/  FMUL R80, R27, UR5 ;  /* 0x000000051b507c20 */ /* 0x000fe40008400000 */
[----:B------:R-:W-:Y:S02]  /*04f0*/  F2FP.SATFINITE.E5M2.F32.PACK_AB_MERGE_C R66, RZ, R66, RZ ;  /* 0x00000042ff42723e */ /* 0x000fe400048060ff */
[----:B------:R-:W-:Y:S01]  /*0500*/  IMAD.U32 R4, R42, 0x10000, RZ ;  /* 0x000100002a047824 */ /* 0x000fe200078e00ff */
[----:B------:R-:W-:-:S02]  /*0510*/  F2FP.SATFINITE.E5M2.F32.PACK_AB_MERGE_C R80, RZ, R80, RZ ;  /* 0x00000050ff50723e */ /* 0x000fc400048060ff */
[----:B------:R-:W-:Y:S02]  /*0520*/  LOP3.LUT R5, R66, 0xffff, RZ, 0xc0, !PT ;  /* 0x0000ffff42057812 */ /* 0x000fe400078ec0ff */
[----:B------:R-:W-:Y:S01]  /*0530*/  LOP3.LUT R6, R4, 0xff0000, RZ, 0xc0, !PT ;  /* 0x00ff000004067812 */ /* 0x000fe200078ec0ff */
[----:B------:R-:W-:-:S04]  /*0540*/  FMUL R4, R29, UR5 ;  /* 0x000000051d047c20 */ /* 0x000fc80008400000 */
[----:B------:R-:W-:Y:S01]  /*0550*/  IMAD R5, R5, 0x1000000, R6 ;  /* 0x0100000005057824 */ /* 0x000fe200078e0206 */
[----:B------:R-:W-:Y:S01]  /*0560*/  F2FP.SATFINITE.E5M2.F32.PACK_AB_MERGE_C R4, RZ, R4, RZ ;  /* 0x00000004ff04723e */ /* 0x000fe200048060ff */
        /* <DEDUP_REMOVED lines=16> */
[----:B------:R-:W-:Y:S01]  /*0670*/  F2FP.SATFINITE.E5M2.F32.PACK_AB_MERGE_C R6, RZ, R6, RZ ;  /* 0x00000006ff06723e */ /* 0x000fe200048060ff */
[----:B------:R-:W-:-:S02]  /*0680*/  FMUL R18, R14, UR5 ;  /* 0x000000050e127c20 */ /* 0x000fc40008400000 */
[----:B------:R-:W-:Y:S01]  /*0690*/  FMUL R77, R81, UR5 ;  /* 0x00000005514d7c20 */ /* 0x000fe20008400000 */
[----:B------:R-:W-:Y:S01]  /*06a0*/  LOP3.LUT R79, R6, 0xffff, RZ, 0xc0, !PT ;  /* 0x0000ffff064f7812 */ /* 0x000fe200078ec0ff */
[----:B------:R-:W-:Y:S01]  /*06b0*/  FMUL R6, R33, UR5 ;  /* 0x0000000521067c20 */ /* 0x000fe20008400000 */
[----:B------:R-:W-:Y:S02]  /*06c0*/  F2FP.SATFINITE.E5M2.F32.PACK_AB_MERGE_C R18, RZ, R18, RZ ;  /* 0x00000012ff12723e */ /* 0x000fe400048060ff */
[----:B------:R-:W-:Y:S01]  /*06d0*/  F2FP.SATFINITE.E5M2.F32.PACK_AB_MERGE_C R77, RZ, R77, RZ ;  /* 0x0000004dff4d723e */ /* 0x000fe200048060ff */
[----:B0-----:R-:W-:Y:S01]  /*06e0*/  IMAD.U32 R3, R79, 0x10000, RZ ;  /* 0x000100004f037824 */ /* 0x001fe200078e00ff */
[----:B------:R-:W-:Y:S02]  /*06f0*/  LOP3.LUT R82, R18, 0xffff, RZ, 0xc0, !PT ;  /* 0x0000ffff12527812 */ /* 0x000fe400078ec0ff */
[----:B------:R-:W-:Y:S02]  /*0700*/  F2FP.SATFINITE.E5M2.F32.PACK_AB_MERGE_C R6, RZ, R6, RZ ;  /* 0x00000006ff06723e */ /* 0x000fe400048060ff */
        /* <DEDUP_REMOVED lines=20> */
[----:B------:R-:W-:Y:S01]  /*0850*/  F2FP.SATFINITE.E5M2.F32.PACK_AB_MERGE_C R9, RZ, R9, RZ ;  /* 0x00000009ff09723e */ /* 0x000fe200048060ff */
[----:B------:R-:W-:Y:S01]  /*0860*/  FMUL R16, R32, UR5 ;  /* 0x0000000520107c20 */ /* 0x000fe20008400000 */
[----:B------:R-:W-:Y:S01]  /*0870*/  F2FP.SATFINITE.E5M2.F32.PACK_AB_MERGE_C R28, RZ, R28, RZ ;  /* 0x0000001cff1c723e */ /* 0x000fe200048060ff */
[----:B------:R-:W-:Y:S01]  /*0880*/  FMUL R63, R34, UR5 ;  /* 0x00000005223f7c20 */ /* 0x000fe20008400000 */
[----:B------:R-:W-:Y:S01]  /*0890*/  LOP3.LUT R61, R9, 0xffff, RZ, 0xc0, !PT ;  /* 0x0000ffff093d7812 */ /* 0x000fe200078ec0ff */
[----:B------:R-:W-:Y:S01]  /*08a0*/  IMAD.WIDE R88, R21, 0x2, R50 ;  /* 0x0000000215587825 */ /* 0x000fe200078e0232 */
[----:B------:R-:W-:-:S02]  /*08b0*/  F2FP.SATFINITE.E5M2.F32.PACK_AB_MERGE_C R16, RZ, R16, RZ ;  /* 0x00000010ff10723e */ /* 0x000fc400048060ff */
[----:B------:R-:W-:Y:S01]  /*08c0*/  F2FP.SATFINITE.E5M2.F32.PACK_AB_MERGE_C R63, RZ, R63, RZ ;  /* 0x0000003fff3f723e */ /* 0x000fe200048060ff */
        /* <DEDUP_REMOVED lines=21> */
[----:B------:R-:W-:Y:S01]  /*0a20*/  F2FP.SATFINITE.E5M2.F32.PACK_AB_MERGE_C R5, RZ, R5, RZ ;  /* 0x00000005ff05723e */ /* 0x000fe200048060ff */
[----:B------:R-:W-:-:S02]  /*0a30*/  FMUL R16, R31, UR5 ;  /* 0x000000051f107c20 */ /* 0x000fc40008400000 */
[----:B------:R-:W-:Y:S01]  /*0a40*/  FMUL R48, R46, UR5 ;  /* 0x000000052e307c20 */ /* 0x000fe20008400000 */
[----:B------:R-:W-:Y:S02]  /*0a50*/  LOP3.LUT R38, R5, 0xffff, RZ, 0xc0, !PT ;  /* 0x0000ffff05267812 */ /* 0x000fe400078ec0ff */
[----:B------:R-:W-:Y:S02]  /*0a60*/  F2FP.SATFINITE.E5M2.F32.PACK_AB_MERGE_C R16, RZ, R16, RZ ;  /* 0x00000010ff10723e */ /* 0x000fe400048060ff */
[----:B------:R-:W-:Y:S01]  /*0a70*/  F2FP.SATFINITE.E5M2.F32.PACK_AB_MERGE_C R48, RZ, R48, RZ ;  /* 0x00000030ff30723e */ /* 0x000fe200048060ff */
[----:B------:R-:W-:Y:S01]  /*0a80*/  IMAD.U32 R5, R38, 0x10000, RZ ;  /* 0x0001000026057824 */ /* 0x000fe200078e00ff */
[----:B------:R-:W-:Y:S02]  /*0a90*/  LOP3.LUT R44, R16, 0xffff, RZ, 0xc0, !PT ;  /* 0x0000ffff102c7812 */ /* 0x000fe400078ec0ff */
[----:B------:R-:W-:Y:S01]  /*0aa0*/  F2FP.SATFINITE.E5M2.F32.PACK_AB_MERGE_C R36, RZ, R36, RZ ;  /* 0x00000024ff24723e */ /* 0x000fe200048060ff */
        /* <DEDUP_REMOVED lines=44> */
[----:B------:R-:W-:Y:S01]  /*0d70*/  F2FP.SATFINITE.E5M2.F32.PACK_AB_MERGE_C R5, RZ, R5, RZ ;  /* 0x00000005ff05723e */ /* 0x000fe200048060ff */
[----:B------:R-:W-:Y:S02]  /*0d80*/  FMUL R20, R16, UR5 ;  /* 0x0000000510147c20 */ /* 0x000fe40008400000 */
[----:B------:R-:W-:Y:S01]  /*0d90*/  FMUL R69, R84, UR5 ;  /* 0x0000000554457c20 */ /* 0x000fe20008400000 */
[----:B------:R-:W-:Y:S02]  /*0da0*/  LOP3.LUT R72, R5, 0xffff, RZ, 0xc0, !PT ;  /* 0x0000ffff05487812 */ /* 0x000fe400078ec0ff */
[----:B------:R-:W-:-:S02]  /*0db0*/  F2FP.SATFINITE.E5M2.F32.PACK_AB_MERGE_C R20, RZ, R20, RZ ;  /* 0x00000014ff14723e */ /* 0x000fc400048060ff */
[----:B------:R-:W-:Y:S01]  /*0dc0*/  F2FP.SATFINITE.E5M2.F32.PACK_AB_MERGE_C R69, RZ, R69, RZ ;  /* 0x00000045ff45723e */ /* 0x000fe200048060ff */
[----:B------:R-:W-:Y:S01]  /*0dd0*/  IMAD.U32 R5, R72, 0x10000, RZ ;  /* 0x0001000048057824 */ /* 0x000fe200078e00ff */
[----:B------:R-:W-:Y:S01]  /*0de0*/  LOP3.LUT R67, R20, 0xffff, RZ, 0xc0, !PT ;  /* 0x0000ffff14437812 */ /* 0x000fe200078ec0ff */
[----:B0-----:R-:W-:Y:S01]  /*0df0*/  IMAD.WIDE R20, R87, 0x2, R50 ;  /* 0x0000000257147825 */ /* 0x001fe200078e0232 */
        /* <DEDUP_REMOVED lines=19> */
[----:B------:R-:W-:Y:S01]  /*0f30*/  F2FP.SATFINITE.E5M2.F32.PACK_AB_MERGE_C R39, RZ, R18, RZ ;  /* 0x00000012ff27723e */ /* 0x000fe200048060ff */
[----:B------:R-:W-:Y:S02]  /*0f40*/  IMAD.U32 R18, R45, 0x10000, RZ ;  /* 0x000100002d127824 */ /* 0x000fe400078e00ff */
[----:B------:R-:W-:Y:S01]  /*0f50*/  FMUL R58, R9, UR5 ;  /* 0x00000005093a7c20 */ /* 0x000fe20008400000 */
[----:B------:R-:W-:Y:S01]  /*0f60*/  FMUL R70, R20, UR5 ;  /* 0x0000000514467c20 */ /* 0x000fe20008400000 */
[----:B------:R-:W-:Y:S01]  /*0f70*/  LOP3.LUT R39, R39, 0xffff, RZ, 0xc0, !PT ;  /* 0x0000ffff27277812 */ /* 0x000fe200078ec0ff */
[----:B------:R-:W-:Y:S02]  /*0f80*/  FMUL R45, R18, UR5 ;  /* 0x00000005122d7c20 */ /* 0x000fe40008400000 */
[----:B0-----:R-:W-:Y:S01]  /*0f90*/  F2FP.SATFINITE.E5M2.F32.PACK_AB_MERGE_C R37, RZ, R58, RZ ;  /* 0x0000003aff25723e */ /* 0x001fe200048060ff */
[----:B------:R-:W-:Y:S01]  /*0fa0*/  IMAD.WIDE R58, R87, 0x2, R50 ;  /* 0x00000002573a7825 */ /* 0x000fe200078e0232 */
[----:B------:R-:W-:-:S02]  /*0fb0*/  F2FP.SATFINITE.E5M2.F32.PACK_AB_MERGE_C R70, RZ, R70, RZ ;  /* 0x00000046ff46723e */ /* 0x000fc400048060ff */
[----:B------:R-:W-:Y:S01]  /*0fc0*/  LOP3.LUT R37, R37, 0xffff, RZ, 0xc0, !PT ;  /* 0x0000ffff25257812 */ /* 0x000fe200078ec0ff */
[----:B------:R-:W-:Y:S01]  /*0fd0*/  IMAD.U32 R4, R39, 0x10000, RZ ;  /* 0x0001000027047824 */ /* 0x000fe200078e00ff */
[----:B------:R-:W-:-:S04]  /*0fe0*/  F2FP.SATFINITE.E5M2.F32.PACK_AB_MERGE_C R45, RZ, R45, RZ ;  /* 0x0000002dff2d723e */ /* 0x000fc800048060ff */
        /* <DEDUP_REMOVED lines=24> */
[----:B------:R-:W-:Y:S01]  /*1170*/  F2FP.SATFINITE.E5M2.F32.PACK_AB_MERGE_C R49, RZ, R26, RZ ;  /* 0x0000001aff31723e */ /* 0x000fe200048060ff */
[----:B------:R-:W-:-:S02]  /*1180*/  IMAD.U32 R26, R5, 0x10000, RZ ;  /* 0x00010000051a7824 */ /* 0x000fc400078e00ff */
[----:B------:R-:W-:Y:S01]  /*1190*/  FMUL R5, R27, UR5 ;  /* 0x000000051b057c20 */ /* 0x000fe20008400000 */
[----:B------:R-:W-:Y:S02]  /*11a0*/  F2FP.SATFINITE.E5M2.F32.PACK_AB_MERGE_C R64, RZ, R64, RZ ;  /* 0x00000040ff40723e */ /* 0x000fe400048060ff */
[----:B------:R-:W-:Y:S01]  /*11b0*/  LOP3.LUT R49, R49, 0xffff, RZ, 0xc0, !PT ;  /* 0x0000ffff31317812 */ /* 0x000fe200078ec0ff */
[----:B------:R-:W-:Y:S01]  /*11c0*/  FMUL R29, R26, UR5 ;  /* 0x000000051a1d7c20 */ /* 0x000fe20008400000 */
[----:B------:R-:W-:-:S03]  /*11d0*/  F2FP.SATFINITE.E5M2.F32.PACK_AB_MERGE_C R5, RZ, R5, RZ ;  /* 0x00000005ff05723e */ /* 0x000fc600048060ff */
[----:B------:R-:W-:Y:S01]  /*11e0*/  IMAD.U32 R4, R49, 0x10000, RZ ;  /* 0x0001000031047824 */ /* 0x000fe200078e00ff */
[----:B------:R-:W-:Y:S02]  /*11f0*/  LOP3.LUT R33, R5, 0xffff, RZ, 0xc0, !PT ;  /* 0x0000ffff05217812 */ /* 0x000fe400078ec0ff */
[----:B------:R-:W-:Y:S02]  /*1200*/  F2FP.SATFINITE.E5M2.F32.PACK_AB_MERGE_C R29, RZ, R29, RZ ;  /* 0x0000001dff1d723e */ /* 0x000fe400048060ff */
        /* <DEDUP_REMOVED lines=28> */
[----:B------:R-:W-:Y:S02]  /*13d0*/  FMUL R14, R74, UR5 ;  /* 0x000000054a0e7c20 */ /* 0x000fe40008400000 */
[----:B------:R-:W-:Y:S01]  /*13e0*/  IMAD.U32 R3, R32, 0x10000, RZ ;  /* 0x0001000020037824 */ /* 0x000fe200078e00ff */
[----:B------:R-:W-:Y:S02]  /*13f0*/  F2FP.SATFINITE.E5M2.F32.PACK_AB_MERGE_C R17, RZ, R17, RZ ;  /* 0x00000011ff11723e */ /* 0x000fe400048060ff */
[----:B------:R-:W-:Y:S02]  /*1400*/  F2FP.SATFINITE.E5M2.F32.PACK_AB_MERGE_C R14, RZ, R14, RZ ;  /* 0x0000000eff0e723e */ /* 0x000fe400048060ff */
[----:B------:R-:W-:Y:S01]  /*1410*/  LOP3.LUT R5, R3, 0xff0000, RZ, 0xc0, !PT ;  /* 0x00ff000003057812 */ /* 0x000fe200078ec0ff */
[----:B------:R-:W-:Y:S01]  /*1420*/  FMUL R3, R81, UR5 ;  /* 0x0000000551037c20 */ /* 0x000fe20008400000 */
[----:B------:R-:W-:-:S04]  /*1430*/  LOP3.LUT R4, R17, 0xffff, RZ, 0xc0, !PT ;  /* 0x0000ffff11047812 */ /* 0x000fc800078ec0ff */
[----:B------:R-:W-:Y:S01]  /*1440*/  F2FP.SATFINITE.E5M2.F32.PACK_AB_MERGE_C R3, RZ, R3, RZ ;  /* 0x00000003ff03723e */ /* 0x000fe200048060ff */
        /* <DEDUP_REMOVED lines=39> */
[----:B------:R-:W-:Y:S02]  /*16c0*/  F2FP.SATFINITE.E5M2.F32.PACK_AB_MERGE_C R30, RZ, R30, RZ ;  /* 0x0000001eff1e723e */ /* 0x000fe400048060ff */
        /* <DEDUP_REMOVED lines=66> */
[----:B------:R-:W-:-:S03]  /*1af0*/  FMUL R6, R74, UR5 ;  /* 0x000000054a067c20 */ /* 0x000fc60008400000 */
[----:B------:R-:W-:Y:S01]  /*1b00*/  LOP3.LUT R21, R5, 0xffff, RZ, 0xc0, !PT ;  /* 0x0000ffff05157812 */ /* 0x000fe200078ec0ff */
[----:B------:R-:W-:Y:S01]  /*1b10*/  FMUL R5, R60, UR5 ;  /* 0x000000053c057c20 */ /* 0x000fe20008400000 */
[----:B------:R-:W-:-:S03]  /*1b20*/  F2FP.SATFINITE.E5M2.F32.PACK_AB_MERGE_C R6, RZ, R6, RZ ;  /* 0x00000006ff06723e */ /* 0x000fc600048060ff */
[----:B------:R-:W-:Y:S01]  /*1b30*/  IMAD.U32 R20, R21, 0x10000, RZ ;  /* 0x0001000015147824 */ /* 0x000fe200078e00ff */
[----:B------:R-:W-:Y:S02]  /*1b40*/  LOP3.LUT R6, R6, 0xffff, RZ, 0xc0, !PT ;  /* 0x0000ffff06067812 */ /* 0x000fe400078ec0ff */
[----:B------:R-:W-:Y:S02]  /*1b50*/  F2FP.SATFINITE.E5M2.F32.PACK_AB_MERGE_C R5, RZ, R5, RZ ;  /* 0x00000005ff05723e */ /* 0x000fe400048060ff */
[----:B------:R-:W-:Y:S01]  /*1b60*/  LOP3.LUT R43, R20, 0xff0000, RZ, 0xc0, !PT ;  /* 0x00ff0000142b7812 */ /* 0x000fe200078ec0ff */
[----:B------:R-:W-:Y:S02]  /*1b70*/  FMUL R20, R76, UR5 ;  /* 0x000000054c147c20 */ /* 0x000fe40008400000 */
[----:B------:R-:W-:Y:S02]  /*1b80*/  IMAD.SHL.U32 R42, R5, 0x100, RZ ;  /* 0x00000100052a7824 */ /* 0x000fe400078e00ff */
[----:B------:R-:W-:Y:S01]  /*1b90*/  IMAD R43, R6, 0x1000000, R43 ;  /* 0x01000000062b7824 */ /* 0x000fe200078e022b */
[----:B------:R-:W-:-:S04]  /*1ba0*/  F2FP.SATFINITE.E5M2.F32.PACK_AB_MERGE_C R20, RZ, R20, RZ ;  /* 0x00000014ff14723e */ /* 0x000fc800048060ff */
        /* <DEDUP_REMOVED lines=38> */
[----:B------:R-:W-:-:S03]  /*1e10*/  LOP3.LUT R28, R28, 0xffff, RZ, 0xc0, !PT ;  /* 0x0000ffff1c1c7812 */ /* 0x000fc600078ec0ff */
[----:B------:R-:W-:Y:S01]  /*1e20*/  IMAD.SHL.U32 R43, R31, 0x100, RZ ;  /* 0x000001001f2b7824 */ /* 0x000fe200078e00ff */
[----:B------:R-:W-:-:S05]  /*1e30*/  LOP3.LUT R27, R27, 0xff0000, RZ, 0xc0, !PT ;  /* 0x00ff00001b1b7812 */ /* 0x000fca00078ec0ff */
[----:B------:R-:W-:Y:S02]  /*1e40*/  IMAD R42, R28, 0x1000000, R27 ;  /* 0x010000001c2a7824 */ /* 0x000fe400078e021b */
[----:B------:R-:W-:-:S03]  /*1e50*/  FMUL R27, R78, UR5 ;  /* 0x000000054e1b7c20 */ /* 0x000fc60008400000 */
[----:B------:R-:W-:Y:S02]  /*1e60*/  LOP3.LUT R42, R42, 0xffff, R43, 0xf8, !PT ;  /* 0x0000ffff2a2a7812 */ /* 0x000fe400078ef82b */
[----:B------:R-:W-:-:S04]  /*1e70*/  F2FP.SATFINITE.E5M2.F32.PACK_AB_MERGE_C R27, RZ, R27, RZ ;  /* 0x0000001bff1b723e */ /* 0x000fc800048060ff */
        /* <DEDUP_REMOVED lines=157> */
[----:B------:R-:W-:Y:S01]  /*2850*/  F2FP.SATFINITE.E5M2.F32.PACK_AB_MERGE_C R75, RZ, R75, RZ ;  /* 0x0000004bff4b723e */ /* 0x000fe200048060ff */
[----:B------:R-:W-:Y:S02]  /*2860*/  FMUL R77, R76, UR5 ;  /* 0x000000054c4d7c20 */ /* 0x000fe40008400000 */
[----:B------:R-:W-:Y:S02]  /*2870*/  FMUL R78, R82, UR5 ;  /* 0x00000005524e7c20 */ /* 0x000fe40008400000 */
[----:B------:R-:W-:Y:S01]  /*2880*/  IMAD.U32 R45, R75, 0x10000, RZ ;  /* 0x000100004b2d7824 */ /* 0x000fe200078e00ff */
[----:B------:R-:W-:Y:S02]  /*2890*/  F2FP.SATFINITE.E5M2.F32.PACK_AB_MERGE_C R77, RZ, R77, RZ ;  /* 0x0000004dff4d723e */ /* 0x000fe400048060ff */
[----:B------:R-:W-:-:S02]  /*28a0*/  F2FP.SATFINITE.E5M2.F32.PACK_AB_MERGE_C R78, RZ, R78, RZ ;  /* 0x0000004eff4e723e */ /* 0x000fc400048060ff */
[----:B------:R-:W-:Y:S01]  /*28b0*/  LOP3.LUT R58, R45, 0xff0000, RZ, 0xc0, !PT ;  /* 0x00ff00002d3a7812 */ /* 0x000fe200078ec0ff */
[----:B------:R-:W-:Y:S01]  /*28c0*/  FMUL R45, R85, UR5 ;  /* 0x00000005552d7c20 */ /* 0x000fe20008400000 */
[----:B------:R-:W-:-:S04]  /*28d0*/  LOP3.LUT R49, R77, 0xffff, RZ, 0xc0, !PT ;  /* 0x0000ffff4d317812 */ /* 0x000fc800078ec0ff */
[----:B------:R-:W-:Y:S01]  /*28e0*/  F2FP.SATFINITE.E5M2.F32.PACK_AB_MERGE_C R45, RZ, R45, RZ ;  /* 0x0000002dff2d723e */ /* 0x000fe200048060ff */
        /* <DEDUP_REMOVED lines=31> */
[----:B------:R-:W-:Y:S01]  /*2ae0*/  F2FP.SATFINITE.E5M2.F32.PACK_AB_MERGE_C R29, RZ, R29, RZ ;  /* 0x0000001dff1d723e */ /* 0x000fe200048060ff */
[----:B------:R-:W-:Y:S02]  /*2af0*/  IMAD.U32 R59, R59, 0x10000, RZ ;  /* 0x000100003b3b7824 */ /* 0x000fe400078e00ff */
[----:B------:R-:W-:Y:S01]  /*2b00*/  FMUL R30, R66, UR5 ;  /* 0x00000005421e7c20 */ /* 0x000fe20008400000 */
[----:B------:R-:W-:Y:S01]  /*2b10*/  FMUL R35, R58, UR5 ;  /* 0x000000053a237c20 */ /* 0x000fe20008400000 */
[----:B------:R-:W-:Y:S01]  /*2b20*/  LOP3.LUT R29, R29, 0xffff, RZ, 0xc0, !PT ;  /* 0x0000ffff1d1d7812 */ /* 0x000fe200078ec0ff */
[----:B------:R-:W-:Y:S02]  /*2b30*/  FMUL R34, R59, UR5 ;  /* 0x000000053b227c20 */ /* 0x000fe40008400000 */
[----:B------:R-:W-:-:S02]  /*2b40*/  F2FP.SATFINITE.E5M2.F32.PACK_AB_MERGE_C R30, RZ, R30, RZ ;  /* 0x0000001eff1e723e */ /* 0x000fc400048060ff */
[----:B------:R-:W-:Y:S01]  /*2b50*/  IMAD.U32 R32, R29, 0x10000, RZ ;  /* 0x000100001d207824 */ /* 0x000fe200078e00ff */
[----:B------:R-:W-:Y:S02]  /*2b60*/  F2FP.SATFINITE.E5M2.F32.PACK_AB_MERGE_C R34, RZ, R34, RZ ;  /* 0x00000022ff22723e */ /* 0x000fe400048060ff */
[----:B------:R-:W-:Y:S02]  /*2b70*/  LOP3.LUT R30, R30, 0xffff, RZ, 0xc0, !PT ;  /* 0x0000ffff1e1e7812 */ /* 0x000fe400078ec0ff */
[----:B------:R-:W-:Y:S01]  /*2b80*/  LOP3.LUT R33, R32, 0xff0000, RZ, 0xc0, !PT ;  /* 0x00ff000020217812 */ /* 0x000fe200078ec0ff */
[----:B------:R-:W-:Y:S01]  /*2b90*/  IMAD.SHL.U32 R32, R34, 0x100, RZ ;  /* 0x0000010022207824 */ /* 0x000fe200078e00ff */
[----:B------:R-:W-:-:S03]  /*2ba0*/  F2FP.SATFINITE.E5M2.F32.PACK_AB_MERGE_C R35, RZ, R35, RZ ;  /* 0x00000023ff23723e */ /* 0x000fc600048060ff */
        /* <DEDUP_REMOVED lines=116> */
[----:B------:R-:W-:Y:S01]  /*32f0*/  F2FP.SATFINITE.E5M2.F32.PACK_AB_MERGE_C R14, RZ, R14, RZ ;  /* 0x0000000eff0e723e */ /* 0x000fe200048060ff */
[----:B------:R-:W-:Y:S02]  /*3300*/  FMUL R17, R27, UR5 ;  /* 0x000000051b117c20 */ /* 0x000fe40008400000 */
[----:B------:R-:W-:Y:S01]  /*3310*/  FMUL R18, R21, UR5 ;  /* 0x0000000515127c20 */ /* 0x000fe20008400000 */
[----:B------:R-:W-:Y:S02]  /*3320*/  LOP3.LUT R6, R14, 0xffff, RZ, 0xc0, !PT ;  /* 0x0000ffff0e067812 */ /* 0x000fe400078ec0ff */
[----:B------:R-:W-:Y:S02]  /*3330*/  F2FP.SATFINITE.E5M2.F32.PACK_AB_MERGE_C R14, RZ, R17, RZ ;  /* 0x00000011ff0e723e */ /* 0x000fe400048060ff */
[----:B------:R-:W-:Y:S01]  /*3340*/  F2FP.SATFINITE.E5M2.F32.PACK_AB_MERGE_C R18, RZ, R18, RZ ;  /* 0x00000012ff12723e */ /* 0x000fe200048060ff */
[----:B------:R-:W-:Y:S01]  /*3350*/  IMAD.U32 R16, R6, 0x10000, RZ ;  /* 0x0001000006107824 */ /* 0x000fe200078e00ff */
[----:B------:R-:W-:-:S02]  /*3360*/  LOP3.LUT R14, R14, 0xffff, RZ, 0xc0, !PT ;  /* 0x0000ffff0e0e7812 */ /* 0x000fc400078ec0ff */
        /* <DEDUP_REMOVED lines=78> */
[----:B------:R-:W-:Y:S01]  /*3850*/  LOP3.LUT R31, R27, 0xffff, RZ, 0xc0, !PT ;  /* 0x0000ffff1b1f7812 */ /* 0x000fe200078ec0ff */
[----:B------:R-:W-:Y:S01]  /*3860*/  IMAD.WIDE R26, R81, 0x2, R50 ;  /* 0x00000002511a7825 */ /* 0x000fe200078e0232 */
        /* <DEDUP_REMOVED lines=69> */
[----:B------:R-:W-:Y:S01]  /*3cc0*/  F2FP.SATFINITE.E5M2.F32.PACK_AB_MERGE_C R29, RZ, R29, RZ ;  /* 0x0000001dff1d723e */ /* 0x000fe200048060ff */
[----:B------:R-:W-:-:S02]  /*3cd0*/  IMAD.U32 R81, R81, 0x10000, RZ ;  /* 0x0001000051517824 */ /* 0x000fc400078e00ff */
[----:B------:R-:W-:Y:S01]  /*3ce0*/  FMUL R35, R75, UR5 ;  /* 0x000000054b237c20 */ /* 0x000fe20008400000 */
[----:B------:R-:W-:Y:S01]  /*3cf0*/  FMNMX R88, R73, |R16|, !PT ;  /* 0x4000001049587209 */ /* 0x000fe20007800000 */
[----:B------:R-:W-:Y:S01]  /*3d00*/  FMUL R16, R16, UR5 ;  /* 0x0000000510107c20 */ /* 0x000fe20008400000 */
[----:B------:R-:W-:Y:S02]  /*3d10*/  IMAD.U32 R74, R29, 0x10000, RZ ;  /* 0x000100001d4a7824 */ /* 0x000fe400078e00ff */
[----:B------:R-:W-:Y:S02]  /*3d20*/  F2FP.SATFINITE.E5M2.F32.PACK_AB_MERGE_C R35, RZ, R35, RZ ;  /* 0x00000023ff23723e */ /* 0x000fe400048060ff */
[----:B------:R-:W-:Y:S02]  /*3d30*/  F2FP.SATFINITE.E5M2.F32.PACK_AB_MERGE_C R16, RZ, R16, RZ ;  /* 0x00000010ff10723e */ /* 0x000fe400048060ff */
[----:B------:R-:W-:Y:S02]  /*3d40*/  LOP3.LUT R74, R74, 0xff0000, RZ, 0xc0, !PT ;  /* 0x00ff00004a4a7812 */ /* 0x000fe400078ec0ff */
[----:B------:R-:W-:-:S02]  /*3d50*/  LOP3.LUT R17, R35, 0xffff, RZ, 0xc0, !PT ;  /* 0x0000ffff23117812 */ /* 0x000fc400078ec0ff */
[----:B------:R-:W-:-:S03]  /*3d60*/  LOP3.LUT R73, R16, 0xff, RZ, 0xc0, !PT ;  /* 0x000000ff10497812 */ /* 0x000fc600078ec0ff */
[----:B------:R-:W-:Y:S02]  /*3d70*/  IMAD R17, R17, 0x1000000, R74 ;  /* 0x0100000011117824 */ /* 0x000fe400078e024a */
[----:B------:R-:W-:-:S05]  /*3d80*/  FMUL R74, R81, UR5 ;  /* 0x00000005514a7c20 */ /* 0x000fca0008400000 */
[----:B------:R-:W-:-:S05]  /*3d90*/  F2FP.SATFINITE.E5M2.F32.PACK_AB_MERGE_C R74, RZ, R74, RZ ;  /* 0x0000004aff4a723e */ /* 0x000fca00048060ff */
        /* <DEDUP_REMOVED lines=31> */
[----:B------:R-:W-:Y:S01]  /*3f90*/  F2FP.SATFINITE.E5M2.F32.PACK_AB_MERGE_C R17, RZ, R17, RZ ;  /* 0x00000011ff11723e */ /* 0x000fe200048060ff */
[----:B------:R-:W-:Y:S02]  /*3fa0*/  FMUL R34, R78, UR5 ;  /* 0x000000054e227c20 */ /* 0x000fe40008400000 */
[----:B------:R-:W-:Y:S01]  /*3fb0*/  FMUL R77, R83, UR5 ;  /* 0x00000005534d7c20 */ /* 0x000fe20008400000 */
[----:B------:R-:W-:Y:S01]  /*3fc0*/  LOP3.LUT R19, R17, 0xffff, RZ, 0xc0, !PT ;  /* 0x0000ffff11137812 */ /* 0x000fe200078ec0ff */
[----:B------:R-:W-:Y:S01]  /*3fd0*/  IMAD.U32 R17, R16, 0x10000, RZ ;  /* 0x0001000010117824 */ /* 0x000fe200078e00ff */
[----:B------:R-:W-:Y:S02]  /*3fe0*/  F2FP.SATFINITE.E5M2.F32.PACK_AB_MERGE_C R34, RZ, R34, RZ ;  /* 0x00000022ff22723e */ /* 0x000fe400048060ff */
[----:B------:R-:W-:Y:S01]  /*3ff0*/  F2FP.SATFINITE.E5M2.F32.PACK_AB_MERGE_C R77, RZ, R77, RZ ;  /* 0x0000004dff4d723e */ /* 0x000fe200048060ff */
[----:B------:R-:W-:Y:S01]  /*4000*/  IMAD.U32 R87, R19, 0x10000, RZ ;  /* 0x0001000013577824 */ /* 0x000fe200078e00ff */
[----:B------:R-:W-:Y:S01]  /*4010*/  LOP3.LUT R75, R34, 0xffff, RZ, 0xc0, !PT ;  /* 0x0000ffff224b7812 */ /* 0x000fe200078ec0ff */
[----:B------:R-:W-:Y:S01]  /*4020*/  FMUL R34, R17, UR5 ;  /* 0x0000000511227c20 */ /* 0x000fe20008400000 */
[----:B------:R-:W-:-:S02]  /*4030*/  FMNMX R86, R86, |R17|, !PT ;  /* 0x4000001156567209 */ /* 0x000fc40007800000 */
[----:B------:R-:W-:Y:S02]  /*4040*/  LOP3.LUT R16, R87, 0xff0000, RZ, 0xc0, !PT ;  /* 0x00ff000057107812 */ /* 0x000fe400078ec0ff */
[----:B------:R-:W-:-:S03]  /*4050*/  F2FP.SATFINITE.E5M2.F32.PACK_AB_MERGE_C R34, RZ, R34, RZ ;  /* 0x00000022ff22723e */ /* 0x000fc600048060ff */
        /* <DEDUP_REMOVED lines=40> */
[----:B------:R-:W-:Y:S01]  /*42e0*/  LOP3.LUT R17, R16, 0xff0000, RZ, 0xc0, !PT ;  /* 0x00ff000010117812 */ /* 0x000fe200078ec0ff */
[----:B------:R-:W-:-:S04]  /*42f0*/  FMUL R16, R86, UR5 ;  /* 0x0000000556107c20 */ /* 0x000fc80008400000 */
[----:B------:R-:W-:Y:S01]  /*4300*/  IMAD R17, R76, 0x1000000, R17 ;  /* 0x010000004c117824 */ /* 0x000fe200078e0211 */
[----:B------:R-:W-:-:S04]  /*4310*/  F2FP.SATFINITE.E5M2.F32.PACK_AB_MERGE_C R79, RZ, R16, RZ ;  /* 0x00000010ff4f723e */ /* 0x000fc800048060ff */
        /* <DEDUP_REMOVED lines=37> */
[----:B------:R-:W-:Y:S01]  /*4570*/  F2FP.SATFINITE.E5M2.F32.PACK_AB_MERGE_C R18, RZ, R18, RZ ;  /* 0x00000012ff12723e */ /* 0x000fe200048060ff */
[----:B------:R-:W-:Y:S01]  /*4580*/  FMUL R17, R80, UR5 ;  /* 0x0000000550117c20 */ /* 0x000fe20008400000 */
[----:B------:R-:W-:Y:S01]  /*4590*/  F2FP.SATFINITE.E5M2.F32.PACK_AB_MERGE_C R66, RZ, R66, RZ ;  /* 0x00000042ff42723e */ /* 0x000fe200048060ff */
[----:B------:R-:W-:Y:S01]  /*45a0*/  FMUL R61, R82, UR5 ;  /* 0x00000005523d7c20 */ /* 0x000fe20008400000 */
[----:B------:R-:W-:Y:S02]  /*45b0*/  LOP3.LUT R18, R18, 0xffff, RZ, 0xc0, !PT ;  /* 0x0000ffff12127812 */ /* 0x000fe400078ec0ff */
[----:B------:R-:W-:-:S02]  /*45c0*/  F2FP.SATFINITE.E5M2.F32.PACK_AB_MERGE_C R17, RZ, R17, RZ ;  /* 0x00000011ff11723e */ /* 0x000fc400048060ff */
[----:B------:R-:W-:Y:S01]  /*45d0*/  F2FP.SATFINITE.E5M2.F32.PACK_AB_MERGE_C R61, RZ, R61, RZ ;  /* 0x0000003dff3d723e */ /* 0x000fe200048060ff */
        /* <DEDUP_REMOVED lines=200> */
[----:B------:R-:W-:Y:S01]  /*5260*/  FMUL R76, R79, UR5 ;  /* 0x000000054f4c7c20 */ /* 0x000fe20008400000 */
[----:B------:R-:W-:Y:S02]  /*5270*/  F2FP.SATFINITE.E5M2.F32.PACK_AB_MERGE_C R74, RZ, R74, RZ ;  /* 0x0000004aff4a723e */ /* 0x000fe400048060ff */
[----:B------:R-:W-:Y:S02]  /*5280*/  F2FP.SATFINITE.E5M2.F32.PACK_AB_MERGE_C R34, RZ, R34, RZ ;  /* 0x00000022ff22723e */ /* 0x000fe400048060ff */
[----:B------:R-:W-:-:S02]  /*5290*/  LOP3.LUT R88, R35, 0xff0000, RZ, 0xc0, !PT ;  /* 0x00ff000023587812 */ /* 0x000fc400078ec0ff */
[----:B------:R-:W-:Y:S02]  /*52a0*/  LOP3.LUT R35, R74, 0xffff, RZ, 0xc0, !PT ;  /* 0x0000ffff4a237812 */ /* 0x000fe400078ec0ff */
[----:B------:R-:W-:Y:S02]  /*52b0*/  F2FP.SATFINITE.E5M2.F32.PACK_AB_MERGE_C R76, RZ, R76, RZ ;  /* 0x0000004cff4c723e */ /* 0x000fe400048060ff */
        /* <DEDUP_REMOVED lines=39> */
[----:B------:R-:W-:Y:S01]  /*5530*/  LOP3.LUT R67, R35, 0xffff, RZ, 0xc0, !PT ;  /* 0x0000ffff23437812 */ /* 0x000fe200078ec0ff */
[----:B------:R-:W-:-:S03]  /*5540*/  FMUL R35, R82, UR5 ;  /* 0x0000000552237c20 */ /* 0x000fc60008400000 */
[----:B------:R-:W-:Y:S01]  /*5550*/  LOP3.LUT R34, R87, 0xff0000, RZ, 0xc0, !PT ;  /* 0x00ff000057227812 */ /* 0x000fe200078ec0ff */
[----:B------:R-:W-:Y:S01]  /*5560*/  IMAD.IADD R87, R24, 0x1, R75 ;  /* 0x0000000118577824 */ /* 0x000fe200078e024b */
[----:B------:R-:W-:-:S03]  /*5570*/  F2FP.SATFINITE.E5M2.F32.PACK_AB_MERGE_C R75, RZ, R35, RZ ;  /* 0x00000023ff4b723e */ /* 0x000fc600048060ff */
        /* <DEDUP_REMOVED lines=31> */
[----:B------:R-:W-:Y:S01]  /*5770*/  F2FP.SATFINITE.E5M2.F32.PACK_AB_MERGE_C R9, RZ, R9, RZ ;  /* 0x00000009ff09723e */ /* 0x000fe200048060ff */
[----:B------:R-:W-:Y:S02]  /*5780*/  IMAD.U32 R80, R80, 0x10000, RZ ;  /* 0x0001000050507824 */ /* 0x000fe400078e00ff */
[----:B------:R-:W-:Y:S01]  /*5790*/  FMUL R35, R79, UR5 ;  /* 0x000000054f237c20 */ /* 0x000fe20008400000 */
[----:B------:R-:W-:-:S02]  /*57a0*/  FMNMX R83, R83, |R34|, !PT ;  /* 0x4000002253537209 */ /* 0x000fc40007800000 */
[----:B------:R-:W-:Y:S01]  /*57b0*/  LOP3.LUT R9, R9, 0xffff, RZ, 0xc0, !PT ;  /* 0x0000ffff09097812 */ /* 0x000fe200078ec0ff */
[----:B------:R-:W-:Y:S01]  /*57c0*/  FMUL R70, R80, UR5 ;  /* 0x0000000550467c20 */ /* 0x000fe20008400000 */
[----:B------:R-:W-:-:S03]  /*57d0*/  F2FP.SATFINITE.E5M2.F32.PACK_AB_MERGE_C R35, RZ, R35, RZ ;  /* 0x00000023ff23723e */ /* 0x000fc600048060ff */
[----:B------:R-:W-:Y:S01]  /*57e0*/  IMAD.U32 R81, R9, 0x10000, RZ ;  /* 0x0001000009517824 */ /* 0x000fe200078e00ff */
[----:B------:R-:W-:Y:S02]  /*57f0*/  LOP3.LUT R78, R35, 0xffff, RZ, 0xc0, !PT ;  /* 0x0000ffff234e7812 */ /* 0x000fe400078ec0ff */
[----:B------:R-:W-:Y:S02]  /*5800*/  F2FP.SATFINITE.E5M2.F32.PACK_AB_MERGE_C R70, RZ, R70, RZ ;  /* 0x00000046ff46723e */ /* 0x000fe400048060ff */
[----:B------:R-:W-:Y:S01]  /*5810*/  LOP3.LUT R35, R81, 0xff0000, RZ, 0xc0, !PT ;  /* 0x00ff000051237812 */ /* 0x000fe200078ec0ff */
[----:B------:R-:W-:-:S04]  /*5820*/  FMUL R81, R34, UR5 ;  /* 0x0000000522517c20 */ /* 0x000fc80008400000 */
[----:B------:R-:W-:Y:S01]  /*5830*/  IMAD R34, R78, 0x1000000, R35 ;  /* 0x010000004e227824 */ /* 0x000fe200078e0223 */
[----:B------:R-:W-:Y:S01]  /*5840*/  F2FP.SATFINITE.E5M2.F32.PACK_AB_MERGE_C R81, RZ, R81, RZ ;  /* 0x00000051ff51723e */ /* 0x000fe200048060ff */
        /* <DEDUP_REMOVED lines=64> */
[----:B------:R-:W-:Y:S01]  /*5c50*/  F2FP.SATFINITE.E5M2.F32.PACK_AB_MERGE_C R25, RZ, R25, RZ ;  /* 0x00000019ff19723e */ /* 0x000fe200048060ff */
[----:B------:R-:W-:Y:S01]  /*5c60*/  IMAD.U32 R6, R6, 0x10000, RZ ;  /* 0x0001000006067824 */ /* 0x000fe200078e00ff */
[----:B------:R-:W-:Y:S01]  /*5c70*/  FMNMX R73, R73, |R34|, !PT ;  /* 0x4000002249497209 */ /* 0x000fe20007800000 */
[----:B------:R-:W-:Y:S01]  /*5c80*/  FMUL R35, R80, UR5 ;  /* 0x0000000550237c20 */ /* 0x000fe20008400000 */
[----:B------:R-:W-:Y:S01]  /*5c90*/  LOP3.LUT R69, R25, 0xffff, RZ, 0xc0, !PT ;  /* 0x0000ffff19457812 */ /* 0x000fe200078ec0ff */
[----:B------:R-:W-:Y:S01]  /*5ca0*/  FMUL R71, R6, UR5 ;  /* 0x0000000506477c20 */ /* 0x000fe20008400000 */
[----:B------:R-:W-:Y:S01]  /*5cb0*/  FMNMX R82, R73, |R6|, !PT ;  /* 0x4000000649527209 */ /* 0x000fe20007800000 */
[----:B------:R-:W-:Y:S01]  /*5cc0*/  IMAD.IADD R73, R24, 0x1, R83 ;  /* 0x0000000118497824 */ /* 0x000fe200078e0253 */
[----:B------:R-:W-:Y:S01]  /*5cd0*/  F2FP.SATFINITE.E5M2.F32.PACK_AB_MERGE_C R6, RZ, R35, RZ ;  /* 0x00000023ff06723e */ /* 0x000fe200048060ff */
[----:B------:R-:W-:Y:S01]  /*5ce0*/  IMAD.U32 R25, R69, 0x10000, RZ ;  /* 0x0001000045197824 */ /* 0x000fe200078e00ff */
[----:B------:R-:W-:-:S02]  /*5cf0*/  F2FP.SATFINITE.E5M2.F32.PACK_AB_MERGE_C R71, RZ, R71, RZ ;  /* 0x00000047ff47723e */ /* 0x000fc400048060ff */
[----:B------:R-:W-:Y:S02]  /*5d00*/  LOP3.LUT R6, R6, 0xffff, RZ, 0xc0, !PT ;  /* 0x0000ffff06067812 */ /* 0x000fe400078ec0ff */
[----:B------:R-:W-:Y:S01]  /*5d10*/  LOP3.LUT R35, R25, 0xff0000, RZ, 0xc0, !PT ;  /* 0x00ff000019237812 */ /* 0x000fe200078ec0ff */
[----:B------:R-:W-:Y:S01]  /*5d20*/  FMUL R25, R34, UR5 ;  /* 0x0000000522197c20 */ /* 0x000fe20008400000 */
[----:B------:R-:W-:Y:S01]  /*5d30*/  IMAD.SHL.U32 R34, R71, 0x100, RZ ;  /* 0x0000010047227824 */ /* 0x000fe200078e00ff */
[----:B0-----:R-:W-:Y:S02]  /*5d40*/  IADD3 R88, P0, R40, R73, RZ ;  /* 0x0000004928587210 */ /* 0x001fe40007f1e0ff */
[----:B------:R-:W-:Y:S01]  /*5d50*/  IMAD R35, R6, 0x1000000, R35 ;  /* 0x0100000006237824 */ /* 0x000fe200078e0223 */
[----:B------:R-:W-:Y:S02]  /*5d60*/  F2FP.SATFINITE.E5M2.F32.PACK_AB_MERGE_C R25, RZ, R25, RZ ;  /* 0x00000019ff19723e */ /* 0x000fe400048060ff */
        /* <DEDUP_REMOVED lines=32> */
[----:B------:R-:W-:Y:S02]  /*5f70*/  FMNMX R83, R83, |R26|, !PT ;  /* 0x4000001a53537209 */ /* 0x000fe40007800000 */
        /* <DEDUP_REMOVED lines=46> */
[----:B------:R-:W-:Y:S01]  /*6260*/  LOP3.LUT R77, R72, 0xffff, RZ, 0xc0, !PT ;  /* 0x0000ffff484d7812 */ /* 0x000fe200078ec0ff */
[----:B------:R-:W-:Y:S01]  /*6270*/  IMAD.WIDE R72, R89, 0x2, R50 ;  /* 0x0000000259487825 */ /* 0x000fe200078e0232 */
[----:B------:R-:W-:Y:S02]  /*6280*/  F2FP.SATFINITE.E5M2.F32.PACK_AB_MERGE_C R27, RZ, R27, RZ ;  /* 0x0000001bff1b723e */ /* 0x000fe400048060ff */
[----:B------:R-:W-:Y:S01]  /*6290*/  F2FP.SATFINITE.E5M2.F32.PACK_AB_MERGE_C R78, RZ, R78, RZ ;  /* 0x0000004eff4e723e */ /* 0x000fe200048060ff */
[----:B------:R-:W-:Y:S01]  /*62a0*/  IMAD.U32 R26, R77, 0x10000, RZ ;  /* 0x000100004d1a7824 */ /* 0x000fe200078e00ff */
[----:B------:R-:W-:-:S02]  /*62b0*/  LOP3.LUT R79, R27, 0xffff, RZ, 0xc0, !PT ;  /* 0x0000ffff1b4f7812 */ /* 0x000fc400078ec0ff */
        /* <DEDUP_REMOVED lines=33> */
[----:B------:R-:W-:Y:S01]  /*64d0*/  FMNMX R81, R81, |R26|, !PT ;  /* 0x4000001a51517209 */ /* 0x000fe20007800000 */
[----:B------:R-:W-:Y:S01]  /*64e0*/  FMUL R75, R26, UR5 ;  /* 0x000000051a4b7c20 */ /* 0x000fe20008400000 */
[----:B------:R-:W-:Y:S01]  /*64f0*/  LOP3.LUT R61, R27, 0xffff, RZ, 0xc0, !PT ;  /* 0x0000ffff1b3d7812 */ /* 0x000fe200078ec0ff */
[----:B------:R-:W-:Y:S01]  /*6500*/  FMUL R71, R80, UR5 ;  /* 0x0000000550477c20 */ /* 0x000fe20008400000 */
[----:B------:R-:W-:-:S02]  /*6510*/  F2FP.SATFINITE.E5M2.F32.PACK_AB_MERGE_C R69, RZ, R69, RZ ;  /* 0x00000045ff45723e */ /* 0x000fc400048060ff */
[----:B------:R-:W-:Y:S01]  /*6520*/  F2FP.SATFINITE.E5M2.F32.PACK_AB_MERGE_C R75, RZ, R75, RZ ;  /* 0x0000004bff4b723e */ /* 0x000fe200048060ff */
[----:B------:R-:W-:Y:S01]  /*6530*/  IMAD.U32 R88, R61, 0x10000, RZ ;  /* 0x000100003d587824 */ /* 0x000fe200078e00ff */
[----:B------:R-:W-:Y:S02]  /*6540*/  LOP3.LUT R69, R69, 0xffff, RZ, 0xc0, !PT ;  /* 0x0000ffff45457812 */ /* 0x000fe400078ec0ff */
[----:B------:R-:W-:Y:S02]  /*6550*/  F2FP.SATFINITE.E5M2.F32.PACK_AB_MERGE_C R71, RZ, R71, RZ ;  /* 0x00000047ff47723e */ /* 0x000fe400048060ff */
        /* <DEDUP_REMOVED lines=27> */
[----:B------:R-:W-:Y:S01]  /*6710*/  F2FP.SATFINITE.E5M2.F32.PACK_AB_MERGE_C R56, RZ, R56, RZ ;  /* 0x00000038ff38723e */ /* 0x000fe200048060ff */
[----:B------:R-:W-:-:S02]  /*6720*/  FMUL R76, R67, UR5 ;  /* 0x00000005434c7c20 */ /* 0x000fc40008400000 */
[----:B------:R-:W-:Y:S02]  /*6730*/  FMUL R82, R80, UR5 ;  /* 0x0000000550527c20 */ /* 0x000fe40008400000 */
[----:B------:R-:W-:Y:S01]  /*6740*/  IMAD.U32 R26, R56, 0x10000, RZ ;  /* 0x00010000381a7824 */ /* 0x000fe200078e00ff */
[----:B------:R-:W-:Y:S02]  /*6750*/  F2FP.SATFINITE.E5M2.F32.PACK_AB_MERGE_C R27, RZ, R76, RZ ;  /* 0x0000004cff1b723e */ /* 0x000fe400048060ff */
[----:B------:R-:W-:Y:S01]  /*6760*/  FMNMX R76, R81, |R80|, !PT ;  /* 0x40000050514c7209 */ /* 0x000fe20007800000 */
[----:B------:R-:W-:Y:S01]  /*6770*/  FMUL R80, R74, UR5 ;  /* 0x000000054a507c20 */ /* 0x000fe20008400000 */
[----:B0-----:R-:W-:Y:S01]  /*6780*/  LOP3.LUT R83, R26, 0xff0000, RZ, 0xc0, !PT ;  /* 0x00ff00001a537812 */ /* 0x001fe200078ec0ff */
[----:B------:R-:W-:Y:S01]  /*6790*/  VIADD R81, R12, 0xa0 ;  /* 0x000000a00c517836 */ /* 0x000fe20000000000 */
[----:B------:R-:W-:Y:S02]  /*67a0*/  LOP3.LUT R26, R27, 0xffff, RZ, 0xc0, !PT ;  /* 0x0000ffff1b1a7812 */ /* 0x000fe400078ec0ff */
[----:B------:R-:W-:Y:S01]  /*67b0*/  F2FP.SATFINITE.E5M2.F32.PACK_AB_MERGE_C R74, RZ, R82, RZ ;  /* 0x00000052ff4a723e */ /* 0x000fe200048060ff */
[----:B------:R-:W-:Y:S01]  /*67c0*/  IMAD R81, R24, R81, R15 ;  /* 0x0000005118517224 */ /* 0x000fe200078e020f */
[----:B------:R-:W-:Y:S01]  /*67d0*/  F2FP.SATFINITE.E5M2.F32.PACK_AB_MERGE_C R80, RZ, R80, RZ ;  /* 0x00000050ff50723e */ /* 0x000fe200048060ff */
        /* <DEDUP_REMOVED lines=27> */
[----:B------:R-:W-:Y:S01]  /*6990*/  FMUL R17, R80, UR5 ;  /* 0x0000000550117c20 */ /* 0x000fe20008400000 */
[----:B------:R-:W-:Y:S01]  /*69a0*/  FMUL R67, R67, UR5 ;  /* 0x0000000543437c20 */ /* 0x000fe20008400000 */
[----:B------:R-:W-:Y:S01]  /*69b0*/  FMUL R77, R79, UR5 ;  /* 0x000000054f4d7c20 */ /* 0x000fe20008400000 */
[----:B------:R-:W-:-:S02]  /*69c0*/  LOP3.LUT R6, R6, 0xffff, RZ, 0xc0, !PT ;  /* 0x0000ffff06067812 */ /* 0x000fc400078ec0ff */
[----:B------:R-:W-:Y:S02]  /*69d0*/  F2FP.SATFINITE.E5M2.F32.PACK_AB_MERGE_C R17, RZ, R17, RZ ;  /* 0x00000011ff11723e */ /* 0x000fe400048060ff */
[----:B------:R-:W-:Y:S01]  /*69e0*/  F2FP.SATFINITE.E5M2.F32.PACK_AB_MERGE_C R77, RZ, R77, RZ ;  /* 0x0000004dff4d723e */ /* 0x000fe200048060ff */
[----:B------:R-:W-:Y:S01]  /*69f0*/  IMAD.U32 R83, R6, 0x10000, RZ ;  /* 0x0001000006537824 */ /* 0x000fe200078e00ff */
[----:B------:R-:W-:-:S03]  /*6a00*/  LOP3.LUT R78, R17, 0xffff, RZ, 0xc0, !PT ;  /* 0x0000ffff114e7812 */ /* 0x000fc600078ec0ff */
[----:B------:R-:W-:Y:S01]  /*6a10*/  IMAD.SHL.U32 R16, R77, 0x100, RZ ;  /* 0x000001004d107824 */ /* 0x000fe200078e00ff */
[----:B------:R-:W-:Y:S01]  /*6a20*/  LOP3.LUT R17, R83, 0xff0000, RZ, 0xc0, !PT ;  /* 0x00ff000053117812 */ /* 0x000fe200078ec0ff */
[----:B------:R-:W-:Y:S01]  /*6a30*/  IMAD.IADD R83, R24, 0x1, R81 ;  /* 0x0000000118537824 */ /* 0x000fe200078e0251 */
[----:B------:R-:W-:-:S03]  /*6a40*/  F2FP.SATFINITE.E5M2.F32.PACK_AB_MERGE_C R81, RZ, R67, RZ ;  /* 0x00000043ff51723e */ /* 0x000fc600048060ff */
        /* <DEDUP_REMOVED lines=29> */
[----:B------:R-:W-:Y:S02]  /*6c20*/  LOP3.LUT R14, R9, 0xffff, RZ, 0xc0, !PT ;  /* 0x0000ffff090e7812 */ /* 0x000fe400078ec0ff */
[----:B------:R-:W-:Y:S01]  /*6c30*/  FMNMX R79, R57, |R82|, !PT ;  /* 0x40000052394f7209 */ /* 0x000fe20007800000 */
[----:B------:R-:W-:Y:S01]  /*6c40*/  FMUL R57, R82, UR5 ;  /* 0x0000000552397c20 */ /* 0x000fe20008400000 */
[----:B------:R-:W-:Y:S01]  /*6c50*/  F2FP.SATFINITE.E5M2.F32.PACK_AB_MERGE_C R9, RZ, R17, RZ ;  /* 0x00000011ff09723e */ /* 0x000fe200048060ff */
[----:B------:R-:W-:Y:S01]  /*6c60*/  IMAD.U32 R17, R14, 0x10000, RZ ;  /* 0x000100000e117824 */ /* 0x000fe200078e00ff */
[----:B------:R-:W-:-:S02]  /*6c70*/  F2FP.SATFINITE.E5M2.F32.PACK_AB_MERGE_C R75, RZ, R75, RZ ;  /* 0x0000004bff4b723e */ /* 0x000fc400048060ff */
[----:B------:R-:W-:Y:S02]  /*6c80*/  LOP3.LUT R9, R9, 0xffff, RZ, 0xc0, !PT ;  /* 0x0000ffff09097812 */ /* 0x000fe400078ec0ff */
[----:B------:R-:W-:Y:S02]  /*6c90*/  LOP3.LUT R82, R17, 0xff0000, RZ, 0xc0, !PT ;  /* 0x00ff000011527812 */ /* 0x000fe400078ec0ff */
[----:B------:R-:W-:-:S03]  /*6ca0*/  F2FP.SATFINITE.E5M2.F32.PACK_AB_MERGE_C R57, RZ, R57, RZ ;  /* 0x00000039ff39723e */ /* 0x000fc600048060ff */
        /* <DEDUP_REMOVED lines=26> */
[----:B------:R-:W-:Y:S01]  /*6e50*/  F2FP.SATFINITE.E5M2.F32.PACK_AB_MERGE_C R17, RZ, R17, RZ ;  /* 0x00000011ff11723e */ /* 0x000fe200048060ff */
        /* <DEDUP_REMOVED lines=8> */
[----:B------:R-:W-:Y:S02]  /*6ee0*/  F2FP.SATFINITE.E5M2.F32.PACK_AB_MERGE_C R6, RZ, R6, RZ ;  /* 0x00000006ff06723e */ /* 0x000fe400048060ff */
        /* <DEDUP_REMOVED lines=27> */
[----:B0-----:R-:W-:Y:S01]  /*70a0*/  FMNMX R90, R26, |R17|, !PT ;  /* 0x400000111a5a7209 */ /* 0x001fe20007800000 */
        /* <DEDUP_REMOVED lines=44> */
[----:B------:R-:W-:Y:S01]  /*7370*/  LOP3.LUT R47, R17, 0xffff, RZ, 0xc0, !PT ;  /* 0x0000ffff112f7812 */ /* 0x000fe200078ec0ff */
[----:B------:R-:W-:Y:S01]  /*7380*/  FMUL R75, R88, UR5 ;  /* 0x00000005584b7c20 */ /* 0x000fe20008400000 */
[----:B------:R-:W-:Y:S02]  /*7390*/  F2FP.SATFINITE.E5M2.F32.PACK_AB_MERGE_C R74, RZ, R74, RZ ;  /* 0x0000004aff4a723e */ /* 0x000fe400048060ff */
[----:B------:R-:W-:Y:S01]  /*73a0*/  F2FP.SATFINITE.E5M2.F32.PACK_AB_MERGE_C R77, RZ, R77, RZ ;  /* 0x0000004dff4d723e */ /* 0x000fe200048060ff */
[----:B------:R-:W-:Y:S01]  /*73b0*/  IMAD.U32 R17, R47, 0x10000, RZ ;  /* 0x000100002f117824 */ /* 0x000fe200078e00ff */
[----:B------:R-:W-:Y:S02]  /*73c0*/  LOP3.LUT R74, R74, 0xffff, RZ, 0xc0, !PT ;  /* 0x0000ffff4a4a7812 */ /* 0x000fe400078ec0ff */
[----:B------:R-:W-:-:S02]  /*73d0*/  F2FP.SATFINITE.E5M2.F32.PACK_AB_MERGE_C R75, RZ, R75, RZ ;  /* 0x0000004bff4b723e */ /* 0x000fc400048060ff */
        /* <DEDUP_REMOVED lines=116> */
[----:B------:R-:W-:Y:S01]  /*7b20*/  F2FP.SATFINITE.E5M2.F32.PACK_AB_MERGE_C R16, RZ, R16, RZ ;  /* 0x00000010ff10723e */ /* 0x000fe200048060ff */
[----:B------:R-:W-:Y:S01]  /*7b30*/  IMAD.U32 R17, R34, 0x10000, RZ ;  /* 0x0001000022117824 */ /* 0x000fe200078e00ff */
[----:B------:R-:W-:Y:S02]  /*7b40*/  F2FP.SATFINITE.E5M2.F32.PACK_AB_MERGE_C R74, RZ, R74, RZ ;  /* 0x0000004aff4a723e */ /* 0x000fe400048060ff */
[----:B------:R-:W-:-:S02]  /*7b50*/  F2FP.SATFINITE.E5M2.F32.PACK_AB_MERGE_C R75, RZ, R75, RZ ;  /* 0x0000004bff4b723e */ /* 0x000fc400048060ff */
        /* <DEDUP_REMOVED lines=41> */
[----:B------:R-:W-:Y:S02]  /*7df0*/  LOP3.LUT R79, R47, 0xffff, RZ, 0xc0, !PT ;  /* 0x0000ffff2f4f7812 */ /* 0x000fe400078ec0ff */
[----:B------:R-:W-:Y:S01]  /*7e00*/  F2FP.SATFINITE.E5M2.F32.PACK_AB_MERGE_C R16, RZ, R80, RZ ;  /* 0x00000050ff10723e */ /* 0x000fe200048060ff */
[----:B------:R-:W-:Y:S02]  /*7e10*/  FMUL R80, R17, UR5 ;  /* 0x0000000511507c20 */ /* 0x000fe40008400000 */
        /* <DEDUP_REMOVED lines=165> */
[----:B------:R-:W-:Y:S01]  /*8870*/  F2FP.SATFINITE.E5M2.F32.PACK_AB_MERGE_C R43, RZ, R43, RZ ;  /* 0x0000002bff2b723e */ /* 0x000fe200048060ff */
[----:B------:R-:W-:Y:S01]  /*8880*/  FMUL R25, R76, UR5 ;  /* 0x000000054c197c20 */ /* 0x000fe20008400000 */
[----:B------:R-:W-:Y:S01]  /*8890*/  FMNMX R75, R75, |R76|, !PT ;  /* 0x4000004c4b4b7209 */ /* 0x000fe20007800000 */
[----:B------:R-:W-:Y:S02]  /*88a0*/  IMAD.U32 R76, R35, 0x10000, RZ ;  /* 0x00010000234c7824 */ /* 0x000fe400078e00ff */
[----:B------:R-:W-:Y:S01]  /*88b0*/  IMAD.SHL.U32 R35, R43, 0x100, RZ ;  /* 0x000001002b237824 */ /* 0x000fe200078e00ff */
[----:B------:R-:W-:Y:S01]  /*88c0*/  F2FP.SATFINITE.E5M2.F32.PACK_AB_MERGE_C R25, RZ, R25, RZ ;  /* 0x00000019ff19723e */ /* 0x000fe200048060ff */
[----:B------:R-:W-:-:S03]  /*88d0*/  FMUL R27, R76, UR5 ;  /* 0x000000054c1b7c20 */ /* 0x000fc60008400000 */
[----:B------:R-:W-:Y:S02]  /*88e0*/  LOP3.LUT R25, R25, 0xffff, RZ, 0xc0, !PT ;  /* 0x0000ffff19197812 */ /* 0x000fe400078ec0ff */
[----:B------:R-:W-:-:S03]  /*88f0*/  F2FP.SATFINITE.E5M2.F32.PACK_AB_MERGE_C R9, RZ, R27, RZ ;  /* 0x0000001bff09723e */ /* 0x000fc600048060ff */
[----:B------:R-:W-:Y:S01]  /*8900*/  IMAD.U32 R27, R25, 0x10000, RZ ;  /* 0x00010000191b7824 */ /* 0x000fe200078e00ff */
[----:B------:R-:W-:-:S04]  /*8910*/  LOP3.LUT R9, R9, 0xffff, RZ, 0xc0, !PT ;  /* 0x0000ffff09097812 */ /* 0x000fc800078ec0ff */
[----:B------:R-:W-:Y:S01]  /*8920*/  LOP3.LUT R78, R27, 0xff0000, RZ, 0xc0, !PT ;  /* 0x00ff00001b4e7812 */ /* 0x000fe200078ec0ff */
[----:B------:R-:W-:-:S04]  /*8930*/  FMUL R27, R34, UR5 ;  /* 0x00000005221b7c20 */ /* 0x000fc80008400000 */
[----:B------:R-:W-:Y:S01]  /*8940*/  IMAD R78, R9, 0x1000000, R78 ;  /* 0x01000000094e7824 */ /* 0x000fe200078e024e */
[----:B------:R-:W-:-:S04]  /*8950*/  F2FP.SATFINITE.E5M2.F32.PACK_AB_MERGE_C R27, RZ, R27, RZ ;  /* 0x0000001bff1b723e */ /* 0x000fc800048060ff */
        /* <DEDUP_REMOVED lines=33> */
[----:B------:R-:W-:-:S03]  /*8b70*/  FMUL R75, R75, UR5 ;  /* 0x000000054b4b7c20 */ /* 0x000fc60008400000 */
[----:B------:R-:W-:Y:S01]  /*8b80*/  F2FP.SATFINITE.E5M2.F32.PACK_AB_MERGE_C R76, RZ, R35, RZ ;  /* 0x00000023ff4c723e */ /* 0x000fe200048060ff */
[----:B------:R-:W-:Y:S01]  /*8b90*/  IMAD.U32 R35, R78, 0x10000, RZ ;  /* 0x000100004e237824 */ /* 0x000fe200078e00ff */
[----:B------:R-:W-:Y:S02]  /*8ba0*/  F2FP.SATFINITE.E5M2.F32.PACK_AB_MERGE_C R75, RZ, R75, RZ ;  /* 0x0000004bff4b723e */ /* 0x000fe400048060ff */
[----:B------:R-:W-:Y:S02]  /*8bb0*/  LOP3.LUT R76, R76, 0xffff, RZ, 0xc0, !PT ;  /* 0x0000ffff4c4c7812 */ /* 0x000fe400078ec0ff */
[----:B------:R-:W-:Y:S01]  /*8bc0*/  LOP3.LUT R35, R35, 0xff0000, RZ, 0xc0, !PT ;  /* 0x00ff000023237812 */ /* 0x000fe200078ec0ff */
[----:B0-----:R-:W-:-:S04]  /*8bd0*/  IMAD.SHL.U32 R80, R75, 0x100, RZ ;  /* 0x000001004b507824 */ /* 0x001fc800078e00ff */
[----:B------:R-:W-:-:S05]  /*8be0*/  IMAD R35, R76, 0x1000000, R35 ;  /* 0x010000004c237824 */ /* 0x000fca00078e0223 */
[----:B------:R-:W-:Y:S02]  /*8bf0*/  LOP3.LUT R35, R35, 0xffff, R80, 0xf8, !PT ;  /* 0x0000ffff23237812 */ /* 0x000fe400078ef850 */
[----:B------:R-:W-:-:S04]  /*8c00*/  F2FP.SATFINITE.E5M2.F32.PACK_AB_MERGE_C R80, RZ, R34, RZ ;  /* 0x00000022ff50723e */ /* 0x000fc800048060ff */
        /* <DEDUP_REMOVED lines=32> */
[----:B------:R-:W-:Y:S02]  /*8e10*/  F2FP.SATFINITE.E5M2.F32.PACK_AB_MERGE_C R34, RZ, R34, RZ ;  /* 0x00000022ff22723e */ /* 0x000fe400048060ff */
[----:B------:R-:W-:Y:S01]  /*8e20*/  FMNMX R43, R43, |R74|, !PT ;  /* 0x4000004a2b2b7209 */ /* 0x000fe20007800000 */
[----:B------:R-:W-:Y:S01]  /*8e30*/  FMUL R74, R74, UR5 ;  /* 0x000000054a4a7c20 */ /* 0x000fe20008400000 */
[----:B------:R-:W-:-:S02]  /*8e40*/  F2FP.SATFINITE.E5M2.F32.PACK_AB_MERGE_C R55, RZ, R55, RZ ;  /* 0x00000037ff37723e */ /* 0x000fc400048060ff */
[----:B------:R-:W-:Y:S01]  /*8e50*/  FMNMX R43, R43, |R76|, !PT ;  /* 0x4000004c2b2b7209 */ /* 0x000fe20007800000 */
[----:B------:R-:W-:Y:S01]  /*8e60*/  FMUL R76, R76, UR5 ;  /* 0x000000054c4c7c20 */ /* 0x000fe20008400000 */
[----:B------:R-:W-:-:S04]  /*8e70*/  F2FP.SATFINITE.E5M2.F32.PACK_AB_MERGE_C R74, RZ, R74, RZ ;  /* 0x0000004aff4a723e */ /* 0x000fc800048060ff */
[----:B------:R-:W-:Y:S02]  /*8e80*/  LOP3.LUT R75, R74, 0xffff, RZ, 0xc0, !PT ;  /* 0x0000ffff4a4b7812 */ /* 0x000fe400078ec0ff */
[----:B------:R-:W-:Y:S01]  /*8e90*/  F2FP.SATFINITE.E5M2.F32.PACK_AB_MERGE_C R74, RZ, R76, RZ ;  /* 0x0000004cff4a723e */ /* 0x000fe200048060ff */
        /* <DEDUP_REMOVED lines=27> */
[----:B------:R-:W-:Y:S02]  /*9050*/  F2FP.SATFINITE.E5M2.F32.PACK_AB_MERGE_C R34, RZ, R34, RZ ;  /* 0x00000022ff22723e */ /* 0x000fe400048060ff */
[----:B------:R-:W-:Y:S01]  /*9060*/  FMNMX R55, R43, |R78|, !PT ;  /* 0x4000004e2b377209 */ /* 0x000fe20007800000 */
[----:B------:R-:W-:Y:S01]  /*9070*/  FMUL R78, R78, UR5 ;  /* 0x000000054e4e7c20 */ /* 0x000fe20008400000 */
[----:B------:R-:W-:Y:S02]  /*9080*/  F2FP.SATFINITE.E5M2.F32.PACK_AB_MERGE_C R35, RZ, R35, RZ ;  /* 0x00000023ff23723e */ /* 0x000fe400048060ff */
[----:B------:R-:W-:Y:S01]  /*9090*/  FMNMX R55, R55, |R80|, !PT ;  /* 0x4000005037377209 */ /* 0x000fe20007800000 */
[----:B------:R-:W-:Y:S01]  /*90a0*/  FMUL R80, R80, UR5 ;  /* 0x0000000550507c20 */ /* 0x000fe20008400000 */
[----:B------:R-:W-:Y:S01]  /*90b0*/  F2FP.SATFINITE.E5M2.F32.PACK_AB_MERGE_C R27, RZ, R78, RZ ;  /* 0x0000004eff1b723e */ /* 0x000fe200048060ff */
[----:B------:R-:W-:Y:S01]  /*90c0*/  IMAD.SHL.U32 R75, R35, 0x100, RZ ;  /* 0x00000100234b7824 */ /* 0x000fe200078e00ff */
[----:B------:R-:W-:-:S02]  /*90d0*/  IADD3 R78, P0, R40, R79, RZ ;  /* 0x0000004f284e7210 */ /* 0x000fc40007f1e0ff */
[----:B------:R-:W-:Y:S02]  /*90e0*/  LOP3.LUT R27, R27, 0xffff, RZ, 0xc0, !PT ;  /* 0x0000ffff1b1b7812 */ /* 0x000fe400078ec0ff */
[----:B------:R-:W-:Y:S02]  /*90f0*/  F2FP.SATFINITE.E5M2.F32.PACK_AB_MERGE_C R43, RZ, R80, RZ ;  /* 0x00000050ff2b723e */ /* 0x000fe400048060ff */
        /* <DEDUP_REMOVED lines=28> */
[----:B------:R-:W-:Y:S01]  /*92c0*/  F2FP.SATFINITE.E5M2.F32.PACK_AB_MERGE_C R76, RZ, R76, RZ ;  /* 0x0000004cff4c723e */ /* 0x000fe200048060ff */
[----:B------:R-:W-:Y:S01]  /*92d0*/  FMUL R6, R55, UR5 ;  /* 0x0000000537067c20 */ /* 0x000fe20008400000 */
[----:B------:R-:W-:Y:S02]  /*92e0*/  F2FP.SATFINITE.E5M2.F32.PACK_AB_MERGE_C R9, RZ, R9, RZ ;  /* 0x00000009ff09723e */ /* 0x000fe400048060ff */
[----:B------:R-:W-:Y:S01]  /*92f0*/  F2FP.SATFINITE.E5M2.F32.PACK_AB_MERGE_C R74, RZ, R74, RZ ;  /* 0x0000004aff4a723e */ /* 0x000fe200048060ff */
[----:B------:R-:W-:Y:S01]  /*9300*/  IMAD.U32 R22, R76, 0x10000, RZ ;  /* 0x000100004c167824 */ /* 0x000fe200078e00ff */
[----:B------:R-:W-:Y:S02]  /*9310*/  F2FP.SATFINITE.E5M2.F32.PACK_AB_MERGE_C R6, RZ, R6, RZ ;  /* 0x00000006ff06723e */ /* 0x000fe400048060ff */
        /* <DEDUP_REMOVED lines=34> */
[----:B------:R-:W-:-:S04]  /*9540*/  F2FP.SATFINITE.E5M2.F32.PACK_AB_MERGE_C R22, RZ, R22, RZ ;  /* 0x00000016ff16723e */ /* 0x000fc800048060ff */
[----:B------:R-:W-:Y:S02]  /*9550*/  LOP3.LUT R22, R22, 0xffff, RZ, 0xc0, !PT ;  /* 0x0000ffff16167812 */ /* 0x000fe400078ec0ff */
[----:B------:R-:W-:Y:S02]  /*9560*/  F2FP.SATFINITE.E5M2.F32.PACK_AB_MERGE_C R23, RZ, R23, RZ ;  /* 0x00000017ff17723e */ /* 0x000fe400048060ff */
        /* <DEDUP_REMOVED lines=26> */
[----:B------:R-:W-:-:S05]  /*9710*/  F2FP.SATFINITE.E5M2.F32.PACK_AB_MERGE_C R22, RZ, R75, RZ ;  /* 0x0000004bff16723e */ /* 0x000fca00048060ff */
        /* <DEDUP_REMOVED lines=13> */
[----:B------:R-:W-:Y:S02]  /*97f0*/  F2FP.SATFINITE.E5M2.F32.PACK_AB_MERGE_C R23, RZ, R23, RZ ;  /* 0x00000017ff17723e */ /* 0x000fe400048060ff */
[----:B------:R-:W-:Y:S02]  /*9800*/  F2FP.SATFINITE.E5M2.F32.PACK_AB_MERGE_C R77, RZ, R77, RZ ;  /* 0x0000004dff4d723e */ /* 0x000fe400048060ff */
[----:B------:R-:W-:Y:S02]  /*9810*/  LOP3.LUT R75, R23, 0xffff, RZ, 0xc0, !PT ;  /* 0x0000ffff174b7812 */ /* 0x000fe400078ec0ff */
[----:B------:R-:W-:Y:S01]  /*9820*/  F2FP.SATFINITE.E5M2.F32.PACK_AB_MERGE_C R9, RZ, R13, RZ ;  /* 0x0000000dff09723e */ /* 0x000fe200048060ff */
        /* <DEDUP_REMOVED lines=31> */
[----:B------:R-:W-:Y:S01]  /*9a20*/  F2FP.SATFINITE.E5M2.F32.PACK_AB_MERGE_C R75, RZ, R75, RZ ;  /* 0x0000004bff4b723e */ /* 0x000fe200048060ff */
[----:B------:R-:W-:Y:S01]  /*9a30*/  IMAD.U32 R76, R76, 0x10000, RZ ;  /* 0x000100004c4c7824 */ /* 0x000fe200078e00ff */
[----:B------:R-:W-:Y:S01]  /*9a40*/  FMNMX R35, R35, |R22|, !PT ;  /* 0x4000001623237209 */ /* 0x000fe20007800000 */
[----:B------:R-:W-:Y:S01]  /*9a50*/  FMUL R22, R22, UR5 ;  /* 0x0000000516167c20 */ /* 0x000fe20008400000 */
[----:B------:R-:W-:Y:S01]  /*9a60*/  F2FP.SATFINITE.E5M2.F32.PACK_AB_MERGE_C R77, RZ, R77, RZ ;  /* 0x0000004dff4d723e */ /* 0x000fe200048060ff */
[----:B------:R-:W-:-:S03]  /*9a70*/  FMUL R23, R76, UR5 ;  /* 0x000000054c177c20 */ /* 0x000fc60008400000 */
[----:B------:R-:W-:Y:S02]  /*9a80*/  F2FP.SATFINITE.E5M2.F32.PACK_AB_MERGE_C R22, RZ, R22, RZ ;  /* 0x00000016ff16723e */ /* 0x000fe400048060ff */
[----:B------:R-:W-:Y:S02]  /*9a90*/  F2FP.SATFINITE.E5M2.F32.PACK_AB_MERGE_C R12, RZ, R23, RZ ;  /* 0x00000017ff0c723e */ /* 0x000fe400048060ff */
        /* <DEDUP_REMOVED lines=25> */
[----:B------:R-:W-:Y:S02]  /*9c30*/  F2FP.SATFINITE.E5M2.F32.PACK_AB_MERGE_C R75, RZ, R75, RZ ;  /* 0x0000004bff4b723e */ /* 0x000fe400048060ff */
[----:B------:R-:W-:Y:S01]  /*9c40*/  FMNMX R80, R76, |R23|, !PT ;  /* 0x400000174c507209 */ /* 0x000fe20007800000 */
[----:B------:R-:W-:Y:S01]  /*9c50*/  FMUL R23, R23, UR5 ;  /* 0x0000000517177c20 */ /* 0x000fe20008400000 */
[----:B------:R-:W-:Y:S01]  /*9c60*/  F2FP.SATFINITE.E5M2.F32.PACK_AB_MERGE_C R73, RZ, R79, RZ ;  /* 0x0000004fff49723e */ /* 0x000fe200048060ff */
[----:B------:R-:W-:Y:S01]  /*9c70*/  FMUL R76, R35, UR5 ;  /* 0x00000005234c7c20 */ /* 0x000fe20008400000 */
[----:B------:R-:W-:Y:S02]  /*9c80*/  IMAD.SHL.U32 R35, R75, 0x100, RZ ;  /* 0x000001004b237824 */ /* 0x000fe400078e00ff */
[----:B------:R-:W-:Y:S01]  /*9c90*/  LOP3.LUT R73, R73, 0xffff, RZ, 0xc0, !PT ;  /* 0x0000ffff49497812 */ /* 0x000fe200078ec0ff */
[----:B------:R-:W-:Y:S01]  /*9ca0*/  IMAD.WIDE R78, R3, 0x2, R16 ;  /* 0x00000002034e7825 */ /* 0x000fe200078e0210 */
[----:B------:R-:W-:-:S02]  /*9cb0*/  F2FP.SATFINITE.E5M2.F32.PACK_AB_MERGE_C R23, RZ, R23, RZ ;  /* 0x00000017ff17723e */ /* 0x000fc400048060ff */
[----:B------:R-:W-:Y:S01]  /*9cc0*/  F2FP.SATFINITE.E5M2.F32.PACK_AB_MERGE_C R76, RZ, R76, RZ ;  /* 0x0000004cff4c723e */ /* 0x000fe200048060ff */
        /* <DEDUP_REMOVED lines=25> */
[----:B------:R-:W-:-:S02]  /*9e60*/  F2FP.SATFINITE.E5M2.F32.PACK_AB_MERGE_C R17, RZ, R17, RZ ;  /* 0x00000011ff11723e */ /* 0x000fc400048060ff */
[----:B------:R-:W-:Y:S01]  /*9e70*/  FMNMX R78, R80, |R35|, !PT ;  /* 0x40000023504e7209 */ /* 0x000fe20007800000 */
[----:B------:R-:W-:Y:S01]  /*9e80*/  IMAD.U32 R35, R74, 0x10000, RZ ;  /* 0x000100004a237824 */ /* 0x000fe200078e00ff */
[----:B------:R-:W-:Y:S02]  /*9e90*/  F2FP.SATFINITE.E5M2.F32.PACK_AB_MERGE_C R34, RZ, R34, RZ ;  /* 0x00000022ff22723e */ /* 0x000fe400048060ff */
[----:B------:R-:W-:Y:S01]  /*9ea0*/  LOP3.LUT R80, R75, 0xff, RZ, 0xc0, !PT ;  /* 0x000000ff4b507812 */ /* 0x000fe200078ec0ff */
[----:B------:R-:W-:Y:S01]  /*9eb0*/  FMUL R74, R35, UR5 ;  /* 0x00000005234a7c20 */ /* 0x000fe20008400000 */
[C---:B------:R-:W-:Y:S01]  /*9ec0*/  PRMT R79, R34.reuse, 0x7104, RZ ;  /* 0x00007104224f7816 */ /* 0x040fe200000000ff */
[----:B------:R-:W-:Y:S01]  /*9ed0*/  IMAD.SHL.U32 R81, R34, 0x100, RZ ;  /* 0x0000010022517824 */ /* 0x000fe200078e00ff */
[----:B------:R-:W-:Y:S02]  /*9ee0*/  LOP3.LUT R75, R17, 0xffff, RZ, 0xc0, !PT ;  /* 0x0000ffff114b7812 */ /* 0x000fe400078ec0ff */
[----:B------:R-:W-:-:S02]  /*9ef0*/  LOP3.LUT R17, R80, 0xff00, R79, 0xf8, !PT ;  /* 0x0000ff0050117812 */ /* 0x000fc400078ef84f */
[----:B------:R-:W-:Y:S01]  /*9f00*/  F2FP.SATFINITE.E5M2.F32.PACK_AB_MERGE_C R74, RZ, R74, RZ ;  /* 0x0000004aff4a723e */ /* 0x000fe200048060ff */
[----:B------:R-:W-:Y:S01]  /*9f10*/  IMAD.U32 R79, R75, 0x10000, RZ ;  /* 0x000100004b4f7824 */ /* 0x000fe200078e00ff */
[----:B------:R-:W-:Y:S02]  /*9f20*/  IADD3 R80, P0, R40, R23, RZ ;  /* 0x0000001728507210 */ /* 0x000fe40007f1e0ff */
[----:B------:R-:W-:Y:S02]  /*9f30*/  LOP3.LUT R74, R74, 0xffff, RZ, 0xc0, !PT ;  /* 0x0000ffff4a4a7812 */ /* 0x000fe400078ec0ff */
[----:B------:R-:W-:Y:S02]  /*9f40*/  LOP3.LUT R79, R79, 0xff0000, RZ, 0xc0, !PT ;  /* 0x00ff00004f4f7812 */ /* 0x000fe400078ec0ff */
[----:B------:R-:W-:Y:S02]  /*9f50*/  F2FP.SATFINITE.E5M2.F32.PACK_AB_MERGE_C R77, RZ, R77, RZ ;  /* 0x0000004dff4d723e */ /* 0x000fe400048060ff */
        /* <DEDUP_REMOVED lines=26> */
[----:B------:R-:W-:-:S04]  /*a100*/  F2FP.SATFINITE.E5M2.F32.PACK_AB_MERGE_C R76, RZ, R76, RZ ;  /* 0x0000004cff4c723e */ /* 0x000fc800048060ff */
[----:B------:R-:W-:Y:S02]  /*a110*/  F2FP.SATFINITE.E5M2.F32.PACK_AB_MERGE_C R50, RZ, R51, RZ ;  /* 0x00000033ff32723e */ /* 0x000fe400048060ff */
[----:B------:R-:W-:Y:S01]  /*a120*/  FMNMX R51, R78, |R35|, !PT ;  /* 0x400000234e337209 */ /* 0x000fe20007800000 */
[----:B------:R-:W-:Y:S01]  /*a130*/  FMUL R35, R35, UR5 ;  /* 0x0000000523237c20 */ /* 0x000fe20008400000 */
[----:B------:R-:W-:Y:S01]  /*a140*/  LOP3.LUT R50, R50, 0xffff, RZ, 0xc0, !PT ;  /* 0x0000ffff32327812 */ /* 0x000fe200078ec0ff */
[----:B------:R-:W-:-:S03]  /*a150*/  FMUL R78, R79, UR5 ;  /* 0x000000054f4e7c20 */ /* 0x000fc60008400000 */
[----:B------:R-:W-:Y:S01]  /*a160*/  F2FP.SATFINITE.E5M2.F32.PACK_AB_MERGE_C R3, RZ, R35, RZ ;  /* 0x00000023ff03723e */ /* 0x000fe200048060ff */
[----:B------:R-:W-:Y:S01]  /*a170*/  IMAD.U32 R34, R50, 0x10000, RZ ;  /* 0x0001000032227824 */ /* 0x000fe200078e00ff */
[----:B------:R-:W-:Y:S01]  /*a180*/  F2FP.SATFINITE.E5M2.F32.PACK_AB_MERGE_C R78, RZ, R78, RZ ;  /* 0x0000004eff4e723e */ /* 0x000fe200048060ff */
        /* <DEDUP_REMOVED lines=32> */
[----:B------:R-:W-:Y:S02]  /*a390*/  F2FP.SATFINITE.E5M2.F32.PACK_AB_MERGE_C R35, RZ, R35, RZ ;  /* 0x00000023ff23723e */ /* 0x000fe400048060ff */
[----:B------:R-:W-:Y:S01]  /*a3a0*/  FMNMX R77, R51, |R34|, !PT ;  /* 0x40000022334d7209 */ /* 0x000fe20007800000 */
[----:B0-----:R-:W-:Y:S01]  /*a3b0*/  FMUL R79, R41, UR5 ;  /* 0x00000005294f7c20 */ /* 0x001fe20008400000 */
[----:B------:R-:W-:Y:S01]  /*a3c0*/  LOP3.LUT R40, R35, 0xffff, RZ, 0xc0, !PT ;  /* 0x0000ffff23287812 */ /* 0x000fe200078ec0ff */
[----:B------:R-:W-:Y:S01]  /*a3d0*/  FMUL R51, R34, UR5 ;  /* 0x0000000522337c20 */ /* 0x000fe20008400000 */
[----:B------:R-:W-:Y:S02]  /*a3e0*/  FMNMX R78, R77, |R78|, !PT ;  /* 0x4000004e4d4e7209 */ /* 0x000fe40007800000 */
[----:B------:R-:W-:Y:S01]  /*a3f0*/  F2FP.SATFINITE.E5M2.F32.PACK_AB_MERGE_C R34, RZ, R79, RZ ;  /* 0x0000004fff22723e */ /* 0x000fe200048060ff */
[----:B------:R-:W-:Y:S01]  /*a400*/  IMAD.U32 R35, R40, 0x10000, RZ ;  /* 0x0001000028237824 */ /* 0x000fe200078e00ff */
[----:B------:R-:W-:Y:S01]  /*a410*/  F2FP.SATFINITE.E5M2.F32.PACK_AB_MERGE_C R51, RZ, R51, RZ ;  /* 0x00000033ff33723e */ /* 0x000fe200048060ff */
[----:B------:R-:W-:Y:S01]  /*a420*/  FMUL R79, R24, UR5 ;  /* 0x00000005184f7c20 */ /* 0x000fe20008400000 */
[----:B------:R-:W-:-:S02]  /*a430*/  LOP3.LUT R34, R34, 0xffff, RZ, 0xc0, !PT ;  /* 0x0000ffff22227812 */ /* 0x000fc400078ec0ff */
[----:B------:R-:W-:Y:S01]  /*a440*/  LOP3.LUT R35, R35, 0xff0000, RZ, 0xc0, !PT ;  /* 0x00ff000023237812 */ /* 0x000fe200078ec0ff */
[----:B------:R-:W-:Y:S01]  /*a450*/  IMAD.SHL.U32 R24, R51, 0x100, RZ ;  /* 0x0000010033187824 */ /* 0x000fe200078e00ff */
[----:B------:R-:W-:Y:S02]  /*a460*/  F2FP.SATFINITE.E5M2.F32.PACK_AB_MERGE_C R79, RZ, R79, RZ ;  /* 0x0000004fff4f723e */ /* 0x000fe400048060ff */
        /* <DEDUP_REMOVED lines=313> */
.L_x_3546:
[----:B-1----:R-:W-:-:S07]  /*b800*/  FMNMX R3, R4, R5, !PT ;  /* 0x0000000504037209 */ /* 0x002fce0007800000 */
.L_x_3538:
[----:B------:R-:W-:Y:S05]  /*b810*/  BSYNC B0 ;  /* 0x0000000000007941 */ /* 0x000fea0003800000 */
.L_x_3537:
        /* <DEDUP_REMOVED lines=16> */
.L_x_3541:
[----:B------:R-:W-:Y:S05]  /*b920*/  BSYNC B0 ;  /* 0x0000000000007941 */ /* 0x000fea0003800000 */
.L_x_3540:
        /* <DEDUP_REMOVED lines=15> */
[----:B-1----:R-:W-:Y:S05]  /*ba20*/  CALL.REL.NOINC `($__internal_16_$__cuda_sm20_rcp_rn_f32_slowpath) ;  /* 0x00000000005c7944 */ /* 0x002fea0003c00000 */
[----:B------:R-:W-:Y:S01]  /*ba30*/  IMAD.MOV.U32 R5, RZ, RZ, R0 ;  /* 0x000000ffff057224 */ /* 0x000fe200078e0000 */
[----:B------:R-:W-:Y:S06]  /*ba40*/  BRA `(.L_x_3543) ;  /* 0x0000000000147947 */ /* 0x000fec0003800000 */
.L_x_3542:
[----:B------:R-:W0:Y:S01]  /*ba50*/  MUFU.RCP R5, UR5 ;  /* 0x0000000500057d08 */ /* 0x000e220008001000 */
[----:B------:R-:W-:-:S04]  /*ba60*/  IMAD.U32 R0, RZ, RZ, UR5 ;  /* 0x00000005ff007e24 */ /* 0x000fc8000f8e00ff */
[----:B0-----:R-:W-:-:S04]  /*ba70*/  FFMA R0, R5, R0, -1 ;  /* 0xbf80000005007423 */ /* 0x001fc80000000000 */
[----:B------:R-:W-:-:S04]  /*ba80*/  FADD.FTZ R0, -R0, -RZ ;  /* 0x800000ff00007221 */ /* 0x000fc80000010100 */
[----:B------:R-:W-:-:S07]  /*ba90*/  FFMA R5, R5, R0, R5 ;  /* 0x0000000005057223 */ /* 0x000fce0000000005 */
.L_x_3543:
[----:B-1----:R-:W-:Y:S01]  /*baa0*/  STG.E desc[UR6][R2.64], R5 ;  /* 0x0000000502007986 */ /* 0x002fe2000c101906 */
[----:B------:R-:W-:Y:S05]  /*bab0*/  EXIT ;  /* 0x000000000000794d */ /* 0x000fea0003800000 */
.L_x_3539:
[----:B------:R-:W-:Y:S02]  /*bac0*/  IMAD.MOV.U32 R7, RZ, RZ, 0x2 ;  /* 0x00000002ff077424 */ /* 0x000fe400078e00ff */
[----:B------:R-:W-:Y:S02]  /*bad0*/  IMAD.MOV.U32 R8, RZ, RZ, 0x1f ;  /* 0x0000001fff087424 */ /* 0x000fe400078e00ff */
[----:B------:R-:W-:-:S07]  /*bae0*/  IMAD.MOV.U32 R6, RZ, RZ, -0x1 ;  /* 0xffffffffff067424 */ /* 0x000fce00078e00ff */
[----:B01----:R-:W-:Y:S05]  /*baf0*/  WARPSYNC.COLLECTIVE R6, `(.L_x_3544) ;  /* 0x0000000006087348 */ /* 0x003fea0003c00000 */
[----:B-1----:R1:W2:Y:S02]  /*bb00*/  SHFL.DOWN P0, R5, R3, R7, R8 ;  /* 0x0800000703057389 */ /* 0x0022a40000000008 */
[----:B012---:R-:W-:Y:S01]  /*bb10*/  ENDCOLLECTIVE ;  /* 0x000000000000791b */ /* 0x007fe20003800000 */
.L_x_3544:
[----:B------:R-:W-:Y:S02]  /*bb20*/  IMAD.MOV.U32 R7, RZ, RZ, 0x1 ;  /* 0x00000001ff077424 */ /* 0x000fe400078e00ff */
[----:B------:R-:W-:-:S05]  /*bb30*/  IMAD.MOV.U32 R4, RZ, RZ, R5 ;  /* 0x000000ffff047224 */ /* 0x000fca00078e0005 */
[----:B------:R-:W-:-:S05]  /*bb40*/  FMNMX R4, R4, R3, !PT ;  /* 0x0000000304047209 */ /* 0x000fca0007800000 */
[----:B------:R-:W-:-:S07]  /*bb50*/  IMAD.MOV.U32 R3, RZ, RZ, R4 ;  /* 0x000000ffff037224 */ /* 0x000fce00078e0004 */
[----:B------:R-:W-:Y:S05]  /*bb60*/  WARPSYNC.COLLECTIVE R6, `(.L_x_3545) ;  /* 0x0000000006087348 */ /* 0x000fea0003c00000 */
[----:B------:R0:W1:Y:S02]  /*bb70*/  SHFL.DOWN P0, R5, R3, R7, R8 ;  /* 0x0800000703057389 */ /* 0x0000640000000008 */
[----:B01----:R-:W-:Y:S01]  /*bb80*/  ENDCOLLECTIVE ;  /* 0x000000000000791b */ /* 0x003fe20003800000 */
.L_x_3545:
[----:B------:R-:W-:Y:S05]  /*bb90*/  BRA `(.L_x_3546) ;  /* 0xfffffffc00187947 */ /* 0x000fea000383ffff */
        .weak           $__internal_16_$__cuda_sm20_rcp_rn_f32_slowpath
        .type           $__internal_16_$__cuda_sm20_rcp_rn_f32_slowpath,@function
        .size           $__internal_16_$__cuda_sm20_rcp_rn_f32_slowpath,(.L_x_3778 - $__internal_16_$__cuda_sm20_rcp_rn_f32_slowpath)
$__internal_16_$__cuda_sm20_rcp_rn_f32_slowpath:
        /* <DEDUP_REMOVED lines=15> */
.L_x_3547:
        /* <DEDUP_REMOVED lines=33> */
.L_x_3549:
[----:B------:R0:W1:Y:S02]  /*bea0*/  MUFU.RCP R4, R0 ;  /* 0x0000000000047308 */ /* 0x0000640000001000 */
.L_x_3548:
[----:B0123--:R-:W-:Y:S02]  /*beb0*/  IMAD.MOV.U32 R0, RZ, RZ, R4 ;  /* 0x000000ffff007224 */ /* 0x00ffe400078e0004 */
[----:B------:R-:W-:Y:S02]  /*bec0*/  IMAD.MOV.U32 R4, RZ, RZ, R9 ;  /* 0x000000ffff047224 */ /* 0x000fe400078e0009 */
[----:B------:R-:W-:-:S04]  /*bed0*/  IMAD.MOV.U32 R5, RZ, RZ, 0x0 ;  /* 0x00000000ff057424 */ /* 0x000fc800078e00ff */
[----:B------:R-:W-:Y:S05]  /*bee0*/  RET.REL.NODEC R4 `(_ZN18transformer_engine56_GLOBAL__N__9a404817_23_multi_cast_transpose_cu_26a11c4627multi_cast_transpose_kernelILi4ELi8ELb1Ef13__nv_bfloat1613__nv_fp8_e5m2EEvNS0_22MultiCastTransposeArgsE) ;  /* 0xffffff4004447950 */ /* 0x000fea0003c3ffff */
.L_x_3550:
        /* <DEDUP_REMOVED lines=9> */
.L_x_3778:


//--------------------- .text._ZN18transformer_engine56_GLOBAL__N__9a404817_23_multi_cast_transpose_cu_26a11c4627multi_cast_transpose_kernelILi4ELi4ELb1Ef13__nv_bfloat16S2_EEvNS0_22MultiCastTransposeArgsE --------------------------
	.section	.text._ZN18transformer_engine56_GLOBAL__N__9a404817_23_multi_cast_transpose_cu_26a11c4627multi_cast_transpose_kernelILi4ELi4ELb1Ef13__nv_bfloat16S2_EEvNS0_22MultiCastTransposeArgsE,"ax",@progbits
	.align	128
.text._ZN18transformer_engine56_GLOBAL__N__9a404817_23_multi_cast_transpose_cu_26a11c4627multi_cast_transpose_kernelILi4ELi4ELb1Ef13__nv_bfloat16S2_EEvNS0_22MultiCastTransposeArgsE:
        .type           _ZN18transformer_engine56_GLOBAL__N__9a404817_23_multi_cast_transpose_cu_26a11c4627multi_cast_transpose_kernelILi4ELi4ELb1Ef13__nv_bfloat16S2_EEvNS0_22MultiCastTransposeArgsE,@function
        .size           _ZN18transformer_engine56_GLOBAL__N__9a404817_23_multi_cast_transpose_cu_26a11c4627multi_cast_transpose_kernelILi4ELi4ELb1Ef13__nv_bfloat16S2_EEvNS0_22MultiCastTransposeArgsE,(.L_x_3780 - _ZN18transformer_engine56_GLOBAL__N__9a404817_23_multi_cast_transpose_cu_26a11c4627multi_cast_transpose_kernelILi4ELi4ELb1Ef13__nv_bfloat16S2_EEvNS0_22MultiCastTransposeArgsE)
        .other          _ZN18transformer_engine56_GLOBAL__N__9a404817_23_multi_cast_transpose_cu_26a11c4627multi_cast_transpose_kernelILi4ELi4ELb1Ef13__nv_bfloat16S2_EEvNS0_22MultiCastTransposeArgsE,@"STO_CUDA_ENTRY STV_DEFAULT"
_ZN18transformer_engine56_GLOBAL__N__9a404817_23_multi_cast_transpose_cu_26a11c4627multi_cast_transpose_kernelILi4ELi4ELb1Ef13__nv_bfloat16S2_EEvNS0_22MultiCastTransposeArgsE:
[----:B------:R-:W-:Y:S01]  /*0000*/  LDC R1, c[0x0][0x28] ;  /* 0x00000a00ff017b82 */ /* 0x000fe20000000800 */
[----:B------:R-:W0:Y:S07]  /*0010*/  S2R R3, SR_TID.X ;  /* 0x0000000000037919 */ /* 0x000e2e0000002100 */
[----:B------:R-:W1:Y:S01]  /*0020*/  S2UR UR4, SR_CTAID.X ;  /* 0x00000000000479c3 */ /* 0x000e620000002500 */
[----:B------:R-:W-:Y:S01]  /*0030*/  IMAD.MOV.U32 R2, RZ, RZ, RZ ;  /* 0x000000ffff027224 */ /* 0x000fe200078e00ff */
[----:B0-----:R-:W-:-:S04]  /*0040*/  SHF.R.S32.HI R0, RZ, 0x1f, R3 ;  /* 0x0000001fff007819 */ /* 0x001fc80000011403 */
[----:B------:R-:W-:-:S04]  /*0050*/  LEA.HI R0, R0, R3, RZ, 0x5 ;  /* 0x0000000300007211 */ /* 0x000fc800078f28ff */
[----:B------:R-:W-:-:S05]  /*0060*/  LOP3.LUT R18, R0, 0xffffffe0, RZ, 0xc0, !PT ;  /* 0xffffffe000127812 */ /* 0x000fca00078ec0ff */
[----:B------:R-:W-:Y:S01]  /*0070*/  IMAD.IADD R18, R3, 0x1, -R18 ;  /* 0x0000000103127824 */ /* 0x000fe200078e0a12 */
[----:B-1----:R-:W-:-:S07]  /*0080*/  SHF.R.S32.HI R3, RZ, 0x5, R0 ;  /* 0x00000005ff037819 */ /* 0x002fce0000011400 */
.L_x_3551:
[----:B------:R-:W-:Y:S02]  /*0090*/  IMAD.MOV.U32 R0, RZ, RZ, R2 ;  /* 0x000000ffff007224 */ /* 0x000fe400078e0002 */
[----:B------:R-:W-:-:S04]  /*00a0*/  VIADD R2, R2, 0x1 ;  /* 0x0000000102027836 */ /* 0x000fc80000000000 */
[----:B------:R-:W-:-:S04]  /*00b0*/  IMAD.SHL.U32 R6, R2, 0x4, RZ ;  /* 0x0000000402067824 */ /* 0x000fc800078e00ff */
[----:B------:R-:W0:Y:S02]  /*00c0*/  LDC R4, c[0x0][R6+0x1010] ;  /* 0x0004040006047b82 */ /* 0x000e240000000800 */
[----:B0-----:R-:W-:-:S13]  /*00d0*/  ISETP.GT.AND P0, PT, R4, UR4, PT ;  /* 0x0000000404007c0c */ /* 0x001fda000bf04270 */
[----:B------:R-:W-:Y:S05]  /*00e0*/  @!P0 BRA `(.L_x_3551) ;  /* 0xfffffffc00e88947 */ /* 0x000fea000383ffff */
[----:B------:R-:W0:Y:S01]  /*00f0*/  LDC R21, c[0x0][R6+0xf0c] ;  /* 0x0003c30006157b82 */ /* 0x000e220000000800 */
[----:B------:R-:W-:Y:S01]  /*0100*/  IMAD.SHL.U32 R23, R0, 0x8, RZ ;  /* 0x0000000800177824 */ /* 0x000fe200078e00ff */
[----:B------:R-:W-:-:S06]  /*0110*/  ULDC.64 UR6, c[0x0][0x208] ;  /* 0x0000820000067ab9 */ /* 0x000fcc0000000a00 */
[----:B------:R-:W1:Y:S01]  /*0120*/  LDC.64 R40, c[0x0][R23+0x210] ;  /* 0x0000840017287b82 */ /* 0x000e620000000a00 */
[----:B0-----:R-:W-:-:S05]  /*0130*/  VIADD R2, R21, 0x7f ;  /* 0x0000007f15027836 */ /* 0x001fca0000000000 */
[----:B------:R-:W-:-:S04]  /*0140*/  SHF.R.S32.HI R5, RZ, 0x1f, R2 ;  /* 0x0000001fff057819 */ /* 0x000fc80000011402 */
[----:B------:R-:W-:Y:S02]  /*0150*/  LEA.HI R5, R5, R2, RZ, 0x7 ;  /* 0x0000000205057211 */ /* 0x000fe400078f38ff */
[----:B------:R-:W0:Y:S02]  /*0160*/  LDC R2, c[0x0][R6+0x100c] ;  /* 0x0004030006027b82 */ /* 0x000e240000000800 */
[----:B------:R-:W-:-:S04]  /*0170*/  SHF.R.S32.HI R13, RZ, 0x7, R5 ;  /* 0x00000007ff0d7819 */ /* 0x000fc80000011405 */
[-C--:B------:R-:W-:Y:S02]  /*0180*/  IABS R9, R13.reuse ;  /* 0x0000000d00097213 */ /* 0x080fe40000000000 */
[----:B------:R-:W-:Y:S02]  /*0190*/  IABS R12, R13 ;  /* 0x0000000d000c7213 */ /* 0x000fe40000000000 */
[----:B------:R-:W2:Y:S01]  /*01a0*/  I2F.RP R7, R9 ;  /* 0x0000000900077306 */ /* 0x000ea20000209400 */
[----:B0-----:R-:W-:-:S07]  /*01b0*/  IADD3 R2, -R2, UR4, RZ ;  /* 0x0000000402027c10 */ /* 0x001fce000fffe1ff */
[----:B--2---:R-:W0:Y:S01]  /*01c0*/  MUFU.RCP R7, R7 ;  /* 0x0000000700077308 */ /* 0x004e220000001000 */
[----:B------:R-:W-:Y:S01]  /*01d0*/  IABS R10, R2 ;  /* 0x00000002000a7213 */ /* 0x000fe20000000000 */
[----:B0-----:R-:W-:Y:S02]  /*01e0*/  VIADD R4, R7, 0xffffffe ;  /* 0x0ffffffe07047836 */ /* 0x001fe40000000000 */
[----:B------:R-:W-:-:S04]  /*01f0*/  IMAD.MOV R7, RZ, RZ, -R12 ;  /* 0x000000ffff077224 */ /* 0x000fc800078e0a0c */
[----:B------:R0:W2:Y:S02]  /*0200*/  F2I.FTZ.U32.TRUNC.NTZ R5, R4 ;  /* 0x0000000400057305 */ /* 0x0000a4000021f000 */
[----:B0-----:R-:W-:Y:S02]  /*0210*/  IMAD.MOV.U32 R4, RZ, RZ, RZ ;  /* 0x000000ffff047224 */ /* 0x001fe400078e00ff */
[----:B--2---:R-:W-:-:S04]  /*0220*/  IMAD.MOV R8, RZ, RZ, -R5 ;  /* 0x000000ffff087224 */ /* 0x004fc800078e0a05 */
[----:B------:R-:W-:Y:S02]  /*0230*/  IMAD R11, R8, R9, RZ ;  /* 0x00000009080b7224 */ /* 0x000fe400078e02ff */
[----:B------:R-:W-:Y:S02]  /*0240*/  IMAD.MOV.U32 R8, RZ, RZ, R10 ;  /* 0x000000ffff087224 */ /* 0x000fe400078e000a */
[----:B------:R-:W-:-:S06]  /*0250*/  IMAD.HI.U32 R5, R5, R11, R4 ;  /* 0x0000000b05057227 */ /* 0x000fcc00078e0004 */
[----:B------:R-:W-:-:S04]  /*0260*/  IMAD.HI.U32 R14, R5, R8, RZ ;  /* 0x00000008050e7227 */ /* 0x000fc800078e00ff */
[----:B------:R-:W-:-:S05]  /*0270*/  IMAD R4, R14, R7, R8 ;  /* 0x000000070e047224 */ /* 0x000fca00078e0208 */
[----:B------:R-:W-:-:S13]  /*0280*/  ISETP.GT.U32.AND P2, PT, R9, R4, PT ;  /* 0x000000040900720c */ /* 0x000fda0003f44070 */
[----:B------:R-:W-:Y:S02]  /*0290*/  @!P2 IMAD.IADD R4, R4, 0x1, -R9 ;  /* 0x000000010404a824 */ /* 0x000fe400078e0a09 */
[----:B------:R-:W-:Y:S01]  /*02a0*/  @!P2 VIADD R14, R14, 0x1 ;  /* 0x000000010e0ea836 */ /* 0x000fe20000000000 */
[----:B------:R-:W-:Y:S02]  /*02b0*/  ISETP.NE.AND P2, PT, R13, RZ, PT ;  /* 0x000000ff0d00720c */ /* 0x000fe40003f45270 */
[----:B------:R-:W-:Y:S02]  /*02c0*/  ISETP.GE.U32.AND P0, PT, R4, R9, PT ;  /* 0x000000090400720c */ /* 0x000fe40003f06070 */
[----:B------:R-:W-:-:S04]  /*02d0*/  LOP3.LUT R4, R2, R13, RZ, 0x3c, !PT ;  /* 0x0000000d02047212 */ /* 0x000fc800078e3cff */
[----:B------:R-:W-:Y:S02]  /*02e0*/  ISETP.GE.AND P1, PT, R4, RZ, PT ;  /* 0x000000ff0400720c */ /* 0x000fe40003f26270 */
[----:B------:R-:W0:Y:S05]  /*02f0*/  LDC.64 R4, c[0x0][R23+0x810] ;  /* 0x0002040017047b82 */ /* 0x000e2a0000000a00 */
[----:B------:R-:W-:-:S06]  /*0300*/  @P0 VIADD R14, R14, 0x1 ;  /* 0x000000010e0e0836 */ /* 0x000fcc0000000000 */
[----:B------:R-:W-:Y:S01]  /*0310*/  @!P1 IMAD.MOV R14, RZ, RZ, -R14 ;  /* 0x000000ffff0e9224 */ /* 0x000fe200078e0a0e */
[----:B------:R-:W-:-:S05]  /*0320*/  @!P2 LOP3.LUT R14, RZ, R13, RZ, 0x33, !PT ;  /* 0x0000000dff0ea212 */ /* 0x000fca00078e33ff */
[----:B------:R-:W-:-:S04]  /*0330*/  IMAD.MOV R7, RZ, RZ, -R14 ;  /* 0x000000ffff077224 */ /* 0x000fc800078e0a0e */
[----:B------:R-:W-:Y:S02]  /*0340*/  IMAD R8, R13, R7, R2 ;  /* 0x000000070d087224 */ /* 0x000fe400078e0202 */
[----:B------:R-:W-:Y:S01]  /*0350*/  IMAD.SHL.U32 R7, R3, 0x4, RZ ;  /* 0x0000000403077824 */ /* 0x000fe200078e00ff */
[----:B0-----:R-:W-:Y:S01]  /*0360*/  ISETP.NE.U32.AND P0, PT, R4, RZ, PT ;  /* 0x000000ff0400720c */ /* 0x001fe20003f05070 */
[----:B------:R-:W-:Y:S02]  /*0370*/  IMAD.SHL.U32 R3, R18, 0x4, RZ ;  /* 0x0000000412037824 */ /* 0x000fe400078e00ff */
[----:B------:R-:W-:Y:S01]  /*0380*/  IMAD R7, R14, 0x80, R7 ;  /* 0x000000800e077824 */ /* 0x000fe200078e0207 */
[----:B------:R-:W-:Y:S01]  /*0390*/  ISETP.NE.AND.EX P0, PT, R5, RZ, PT, P0 ;  /* 0x000000ff0500720c */ /* 0x000fe20003f05300 */
[----:B------:R-:W-:Y:S02]  /*03a0*/  IMAD R10, R8, 0x80, R3 ;  /* 0x00000080080a7824 */ /* 0x000fe400078e0203 */
[----:B------:R-:W-:-:S02]  /*03b0*/  IMAD.MOV.U32 R3, RZ, RZ, 0x3f800000 ;  /* 0x3f800000ff037424 */ /* 0x000fc400078e00ff */
[----:B------:R-:W-:-:S04]  /*03c0*/  IMAD R7, R21, R7, R10 ;  /* 0x0000000715077224 */ /* 0x000fc800078e020a */
[----:B-1----:R-:W-:-:S04]  /*03d0*/  IMAD.WIDE R48, R7, 0x2, R40 ;  /* 0x0000000207307825 */ /* 0x002fc800078e0228 */
[----:B------:R-:W2:Y:S04]  /*03e0*/  @P0 LDG.E R3, desc[UR6][R4.64] ;  /* 0x0000000604030981 */ /* 0x000ea8000c1e1900 */
[----:B------:R-:W3:Y:S01]  /*03f0*/  LDG.E.64 R112, desc[UR6][R48.64] ;  /* 0x0000000630707981 */ /* 0x000ee2000c1e1b00 */
[----:B------:R-:W0:Y:S01]  /*0400*/  LDC.64 R114, c[0x0][R23+0x410] ;  /* 0x0001040017727b82 */ /* 0x000e220000000a00 */
[----:B------:R-:W-:-:S04]  /*0410*/  IMAD.IADD R95, R21, 0x1, R7 ;  /* 0x00000001155f7824 */ /* 0x000fc800078e0207 */
[----:B------:R-:W-:-:S04]  /*0420*/  IMAD.WIDE R52, R95, 0x2, R40 ;  /* 0x000000025f347825 */ /* 0x000fc800078e0228 */
[----:B0-----:R-:W-:Y:S01]  /*0430*/  IMAD.WIDE R104, R7, 0x2, R114 ;  /* 0x0000000207687825 */ /* 0x001fe200078e0272 */
[--C-:B---3--:R-:W-:Y:S02]  /*0440*/  SHF.R.U64 R56, R112, 0x10, R113.reuse ;  /* 0x0000001070387819 */ /* 0x108fe40000001271 */
[----:B------:R-:W-:Y:S01]  /*0450*/  SHF.R.U32.HI R110, RZ, 0x10, R113 ;  /* 0x00000010ff6e7819 */ /* 0x000fe20000011671 */
[----:B------:R-:W-:Y:S02]  /*0460*/  IMAD.U32 R50, R113, 0x10000, RZ ;  /* 0x0001000071327824 */ /* 0x000fe400078e00ff */
[----:B------:R-:W-:Y:S02]  /*0470*/  IMAD.U32 R56, R56, 0x10000, RZ ;  /* 0x0001000038387824 */ /* 0x000fe400078e00ff */
[----:B------:R-:W-:Y:S02]  /*0480*/  IMAD.U32 R110, R110, 0x10000, RZ ;  /* 0x000100006e6e7824 */ /* 0x000fe400078e00ff */
[-C--:B--2---:R-:W-:Y:S01]  /*0490*/  FMUL R17, R50, R3.reuse ;  /* 0x0000000332117220 */ /* 0x084fe20000400000 */
[----:B------:R-:W-:Y:S01]  /*04a0*/  FMUL R12, R56, R3 ;  /* 0x00000003380c7220 */ /* 0x000fe20000400000 */
[----:B------:R-:W-:-:S02]  /*04b0*/  IMAD.U32 R112, R112, 0x10000, RZ ;  /* 0x0001000070707824 */ /* 0x000fc400078e00ff */
[-C--:B------:R-:W-:Y:S02]  /*04c0*/  FMUL R10, R110, R3.reuse ;  /* 0x000000036e0a7220 */ /* 0x080fe40000400000 */
[----:B------:R-:W-:Y:S01]  /*04d0*/  FMUL R4, R112, R3 ;  /* 0x0000000370047220 */ /* 0x000fe20000400000 */
[----:B------:R-:W0:Y:S08]  /*04e0*/  F2F.BF16.F32 R12, R12 ;  /* 0x0000000c000c7304 */ /* 0x000e300000202000 */
[----:B------:R-:W-:Y:S08]  /*04f0*/  F2F.BF16.F32 R17, R17 ;  /* 0x0000001100117304 */ /* 0x000ff00000202000 */
[----:B------:R-:W1:Y:S08]  /*0500*/  F2F.BF16.F32 R10, R10 ;  /* 0x0000000a000a7304 */ /* 0x000e700000202000 */
[----:B------:R-:W2:Y:S01]  /*0510*/  F2F.BF16.F32 R4, R4 ;  /* 0x0000000400047304 */ /* 0x000ea20000202000 */
[----:B0-----:R-:W-:Y:S01]  /*0520*/  IMAD.WIDE.U32 R24, R12, 0x10000, RZ ;  /* 0x000100000c187825 */ /* 0x001fe200078e00ff */
[----:B-1----:R-:W-:-:S04]  /*0530*/  PRMT R5, R17, 0x5410, R10 ;  /* 0x0000541011057816 */ /* 0x002fc8000000000a */
[----:B------:R-:W-:Y:S02]  /*0540*/  LOP3.LUT R25, R5, R25, RZ, 0xfc, !PT ;  /* 0x0000001905197212 */ /* 0x000fe400078efcff */
[----:B--2---:R-:W-:-:S05]  /*0550*/  LOP3.LUT R24, R24, R4, RZ, 0xfc, !PT ;  /* 0x0000000418187212 */ /* 0x004fca00078efcff */
[----:B------:R0:W-:Y:S04]  /*0560*/  STG.E.64 desc[UR6][R104.64], R24 ;  /* 0x0000001868007986 */ /* 0x0001e8000c101b06 */
[----:B------:R-:W2:Y:S01]  /*0570*/  LDG.E.64 R108, desc[UR6][R52.64] ;  /* 0x00000006346c7981 */ /* 0x000ea2000c1e1b00 */
[----:B------:R-:W-:Y:S02]  /*0580*/  IMAD.IADD R45, R21, 0x1, R95 ;  /* 0x00000001152d7824 */ /* 0x000fe400078e025f */
[----:B------:R-:W-:-:S04]  /*0590*/  IMAD.WIDE R94, R95, 0x2, R114 ;  /* 0x000000025f5e7825 */ /* 0x000fc800078e0272 */
[----:B------:R-:W-:Y:S01]  /*05a0*/  IMAD.WIDE R42, R45, 0x2, R40 ;  /* 0x000000022d2a7825 */ /* 0x000fe200078e0228 */
[--C-:B--2---:R-:W-:Y:S02]  /*05b0*/  SHF.R.U64 R106, R108, 0x10, R109.reuse ;  /* 0x000000106c6a7819 */ /* 0x104fe4000000126d */
[----:B------:R-:W-:Y:S01]  /*05c0*/  SHF.R.U32.HI R86, RZ, 0x10, R109 ;  /* 0x00000010ff567819 */ /* 0x000fe2000001166d */
[----:B------:R-:W-:Y:S02]  /*05d0*/  IMAD.U32 R58, R109, 0x10000, RZ ;  /* 0x000100006d3a7824 */ /* 0x000fe400078e00ff */
[----:B------:R-:W-:Y:S02]  /*05e0*/  IMAD.U32 R106, R106, 0x10000, RZ ;  /* 0x000100006a6a7824 */ /* 0x000fe400078e00ff */
[----:B------:R-:W-:Y:S02]  /*05f0*/  IMAD.U32 R86, R86, 0x10000, RZ ;  /* 0x0001000056567824 */ /* 0x000fe400078e00ff */
[-C--:B------:R-:W-:Y:S01]  /*0600*/  FMUL R19, R58, R3.reuse ;  /* 0x000000033a137220 */ /* 0x080fe20000400000 */
        /* <DEDUP_REMOVED lines=37> */
[----:B------:R-:W-:Y:S02]  /*0860*/  IMAD.SHL.U32 R21, R21, 0x10, RZ ;  /* 0x0000001015157824 */ /* 0x000fe400078e00ff */
        /* <DEDUP_REMOVED lines=34> */
[----:B------:R-:W1:Y:S08]  /*0a90*/  F2F.BF16.F32 R27, R27 ;  /* 0x0000001b001b7304 */ /* 0x000e700000202000 */
[----:B------:R-:W-:Y:S08]  /*0aa0*/  F2F.BF16.F32 R25, R25 ;  /* 0x0000001900197304 */ /* 0x000ff00000202000 */
[----:B------:R-:W0:Y:S08]  /*0ab0*/  F2F.BF16.F32 R28, R28 ;  /* 0x0000001c001c7304 */ /* 0x000e300000202000 */
[----:B------:R-:W2:Y:S01]  /*0ac0*/  F2F.BF16.F32 R29, R29 ;  /* 0x0000001d001d7304 */ /* 0x000ea20000202000 */
[----:B-1----:R-:W-:Y:S01]  /*0ad0*/  IMAD.WIDE.U32 R30, R27, 0x10000, RZ ;  /* 0x000100001b1e7825 */ /* 0x002fe200078e00ff */
[----:B0-----:R-:W-:-:S04]  /*0ae0*/  PRMT R33, R25, 0x5410, R28 ;  /* 0x0000541019217816 */ /* 0x001fc8000000001c */
        /* <DEDUP_REMOVED lines=14> */
[-C--:B0-----:R-:W-:Y:S02]  /*0bd0*/  FMUL R33, R74, R3.reuse ;  /* 0x000000034a217220 */ /* 0x081fe40000400000 */
        /* <DEDUP_REMOVED lines=33> */
[----:B------:R-:W-:Y:S01]  /*0df0*/  IMAD.WIDE R48, R21, 0x2, R48 ;  /* 0x0000000215307825 */ /* 0x000fe200078e0230 */
[--C-:B--2---:R-:W-:Y:S02]  /*0e00*/  SHF.R.U64 R68, R46, 0x10, R47.reuse ;  /* 0x000000102e447819 */ /* 0x104fe4000000122f */
[----:B------:R-:W-:Y:S01]  /*0e10*/  SHF.R.U32.HI R66, RZ, 0x10, R47 ;  /* 0x00000010ff427819 */ /* 0x000fe2000001162f */
[----:B------:R-:W-:Y:S02]  /*0e20*/  IMAD.U32 R64, R47, 0x10000, RZ ;  /* 0x000100002f407824 */ /* 0x000fe400078e00ff */
[----:B------:R-:W-:-:S02]  /*0e30*/  IMAD.U32 R68, R68, 0x10000, RZ ;  /* 0x0001000044447824 */ /* 0x000fc400078e00ff */
[----:B------:R-:W-:Y:S01]  /*0e40*/  IMAD.U32 R66, R66, 0x10000, RZ ;  /* 0x0001000042427824 */ /* 0x000fe200078e00ff */
[----:B------:R-:W-:Y:S01]  /*0e50*/  FMNMX R47, RZ, |R112|, !PT ;  /* 0x40000070ff2f7209 */ /* 0x000fe20007800000 */
[-C--:B------:R-:W-:Y:S01]  /*0e60*/  FMUL R39, R68, R3.reuse ;  /* 0x0000000344277220 */ /* 0x080fe20000400000 */
[-C--:B------:R-:W-:Y:S01]  /*0e70*/  FMUL R38, R64, R3.reuse ;  /* 0x0000000340267220 */ /* 0x080fe20000400000 */
[----:B0-----:R-:W-:Y:S02]  /*0e80*/  IMAD.U32 R88, R46, 0x10000, RZ ;  /* 0x000100002e587824 */ /* 0x001fe400078e00ff */
[-C--:B------:R-:W-:Y:S01]  /*0e90*/  FMUL R57, R66, R3.reuse ;  /* 0x0000000342397220 */ /* 0x080fe20000400000 */
[----:B------:R-:W-:Y:S01]  /*0ea0*/  FMNMX R47, R47, |R56|, !PT ;  /* 0x400000382f2f7209 */ /* 0x000fe20007800000 */
[----:B------:R-:W-:Y:S01]  /*0eb0*/  FMUL R56, R88, R3 ;  /* 0x0000000358387220 */ /* 0x000fe20000400000 */
[----:B------:R-:W0:Y:S08]  /*0ec0*/  F2F.BF16.F32 R39, R39 ;  /* 0x0000002700277304 */ /* 0x000e300000202000 */
[----:B------:R-:W-:Y:S08]  /*0ed0*/  F2F.BF16.F32 R38, R38 ;  /* 0x0000002600267304 */ /* 0x000ff00000202000 */
[----:B------:R-:W1:Y:S01]  /*0ee0*/  F2F.BF16.F32 R57, R57 ;  /* 0x0000003900397304 */ /* 0x000e620000202000 */
[----:B------:R-:W-:-:S07]  /*0ef0*/  FMNMX R47, R47, |R50|, !PT ;  /* 0x400000322f2f7209 */ /* 0x000fce0007800000 */
[----:B------:R-:W2:Y:S01]  /*0f00*/  F2F.BF16.F32 R56, R56 ;  /* 0x0000003800387304 */ /* 0x000ea20000202000 */
[----:B------:R-:W-:Y:S01]  /*0f10*/  FMNMX R55, R47, |R110|, !PT ;  /* 0x4000006e2f377209 */ /* 0x000fe20007800000 */
[----:B0-----:R-:W-:Y:S01]  /*0f20*/  IMAD.WIDE.U32 R46, R39, 0x10000, RZ ;  /* 0x00010000272e7825 */ /* 0x001fe200078e00ff */
[----:B-1----:R-:W-:-:S04]  /*0f30*/  PRMT R111, R38, 0x5410, R57 ;  /* 0x00005410266f7816 */ /* 0x002fc80000000039 */
[----:B------:R-:W-:Y:S02]  /*0f40*/  LOP3.LUT R111, R111, R47, RZ, 0xfc, !PT ;  /* 0x0000002f6f6f7212 */ /* 0x000fe400078efcff */
[----:B--2---:R-:W-:Y:S01]  /*0f50*/  LOP3.LUT R110, R46, R56, RZ, 0xfc, !PT ;  /* 0x000000382e6e7212 */ /* 0x004fe200078efcff */
[----:B------:R-:W-:-:S05]  /*0f60*/  IMAD.WIDE R46, R21, 0x2, R114 ;  /* 0x00000002152e7825 */ /* 0x000fca00078e0272 */
[----:B------:R-:W-:Y:S04]  /*0f70*/  STG.E.64 desc[UR6][R46.64], R110 ;  /* 0x0000006e2e007986 */ /* 0x000fe8000c101b06 */
[----:B------:R-:W2:Y:S01]  /*0f80*/  LDG.E.64 R50, desc[UR6][R48.64] ;  /* 0x0000000630327981 */ /* 0x000ea2000c1e1b00 */
[----:B------:R-:W-:-:S04]  /*0f90*/  FMNMX R55, R55, |R108|, !PT ;  /* 0x4000006c37377209 */ /* 0x000fc80007800000 */
[----:B------:R-:W-:-:S04]  /*0fa0*/  FMNMX R55, R55, |R106|, !PT ;  /* 0x4000006a37377209 */ /* 0x000fc80007800000 */
[----:B------:R-:W-:-:S04]  /*0fb0*/  FMNMX R55, R55, |R58|, !PT ;  /* 0x4000003a37377209 */ /* 0x000fc80007800000 */
[----:B------:R-:W-:-:S04]  /*0fc0*/  FMNMX R55, R55, |R86|, !PT ;  /* 0x4000005637377209 */ /* 0x000fc80007800000 */
[----:B------:R-:W-:-:S04]  /*0fd0*/  FMNMX R55, R55, |R102|, !PT ;  /* 0x4000006637377209 */ /* 0x000fc80007800000 */
[----:B------:R-:W-:Y:S01]  /*0fe0*/  FMNMX R55, R55, |R60|, !PT ;  /* 0x4000003c37377209 */ /* 0x000fe20007800000 */
[----:B------:R-:W-:-:S03]  /*0ff0*/  IMAD.WIDE R52, R21, 0x2, R52 ;  /* 0x0000000215347825 */ /* 0x000fc600078e0234 */
[----:B------:R-:W-:-:S04]  /*1000*/  FMNMX R55, R55, |R100|, !PT ;  /* 0x4000006437377209 */ /* 0x000fc80007800000 */
[----:B------:R-:W-:Y:S02]  /*1010*/  FMNMX R67, R55, |R54|, !PT ;  /* 0x4000003637437209 */ /* 0x000fe40007800000 */
        /* <DEDUP_REMOVED lines=26> */
[----:B------:R-:W-:-:S04]  /*11c0*/  FMNMX R96, R96, |R65|, !PT ;  /* 0x4000004160607209 */ /* 0x000fc80007800000 */
[----:B------:R-:W-:-:S04]  /*11d0*/  FMNMX R63, R96, |R63|, !PT ;  /* 0x4000003f603f7209 */ /* 0x000fc80007800000 */
[----:B------:R-:W-:Y:S01]  /*11e0*/  FMNMX R63, R63, |R92|, !PT ;  /* 0x4000005c3f3f7209 */ /* 0x000fe20007800000 */
        /* <DEDUP_REMOVED lines=19> */
[----:B------:R-:W-:-:S04]  /*1320*/  IMAD.WIDE R92, R21, 0x2, R42 ;  /* 0x00000002155c7825 */ /* 0x000fc800078e022a */
[----:B------:R0:W-:Y:S04]  /*1330*/  STG.E.64 desc[UR6][R94.64], R96 ;  /* 0x000000605e007986 */ /* 0x0001e8000c101b06 */
        /* <DEDUP_REMOVED lines=35> */
[----:B0-----:R-:W-:Y:S01]  /*1570*/  FMNMX R96, R88, |R77|, !PT ;  /* 0x4000004d58607209 */ /* 0x001fe20007800000 */
        /* <DEDUP_REMOVED lines=10> */
[----:B------:R-:W-:Y:S01]  /*1620*/  FMUL R77, R80, R3 ;  /* 0x00000003504d7220 */ /* 0x000fe20000400000 */
[----:B------:R-:W-:Y:S01]  /*1630*/  FMNMX R41, R96, |R71|, !PT ;  /* 0x4000004760297209 */ /* 0x000fe20007800000 */
[----:B------:R-:W-:Y:S01]  /*1640*/  FMUL R71, R88, R3 ;  /* 0x0000000358477220 */ /* 0x000fe20000400000 */
[----:B------:R-:W0:Y:S08]  /*1650*/  F2F.BF16.F32 R66, R66 ;  /* 0x0000004200427304 */ /* 0x000e300000202000 */
[----:B------:R-:W-:Y:S08]  /*1660*/  F2F.BF16.F32 R64, R64 ;  /* 0x0000004000407304 */ /* 0x000ff00000202000 */
[----:B------:R-:W1:Y:S08]  /*1670*/  F2F.BF16.F32 R77, R77 ;  /* 0x0000004d004d7304 */ /* 0x000e700000202000 */
[----:B------:R-:W2:Y:S01]  /*1680*/  F2F.BF16.F32 R71, R71 ;  /* 0x0000004700477304 */ /* 0x000ea20000202000 */
[----:B------:R-:W-:Y:S01]  /*1690*/  FMNMX R86, R41, |R86|, !PT ;  /* 0x4000005629567209 */ /* 0x000fe20007800000 */
[----:B0-----:R-:W-:Y:S01]  /*16a0*/  IMAD.WIDE.U32 R40, R66, 0x10000, RZ ;  /* 0x0001000042287825 */ /* 0x001fe200078e00ff */
[----:B-1----:R-:W-:-:S04]  /*16b0*/  PRMT R97, R64, 0x5410, R77 ;  /* 0x0000541040617816 */ /* 0x002fc8000000004d */
[----:B------:R-:W-:Y:S02]  /*16c0*/  LOP3.LUT R97, R97, R41, RZ, 0xfc, !PT ;  /* 0x0000002961617212 */ /* 0x000fe400078efcff */
[----:B--2---:R-:W-:-:S05]  /*16d0*/  LOP3.LUT R96, R40, R71, RZ, 0xfc, !PT ;  /* 0x0000004728607212 */ /* 0x004fca00078efcff */
[----:B------:R0:W-:Y:S04]  /*16e0*/  STG.E.64 desc[UR6][R46.64], R96 ;  /* 0x000000602e007986 */ /* 0x0001e8000c101b06 */
[----:B------:R-:W2:Y:S01]  /*16f0*/  LDG.E.64 R40, desc[UR6][R48.64] ;  /* 0x0000000630287981 */ /* 0x000ea2000c1e1b00 */
[----:B------:R-:W-:-:S04]  /*1700*/  FMNMX R86, R86, |R73|, !PT ;  /* 0x4000004956567209 */ /* 0x000fc80007800000 */
[----:B------:R-:W-:-:S04]  /*1710*/  FMNMX R86, R86, |R75|, !PT ;  /* 0x4000004b56567209 */ /* 0x000fc80007800000 */
[----:B------:R-:W-:-:S04]  /*1720*/  FMNMX R67, R86, |R67|, !PT ;  /* 0x4000004356437209 */ /* 0x000fc80007800000 */
[----:B------:R-:W-:-:S04]  /*1730*/  FMNMX R90, R67, |R90|, !PT ;  /* 0x4000005a435a7209 */ /* 0x000fc80007800000 */
[----:B------:R-:W-:-:S04]  /*1740*/  FMNMX R73, R90, |R69|, !PT ;  /* 0x400000455a497209 */ /* 0x000fc80007800000 */
[----:B------:R-:W-:Y:S01]  /*1750*/  FMNMX R73, R73, |R84|, !PT ;  /* 0x4000005449497209 */ /* 0x000fe20007800000 */
[----:B------:R-:W-:-:S04]  /*1760*/  IMAD.WIDE R50, R21, 0x2, R50 ;  /* 0x0000000215327825 */ /* 0x000fc800078e0232 */
[----:B------:R-:W-:Y:S01]  /*1770*/  IMAD.WIDE R52, R21, 0x2, R52 ;  /* 0x0000000215347825 */ /* 0x000fe200078e0234 */
[----:B--2---:R-:W-:-:S03]  /*1780*/  SHF.R.U64 R90, R40, 0x10, R41 ;  /* 0x00000010285a7819 */ /* 0x004fc60000001229 */
[----:B------:R-:W-:Y:S01]  /*1790*/  IMAD.U32 R86, R41, 0x10000, RZ ;  /* 0x0001000029567824 */ /* 0x000fe200078e00ff */
[----:B------:R-:W-:Y:S01]  /*17a0*/  SHF.R.U32.HI R41, RZ, 0x10, R41 ;  /* 0x00000010ff297819 */ /* 0x000fe20000011629 */
[----:B------:R-:W-:-:S04]  /*17b0*/  IMAD.U32 R90, R90, 0x10000, RZ ;  /* 0x000100005a5a7824 */ /* 0x000fc800078e00ff */
[----:B0-----:R-:W-:Y:S02]  /*17c0*/  IMAD.U32 R96, R41, 0x10000, RZ ;  /* 0x0001000029607824 */ /* 0x001fe400078e00ff */
[-C--:B------:R-:W-:Y:S01]  /*17d0*/  FMUL R67, R86, R3.reuse ;  /* 0x0000000356437220 */ /* 0x080fe20000400000 */
[-C--:B------:R-:W-:Y:S01]  /*17e0*/  FMUL R69, R90, R3.reuse ;  /* 0x000000035a457220 */ /* 0x080fe20000400000 */
[----:B------:R-:W-:Y:S02]  /*17f0*/  IMAD.U32 R98, R40, 0x10000, RZ ;  /* 0x0001000028627824 */ /* 0x000fe400078e00ff */
        /* <DEDUP_REMOVED lines=12> */
[----:B--2---:R-:W-:-:S05]  /*18c0*/  LOP3.LUT R100, R40, R73, RZ, 0xfc, !PT ;  /* 0x0000004928647212 */ /* 0x004fca00078efcff */
[----:B------:R-:W-:Y:S04]  /*18d0*/  STG.E.64 desc[UR6][R50.64], R100 ;  /* 0x0000006432007986 */ /* 0x000fe8000c101b06 */
[----:B------:R-:W2:Y:S01]  /*18e0*/  LDG.E.64 R40, desc[UR6][R52.64] ;  /* 0x0000000634287981 */ /* 0x000ea2000c1e1b00 */
[----:B------:R-:W-:Y:S02]  /*18f0*/  FMNMX R75, R75, |R88|, !PT ;  /* 0x400000584b4b7209 */ /* 0x000fe40007800000 */
[----:B------:R-:W-:Y:S02]  /*1900*/  LOP3.LUT R89, R11, 0xffff, RZ, 0xc0, !PT ;  /* 0x0000ffff0b597812 */ /* 0x000fe400078ec0ff */
[----:B------:R-:W-:Y:S02]  /*1910*/  FMNMX R81, R75, |R82|, !PT ;  /* 0x400000524b517209 */ /* 0x000fe40007800000 */
[----:B------:R-:W-:Y:S01]  /*1920*/  SHF.L.U64.HI R11, R89, 0x10, RZ ;  /* 0x00000010590b7819 */ /* 0x000fe200000102ff */
[----:B------:R-:W0:Y:S01]  /*1930*/  S2R R75, SR_TID.X ;  /* 0x00000000004b7919 */ /* 0x000e220000002100 */
[----:B------:R-:W-:-:S04]  /*1940*/  LOP3.LUT R26, R26, 0xffff, RZ, 0xc0, !PT ;  /* 0x0000ffff1a1a7812 */ /* 0x000fc800078ec0ff */
[----:B------:R-:W-:Y:S02]  /*1950*/  LOP3.LUT R26, R26, 0xffff0000, R11, 0xf8, !PT ;  /* 0xffff00001a1a7812 */ /* 0x000fe400078ef80b */
[----:B------:R-:W1:Y:S01]  /*1960*/  S2R R11, SR_CgaCtaId ;  /* 0x00000000000b7919 */ /* 0x000e620000008800 */
[----:B------:R-:W-:-:S04]  /*1970*/  FMNMX R81, R81, |R68|, !PT ;  /* 0x4000004451517209 */ /* 0x000fc80007800000 */
[----:B------:R-:W-:-:S04]  /*1980*/  FMNMX R81, R81, |R80|, !PT ;  /* 0x4000005051517209 */ /* 0x000fc80007800000 */
[----:B------:R-:W-:Y:S02]  /*1990*/  FMNMX R81, R81, |R98|, !PT ;  /* 0x4000006251517209 */ /* 0x000fe40007800000 */
[----:B------:R-:W-:Y:S02]  /*19a0*/  PRMT R88, R4, 0x5410, R89 ;  /* 0x0000541004587816 */ /* 0x000fe40000000059 */
[----:B------:R-:W-:Y:S02]  /*19b0*/  FMNMX R81, R81, |R90|, !PT ;  /* 0x4000005a51517209 */ /* 0x000fe40007800000 */
[----:B------:R-:W-:Y:S02]  /*19c0*/  MOV R4, 0x400 ;  /* 0x0000040000047802 */ /* 0x000fe40000000f00 */
[----:B------:R-:W-:Y:S02]  /*19d0*/  FMNMX R83, R81, |R86|, !PT ;  /* 0x4000005651537209 */ /* 0x000fe40007800000 */
[----:B------:R-:W-:Y:S01]  /*19e0*/  PRMT R89, R26, 0x5410, R9 ;  /* 0x000054101a597816 */ /* 0x000fe20000000009 */
[----:B------:R-:W-:Y:S01]  /*19f0*/  VIADD R68, R4, 0x10 ;  /* 0x0000001004447836 */ /* 0x000fe20000000000 */
[----:B0-----:R-:W-:-:S04]  /*1a00*/  SHF.R.S32.HI R26, RZ, 0x1f, R75 ;  /* 0x0000001fff1a7819 */ /* 0x001fc8000001144b */
[----:B------:R-:W-:Y:S02]  /*1a10*/  LEA.HI R9, R26, R75, RZ, 0x5 ;  /* 0x0000004b1a097211 */ /* 0x000fe400078f28ff */
[----:B-1----:R-:W-:Y:S02]  /*1a20*/  LEA R68, R11, R68, 0x18 ;  /* 0x000000440b447211 */ /* 0x002fe400078ec0ff */
[----:B------:R-:W-:Y:S02]  /*1a30*/  LOP3.LUT R86, R32, 0xffff, RZ, 0xc0, !PT ;  /* 0x0000ffff20567812 */ /* 0x000fe400078ec0ff */
[----:B------:R-:W-:Y:S01]  /*1a40*/  SHF.R.S32.HI R9, RZ, 0x5, R9 ;  /* 0x00000005ff097819 */ /* 0x000fe20000011409 */
[----:B------:R-:W-:Y:S01]  /*1a50*/  IMAD R26, R18, 0x108, R68 ;  /* 0x00000108121a7824 */ /* 0x000fe200078e0244 */
[----:B------:R-:W-:Y:S02]  /*1a60*/  FMNMX R83, R83, |R96|, !PT ;  /* 0x4000006053537209 */ /* 0x000fe40007800000 */
[----:B------:R-:W-:Y:S01]  /*1a70*/  LOP3.LUT R36, R36, 0xffff, RZ, 0xc0, !PT ;  /* 0x0000ffff24247812 */ /* 0x000fe200078ec0ff */
[----:B------:R-:W-:-:S05]  /*1a80*/  IMAD R26, R9, 0x8, R26 ;  /* 0x00000008091a7824 */ /* 0x000fca00078e021a */
[----:B------:R0:W-:Y:S01]  /*1a90*/  STS.64 [R26], R88 ;  /* 0x000000581a007388 */ /* 0x0001e20000000a00 */
        /* <DEDUP_REMOVED lines=8> */
[-C--:B------:R-:W-:Y:S01]  /*1b20*/  FMUL R70, R82, R3.reuse ;  /* 0x0000000352467220 */ /* 0x080fe20000400000 */
[----:B------:R-:W-:Y:S01]  /*1b30*/  FMUL R81, R80, R3 ;  /* 0x0000000350517220 */ /* 0x000fe20000400000 */
[----:B------:R-:W-:-:S03]  /*1b40*/  IMAD.U32 R40, R40, 0x10000, RZ ;  /* 0x0001000028287824 */ /* 0x000fc600078e00ff */
[----:B------:R-:W-:Y:S01]  /*1b50*/  F2F.BF16.F32 R74, R74 ;  /* 0x0000004a004a7304 */ /* 0x000fe20000202000 */
[----:B------:R-:W-:-:S07]  /*1b60*/  FMUL R85, R40, R3 ;  /* 0x0000000328557220 */ /* 0x000fce0000400000 */
[----:B------:R-:W1:Y:S08]  /*1b70*/  F2F.BF16.F32 R70, R70 ;  /* 0x0000004600467304 */ /* 0x000e700000202000 */
[----:B------:R-:W0:Y:S01]  /*1b80*/  F2F.BF16.F32 R81, R81 ;  /* 0x0000005100517304 */ /* 0x000e220000202000 */
[----:B------:R-:W-:-:S07]  /*1b90*/  SHF.L.U64.HI R41, R86, 0x10, RZ ;  /* 0x0000001056297819 */ /* 0x000fce00000102ff */
[----:B------:R-:W2:Y:S01]  /*1ba0*/  F2F.BF16.F32 R32, R85 ;  /* 0x0000005500207304 */ /* 0x000ea20000202000 */
[----:B------:R-:W-:Y:S02]  /*1bb0*/  PRMT R86, R29, 0x5410, R86 ;  /* 0x000054101d567816 */ /* 0x000fe40000000056 */
[----:B------:R-:W-:Y:S02]  /*1bc0*/  LOP3.LUT R29, R36, 0xffff0000, R41, 0xf8, !PT ;  /* 0xffff0000241d7812 */ /* 0x000fe400078ef829 */
[----:B------:R-:W-:Y:S01]  /*1bd0*/  FMNMX R83, R83, |R40|, !PT ;  /* 0x4000002853537209 */ /* 0x000fe20007800000 */
[----:B-1----:R-:W-:Y:S01]  /*1be0*/  IMAD.WIDE.U32 R40, R70, 0x10000, RZ ;  /* 0x0001000046287825 */ /* 0x002fe200078e00ff */
[----:B0-----:R-:W-:-:S04]  /*1bf0*/  PRMT R89, R74, 0x5410, R81 ;  /* 0x000054104a597816 */ /* 0x001fc80000000051 */
[----:B------:R-:W-:Y:S02]  /*1c00*/  LOP3.LUT R89, R89, R41, RZ, 0xfc, !PT ;  /* 0x0000002959597212 */ /* 0x000fe400078efcff */
[----:B--2---:R-:W-:-:S05]  /*1c10*/  LOP3.LUT R88, R40, R32, RZ, 0xfc, !PT ;  /* 0x0000002028587212 */ /* 0x004fca00078efcff */
[----:B------:R0:W-:Y:S04]  /*1c20*/  STG.E.64 desc[UR6][R94.64], R88 ;  /* 0x000000585e007986 */ /* 0x0001e8000c101b06 */
[----:B------:R-:W2:Y:S01]  /*1c30*/  LDG.E.64 R40, desc[UR6][R92.64] ;  /* 0x000000065c287981 */ /* 0x000ea2000c1e1b00 */
[----:B------:R-:W-:-:S04]  /*1c40*/  FMNMX R83, R83, |R82|, !PT ;  /* 0x4000005253537209 */ /* 0x000fc80007800000 */
[----:B------:R-:W-:Y:S02]  /*1c50*/  FMNMX R83, R83, |R76|, !PT ;  /* 0x4000004c53537209 */ /* 0x000fe40007800000 */
[----:B------:R-:W-:Y:S02]  /*1c60*/  PRMT R87, R29, 0x5410, R56 ;  /* 0x000054101d577816 */ /* 0x000fe40000000038 */
[----:B0-----:R-:W-:-:S03]  /*1c70*/  LOP3.LUT R89, R65, 0xffff, RZ, 0xc0, !PT ;  /* 0x0000ffff41597812 */ /* 0x001fc600078ec0ff */
[----:B------:R0:W-:Y:S01]  /*1c80*/  STS.64 [R26+0x20], R86 ;  /* 0x000020561a007388 */ /* 0x0001e20000000a00 */
[----:B------:R-:W-:Y:S01]  /*1c90*/  PRMT R88, R60, 0x5410, R89 ;  /* 0x000054103c587816 */ /* 0x000fe20000000059 */
        /* <DEDUP_REMOVED lines=9> */
[----:B0-----:R-:W-:-:S02]  /*1d30*/  IMAD.U32 R86, R40, 0x10000, RZ ;  /* 0x0001000028567824 */ /* 0x001fc400078e00ff */
[-C--:B------:R-:W-:Y:S01]  /*1d40*/  FMUL R65, R82, R3.reuse ;  /* 0x0000000352417220 */ /* 0x080fe20000400000 */
[----:B------:R-:W-:Y:S01]  /*1d50*/  LOP3.LUT R40, R72, 0xffff, RZ, 0xc0, !PT ;  /* 0x0000ffff48287812 */ /* 0x000fe200078ec0ff */
[----:B------:R-:W-:Y:S01]  /*1d60*/  FMUL R72, R86, R3 ;  /* 0x0000000356487220 */ /* 0x000fe20000400000 */
[----:B------:R-:W0:Y:S01]  /*1d70*/  F2F.BF16.F32 R29, R29 ;  /* 0x0000001d001d7304 */ /* 0x000e220000202000 */
[----:B------:R-:W-:-:S07]  /*1d80*/  SHF.L.U64.HI R41, R89, 0x10, RZ ;  /* 0x0000001059297819 */ /* 0x000fce00000102ff */
[----:B------:R-:W-:Y:S08]  /*1d90*/  F2F.BF16.F32 R36, R36 ;  /* 0x0000002400247304 */ /* 0x000ff00000202000 */
[----:B------:R-:W1:Y:S01]  /*1da0*/  F2F.BF16.F32 R65, R65 ;  /* 0x0000004100417304 */ /* 0x000e620000202000 */
[----:B------:R-:W-:-:S07]  /*1db0*/  LOP3.LUT R40, R40, 0xffff0000, R41, 0xf8, !PT ;  /* 0xffff000028287812 */ /* 0x000fce00078ef829 */
[----:B------:R-:W2:Y:S01]  /*1dc0*/  F2F.BF16.F32 R72, R72 ;  /* 0x0000004800487304 */ /* 0x000ea20000202000 */
[----:B------:R-:W-:Y:S01]  /*1dd0*/  PRMT R89, R40, 0x5410, R71 ;  /* 0x0000541028597816 */ /* 0x000fe20000000047 */
        /* <DEDUP_REMOVED lines=10> */
[----:B------:R-:W-:Y:S02]  /*1e80*/  FMNMX R83, R83, |R82|, !PT ;  /* 0x4000005253537209 */ /* 0x000fe40007800000 */
[----:B0-----:R-:W-:Y:S02]  /*1e90*/  LOP3.LUT R90, R32, 0xffff, RZ, 0xc0, !PT ;  /* 0x0000ffff205a7812 */ /* 0x001fe400078ec0ff */
[----:B------:R-:W-:Y:S01]  /*1ea0*/  LOP3.LUT R72, R72, 0xffff, RZ, 0xc0, !PT ;  /* 0x0000ffff48487812 */ /* 0x000fe200078ec0ff */
        /* <DEDUP_REMOVED lines=13> */
[----:B------:R-:W0:Y:S08]  /*1f80*/  F2F.BF16.F32 R60, R60 ;  /* 0x0000003c003c7304 */ /* 0x000e300000202000 */
[----:B------:R-:W1:Y:S01]  /*1f90*/  F2F.BF16.F32 R56, R56 ;  /* 0x0000003800387304 */ /* 0x000e620000202000 */
[----:B------:R-:W-:-:S07]  /*1fa0*/  SHF.L.U64.HI R41, R90, 0x10, RZ ;  /* 0x000000105a297819 */ /* 0x000fce00000102ff */
[----:B------:R-:W2:Y:S01]  /*1fb0*/  F2F.BF16.F32 R32, R82 ;  /* 0x0000005200207304 */ /* 0x000ea20000202000 */
[----:B------:R-:W-:Y:S02]  /*1fc0*/  PRMT R90, R73, 0x5410, R90 ;  /* 0x00005410495a7816 */ /* 0x000fe4000000005a */
[----:B------:R-:W-:Y:S02]  /*1fd0*/  LOP3.LUT R73, R72, 0xffff0000, R41, 0xf8, !PT ;  /* 0xffff000048497812 */ /* 0x000fe400078ef829 */
[----:B------:R-:W-:Y:S01]  /*1fe0*/  FMNMX R83, R83, |R40|, !PT ;  /* 0x4000002853537209 */ /* 0x000fe20007800000 */
[----:B0-----:R-:W-:Y:S01]  /*1ff0*/  IMAD.WIDE.U32 R40, R60, 0x10000, RZ ;  /* 0x000100003c287825 */ /* 0x001fe200078e00ff */
[----:B-1----:R-:W-:-:S04]  /*2000*/  PRMT R97, R71, 0x5410, R56 ;  /* 0x0000541047617816 */ /* 0x002fc80000000038 */
[----:B------:R-:W-:Y:S02]  /*2010*/  LOP3.LUT R97, R97, R41, RZ, 0xfc, !PT ;  /* 0x0000002961617212 */ /* 0x000fe400078efcff */
[----:B--2---:R-:W-:-:S05]  /*2020*/  LOP3.LUT R96, R40, R32, RZ, 0xfc, !PT ;  /* 0x0000002028607212 */ /* 0x004fca00078efcff */
[----:B------:R-:W-:Y:S04]  /*2030*/  STG.E.64 desc[UR6][R46.64], R96 ;  /* 0x000000602e007986 */ /* 0x000fe8000c101b06 */
[----:B------:R-:W2:Y:S01]  /*2040*/  LDG.E.64 R40, desc[UR6][R48.64] ;  /* 0x0000000630287981 */ /* 0x000ea2000c1e1b00 */
[----:B------:R-:W-:-:S03]  /*2050*/  FMNMX R83, R83, |R86|, !PT ;  /* 0x4000005653537209 */ /* 0x000fc60007800000 */
[----:B------:R2:W-:Y:S01]  /*2060*/  STS.64 [R26+0x40], R88 ;  /* 0x000040581a007388 */ /* 0x0005e20000000a00 */
[----:B------:R-:W-:Y:S02]  /*2070*/  PRMT R91, R73, 0x5410, R32 ;  /* 0x00005410495b7816 */ /* 0x000fe40000000020 */
[----:B------:R-:W-:Y:S01]  /*2080*/  FMNMX R83, R83, |R76|, !PT ;  /* 0x4000004c53537209 */ /* 0x000fe20007800000 */
[----:B------:R-:W-:-:S03]  /*2090*/  IMAD.SHL.U32 R85, R18, 0x4, RZ ;  /* 0x0000000412557824 */ /* 0x000fc600078e00ff */
[----:B------:R-:W-:Y:S01]  /*20a0*/  FMNMX R83, R83, |R80|, !PT ;  /* 0x4000005053537209 */ /* 0x000fe20007800000 */
[----:B------:R0:W-:Y:S01]  /*20b0*/  STS.64 [R26+0x60], R90 ;  /* 0x0000605a1a007388 */ /* 0x0001e20000000a00 */
        /* <DEDUP_REMOVED lines=12> */
[----:B------:R-:W-:Y:S01]  /*2180*/  FMUL R76, R40, R3 ;  /* 0x00000003284c7220 */ /* 0x000fe20000400000 */
[----:B------:R-:W-:-:S06]  /*2190*/  IMAD R41, R9, 0x108, R68 ;  /* 0x0000010809297824 */ /* 0x000fcc00078e0244 */
[----:B------:R-:W1:Y:S08]  /*21a0*/  F2F.BF16.F32 R72, R72 ;  /* 0x0000004800487304 */ /* 0x000e700000202000 */
[----:B------:R-:W0:Y:S08]  /*21b0*/  F2F.BF16.F32 R73, R73 ;  /* 0x0000004900497304 */ /* 0x000e300000202000 */
[----:B------:R-:W2:Y:S01]  /*21c0*/  F2F.BF16.F32 R68, R76 ;  /* 0x0000004c00447304 */ /* 0x000ea20000202000 */
[----:B------:R-:W-:Y:S01]  /*21d0*/  IMAD R18, R18, 0x8, R41 ;  /* 0x0000000812127824 */ /* 0x000fe200078e0229 */
[----:B------:R-:W-:Y:S01]  /*21e0*/  FMNMX R83, R83, |R40|, !PT ;  /* 0x4000002853537209 */ /* 0x000fe20007800000 */
[----:B-1----:R-:W-:Y:S01]  /*21f0*/  IMAD.WIDE.U32 R40, R72, 0x10000, RZ ;  /* 0x0001000048287825 */ /* 0x002fe200078e00ff */
[----:B0-----:R-:W-:-:S04]  /*2200*/  PRMT R91, R32, 0x5410, R73 ;  /* 0x00005410205b7816 */ /* 0x001fc80000000049 */
[----:B------:R-:W-:Y:S02]  /*2210*/  LOP3.LUT R91, R91, R41, RZ, 0xfc, !PT ;  /* 0x000000295b5b7212 */ /* 0x000fe400078efcff */
[----:B--2---:R-:W-:-:S05]  /*2220*/  LOP3.LUT R90, R40, R68, RZ, 0xfc, !PT ;  /* 0x00000044285a7212 */ /* 0x004fca00078efcff */
[----:B------:R0:W-:Y:S04]  /*2230*/  STG.E.64 desc[UR6][R50.64], R90 ;  /* 0x0000005a32007986 */ /* 0x0001e8000c101b06 */
[----:B------:R-:W2:Y:S01]  /*2240*/  LDG.E.64 R40, desc[UR6][R52.64] ;  /* 0x0000000634287981 */ /* 0x000ea2000c1e1b00 */
[----:B------:R-:W-:Y:S02]  /*2250*/  FMNMX R83, R83, |R88|, !PT ;  /* 0x4000005853537209 */ /* 0x000fe40007800000 */
[----:B------:R-:W-:Y:S02]  /*2260*/  LOP3.LUT R88, R19, 0xffff, RZ, 0xc0, !PT ;  /* 0x0000ffff13587812 */ /* 0x000fe400078ec0ff */
[----:B------:R-:W-:Y:S02]  /*2270*/  LOP3.LUT R76, R22, 0xffff, RZ, 0xc0, !PT ;  /* 0x0000ffff164c7812 */ /* 0x000fe400078ec0ff */
[----:B------:R-:W-:-:S02]  /*2280*/  SHF.L.U64.HI R19, R88, 0x10, RZ ;  /* 0x0000001058137819 */ /* 0x000fc400000102ff */
[----:B------:R-:W-:Y:S02]  /*2290*/  PRMT R88, R17, 0x5410, R88 ;  /* 0x0000541011587816 */ /* 0x000fe40000000058 */
[----:B------:R-:W-:Y:S02]  /*22a0*/  LOP3.LUT R76, R76, 0xffff0000, R19, 0xf8, !PT ;  /* 0xffff00004c4c7812 */ /* 0x000fe400078ef813 */
[----:B------:R-:W-:-:S04]  /*22b0*/  FMNMX R17, R83, |R82|, !PT ;  /* 0x4000005253117209 */ /* 0x000fc80007800000 */
[----:B------:R-:W-:Y:S02]  /*22c0*/  FMNMX R86, R17, |R86|, !PT ;  /* 0x4000005611567209 */ /* 0x000fe40007800000 */
[----:B------:R-:W-:Y:S02]  /*22d0*/  LOP3.LUT R13, R13, 0xffff, RZ, 0xc0, !PT ;  /* 0x0000ffff0d0d7812 */ /* 0x000fe400078ec0ff */
[----:B------:R-:W-:Y:S02]  /*22e0*/  LOP3.LUT R17, R16, 0xffff, RZ, 0xc0, !PT ;  /* 0x0000ffff10117812 */ /* 0x000fe400078ec0ff */
[----:B------:R-:W-:Y:S02]  /*22f0*/  PRMT R16, R12, 0x5410, R13 ;  /* 0x000054100c107816 */ /* 0x000fe4000000000d */
[----:B------:R-:W-:Y:S02]  /*2300*/  SHF.L.U64.HI R13, R13, 0x10, RZ ;  /* 0x000000100d0d7819 */ /* 0x000fe400000102ff */
[----:B------:R-:W-:-:S04]  /*2310*/  LOP3.LUT R12, R7, 0xffff, RZ, 0xc0, !PT ;  /* 0x0000ffff070c7812 */ /* 0x000fc800078ec0ff */
[----:B------:R-:W-:Y:S01]  /*2320*/  LOP3.LUT R7, R12, 0xffff0000, R13, 0xf8, !PT ;  /* 0xffff00000c077812 */ /* 0x000fe200078ef80d */
[----:B------:R-:W-:-:S04]  /*2330*/  IMAD.WIDE R94, R21, 0x2, R94 ;  /* 0x00000002155e7825 */ /* 0x000fc800078e025e */
[----:B------:R-:W-:Y:S01]  /*2340*/  IMAD.WIDE R92, R21, 0x2, R92 ;  /* 0x00000002155c7825 */ /* 0x000fe200078e025c */
[--C-:B--2---:R-:W-:Y:S02]  /*2350*/  SHF.R.U64 R19, R40, 0x10, R41.reuse ;  /* 0x0000001028137819 */ /* 0x104fe40000001229 */
[----:B------:R-:W-:Y:S01]  /*2360*/  SHF.R.U32.HI R82, RZ, 0x10, R41 ;  /* 0x00000010ff527819 */ /* 0x000fe20000011629 */
[----:B------:R-:W-:Y:S02]  /*2370*/  IMAD.U32 R80, R41, 0x10000, RZ ;  /* 0x0001000029507824 */ /* 0x000fe400078e00ff */
[----:B0-----:R-:W-:Y:S02]  /*2380*/  IMAD.U32 R90, R19, 0x10000, RZ ;  /* 0x00010000135a7824 */ /* 0x001fe400078e00ff */
[----:B------:R-:W-:Y:S02]  /*2390*/  IMAD.U32 R82, R82, 0x10000, RZ ;  /* 0x0001000052527824 */ /* 0x000fe400078e00ff */
[----:B------:R-:W-:-:S02]  /*23a0*/  IMAD.U32 R40, R40, 0x10000, RZ ;  /* 0x0001000028287824 */ /* 0x000fc400078e00ff */
[-C--:B------:R-:W-:Y:S01]  /*23b0*/  FMUL R19, R90, R3.reuse ;  /* 0x000000035a137220 */ /* 0x080fe20000400000 */
[-C--:B------:R-:W-:Y:S01]  /*23c0*/  FMUL R22, R80, R3.reuse ;  /* 0x0000000350167220 */ /* 0x080fe20000400000 */
[-C--:B------:R-:W-:Y:S01]  /*23d0*/  FMUL R41, R82, R3.reuse ;  /* 0x0000000352297220 */ /* 0x080fe20000400000 */
[----:B------:R-:W-:Y:S01]  /*23e0*/  FMNMX R83, R86, |R40|, !PT ;  /* 0x4000002856537209 */ /* 0x000fe20007800000 */
[----:B------:R-:W-:Y:S02]  /*23f0*/  FMUL R40, R40, R3 ;  /* 0x0000000328287220 */ /* 0x000fe40000400000 */
[----:B------:R-:W0:Y:S08]  /*2400*/  F2F.BF16.F32 R19, R19 ;  /* 0x0000001300137304 */ /* 0x000e300000202000 */
[----:B------:R-:W-:Y:S08]  /*2410*/  F2F.BF16.F32 R22, R22 ;  /* 0x0000001600167304 */ /* 0x000ff00000202000 */
[----:B------:R-:W1:Y:S08]  /*2420*/  F2F.BF16.F32 R41, R41 ;  /* 0x0000002900297304 */ /* 0x000e700000202000 */
[----:B------:R-:W2:Y:S01]  /*2430*/  F2F.BF16.F32 R40, R40 ;  /* 0x0000002800287304 */ /* 0x000ea20000202000 */
[----:B0-----:R-:W-:Y:S01]  /*2440*/  IMAD.WIDE.U32 R12, R19, 0x10000, RZ ;  /* 0x00010000130c7825 */ /* 0x001fe200078e00ff */
[----:B------:R-:W-:-:S02]  /*2450*/  FMNMX R83, R83, |R90|, !PT ;  /* 0x4000005a53537209 */ /* 0x000fc40007800000 */
[----:B-1----:R-:W-:-:S04]  /*2460*/  PRMT R91, R22, 0x5410, R41 ;  /* 0x00005410165b7816 */ /* 0x002fc80000000029 */
[----:B------:R-:W-:Y:S02]  /*2470*/  LOP3.LUT R91, R91, R13, RZ, 0xfc, !PT ;  /* 0x0000000d5b5b7212 */ /* 0x000fe400078efcff */
[----:B--2---:R-:W-:-:S05]  /*2480*/  LOP3.LUT R90, R12, R40, RZ, 0xfc, !PT ;  /* 0x000000280c5a7212 */ /* 0x004fca00078efcff */
[----:B------:R0:W-:Y:S04]  /*2490*/  STG.E.64 desc[UR6][R94.64], R90 ;  /* 0x0000005a5e007986 */ /* 0x0001e8000c101b06 */
[----:B------:R-:W2:Y:S01]  /*24a0*/  LDG.E.64 R12, desc[UR6][R92.64] ;  /* 0x000000065c0c7981 */ /* 0x000ea2000c1e1b00 */
[----:B------:R-:W-:Y:S02]  /*24b0*/  PRMT R86, R10, 0x5410, R17 ;  /* 0x000054100a567816 */ /* 0x000fe40000000011 */
[----:B------:R-:W-:Y:S02]  /*24c0*/  SHF.L.U64.HI R17, R17, 0x10, RZ ;  /* 0x0000001011117819 */ /* 0x000fe400000102ff */
[----:B------:R-:W-:-:S04]  /*24d0*/  LOP3.LUT R10, R5, 0xffff, RZ, 0xc0, !PT ;  /* 0x0000ffff050a7812 */ /* 0x000fc800078ec0ff */
[----:B------:R-:W-:Y:S02]  /*24e0*/  LOP3.LUT R5, R10, 0xffff0000, R17, 0xf8, !PT ;  /* 0xffff00000a057812 */ /* 0x000fe400078ef811 */
[----:B------:R-:W-:Y:S02]  /*24f0*/  PRMT R89, R76, 0x5410, R15 ;  /* 0x000054104c597816 */ /* 0x000fe4000000000f */
[----:B------:R-:W-:Y:S02]  /*2500*/  PRMT R87, R5, 0x5410, R24 ;  /* 0x0000541005577816 */ /* 0x000fe40000000018 */
[----:B------:R-:W-:Y:S02]  /*2510*/  PRMT R17, R7, 0x5410, R20 ;  /* 0x0000541007117816 */ /* 0x000fe40000000014 */
[----:B------:R-:W-:Y:S02]  /*2520*/  FMNMX R15, R83, |R80|, !PT ;  /* 0x40000050530f7209 */ /* 0x000fe40007800000 */
[----:B------:R-:W-:-:S02]  /*2530*/  LOP3.LUT R5, R34, 0xffff, RZ, 0xc0, !PT ;  /* 0x0000ffff22057812 */ /* 0x000fc400078ec0ff */
[----:B------:R-:W-:Y:S02]  /*2540*/  LOP3.LUT R24, R30, 0xffff, RZ, 0xc0, !PT ;  /* 0x0000ffff1e187812 */ /* 0x000fe400078ec0ff */
[----:B------:R-:W-:Y:S02]  /*2550*/  FMNMX R15, R15, |R82|, !PT ;  /* 0x400000520f0f7209 */ /* 0x000fe40007800000 */
[----:B------:R-:W-:-:S04]  /*2560*/  SHF.L.U64.HI R10, R24, 0x10, RZ ;  /* 0x00000010180a7819 */ /* 0x000fc800000102ff */
[----:B------:R-:W-:Y:S01]  /*2570*/  LOP3.LUT R5, R5, 0xffff0000, R10, 0xf8, !PT ;  /* 0xffff000005057812 */ /* 0x000fe200078ef80a */
[----:B------:R-:W-:-:S04]  /*2580*/  IMAD.WIDE R44, R21, 0x2, R44 ;  /* 0x00000002152c7825 */ /* 0x000fc800078e022c */
[----:B------:R-:W-:Y:S01]  /*2590*/  IMAD.WIDE R78, R21, 0x2, R78 ;  /* 0x00000002154e7825 */ /* 0x000fe200078e024e */
[----:B--2---:R-:W-:-:S03]  /*25a0*/  SHF.R.U64 R76, R12, 0x10, R13 ;  /* 0x000000100c4c7819 */ /* 0x004fc6000000120d */
[----:B------:R-:W-:Y:S01]  /*25b0*/  IMAD.U32 R34, R12, 0x10000, RZ ;  /* 0x000100000c227824 */ /* 0x000fe200078e00ff */
[----:B------:R-:W-:Y:S01]  /*25c0*/  SHF.R.U32.HI R20, RZ, 0x10, R13 ;  /* 0x00000010ff147819 */ /* 0x000fe2000001160d */
[----:B------:R-:W-:Y:S02]  /*25d0*/  IMAD.U32 R30, R13, 0x10000, RZ ;  /* 0x000100000d1e7824 */ /* 0x000fe400078e00ff */
[-C--:B------:R-:W-:Y:S01]  /*25e0*/  FMUL R12, R34, R3.reuse ;  /* 0x00000003220c7220 */ /* 0x080fe20000400000 */
[----:B------:R-:W-:Y:S02]  /*25f0*/  IMAD.U32 R76, R76, 0x10000, RZ ;  /* 0x000100004c4c7824 */ /* 0x000fe400078e00ff */
[----:B------:R-:W-:Y:S01]  /*2600*/  IMAD.U32 R20, R20, 0x10000, RZ ;  /* 0x0001000014147824 */ /* 0x000fe200078e00ff */
[----:B------:R-:W-:Y:S01]  /*2610*/  FMNMX R83, R15, |R34|, !PT ;  /* 0x400000220f537209 */ /* 0x000fe20007800000 */
[-C--:B------:R-:W-:Y:S01]  /*2620*/  FMUL R15, R76, R3.reuse ;  /* 0x000000034c0f7220 */ /* 0x080fe20000400000 */
[-C--:B------:R-:W-:Y:S01]  /*2630*/  FMUL R7, R30, R3.reuse ;  /* 0x000000031e077220 */ /* 0x080fe20000400000 */
[----:B------:R-:W-:Y:S01]  /*2640*/  FMUL R10, R20, R3 ;  /* 0x00000003140a7220 */ /* 0x000fe20000400000 */
[----:B------:R-:W1:Y:S01]  /*2650*/  F2F.BF16.F32 R12, R12 ;  /* 0x0000000c000c7304 */ /* 0x000e620000202000 */
[----:B------:R-:W-:-:S07]  /*2660*/  LOP3.LUT R13, R40, 0xffff, RZ, 0xc0, !PT ;  /* 0x0000ffff280d7812 */ /* 0x000fce00078ec0ff */
[----:B------:R-:W2:Y:S08]  /*2670*/  F2F.BF16.F32 R15, R15 ;  /* 0x0000000f000f7304 */ /* 0x000eb00000202000 */
[----:B------:R-:W-:Y:S08]  /*2680*/  F2F.BF16.F32 R7, R7 ;  /* 0x0000000700077304 */ /* 0x000ff00000202000 */
[----:B------:R-:W3:Y:S01]  /*2690*/  F2F.BF16.F32 R10, R10 ;  /* 0x0000000a000a7304 */ /* 0x000ee20000202000 */
[----:B0-----:R-:W-:-:S02]  /*26a0*/  PRMT R90, R68, 0x5410, R13 ;  /* 0x00005410445a7816 */ /* 0x001fc4000000000d */
[----:B------:R-:W-:Y:S02]  /*26b0*/  SHF.L.U64.HI R13, R13, 0x10, RZ ;  /* 0x000000100d0d7819 */ /* 0x000fe400000102ff */
[----:B-1----:R-:W-:Y:S01]  /*26c0*/  LOP3.LUT R34, R12, 0xffff, RZ, 0xc0, !PT ;  /* 0x0000ffff0c227812 */ /* 0x002fe200078ec0ff */
[----:B--2---:R-:W-:-:S03]  /*26d0*/  IMAD.WIDE.U32 R96, R15, 0x10000, RZ ;  /* 0x000100000f607825 */ /* 0x004fc600078e00ff */
[----:B------:R-:W-:Y:S02]  /*26e0*/  LOP3.LUT R34, R34, 0xffff0000, R13, 0xf8, !PT ;  /* 0xffff000022227812 */ /* 0x000fe400078ef80d */
[----:B------:R-:W-:Y:S02]  /*26f0*/  LOP3.LUT R96, R96, R12, RZ, 0xfc, !PT ;  /* 0x0000000c60607212 */ /* 0x000fe400078efcff */
[----:B---3--:R-:W-:-:S04]  /*2700*/  PRMT R13, R7, 0x5410, R10 ;  /* 0x00005410070d7816 */ /* 0x008fc8000000000a */
[----:B------:R-:W-:-:S05]  /*2710*/  LOP3.LUT R97, R13, R97, RZ, 0xfc, !PT ;  /* 0x000000610d617212 */ /* 0x000fca00078efcff */
[----:B------:R0:W-:Y:S04]  /*2720*/  STG.E.64 desc[UR6][R44.64], R96 ;  /* 0x000000602c007986 */ /* 0x0001e8000c101b06 */
[----:B------:R-:W2:Y:S01]  /*2730*/  LDG.E.64 R12, desc[UR6][R78.64] ;  /* 0x000000064e0c7981 */ /* 0x000ea2000c1e1b00 */
[----:B------:R-:W-:Y:S02]  /*2740*/  FMNMX R83, R83, |R76|, !PT ;  /* 0x4000004c53537209 */ /* 0x000fe40007800000 */
[----:B------:R-:W-:Y:S01]  /*2750*/  PRMT R24, R25, 0x5410, R24 ;  /* 0x0000541019187816 */ /* 0x000fe20000000018 */
[----:B------:R-:W-:Y:S01]  /*2760*/  IMAD R14, R14, 0x80, R85 ;  /* 0x000000800e0e7824 */ /* 0x000fe200078e0255 */
[----:B------:R-:W-:Y:S01]  /*2770*/  FMNMX R85, R83, |R30|, !PT ;  /* 0x4000001e53557209 */ /* 0x000fe20007800000 */
[----:B------:R-:W-:-:S04]  /*2780*/  IMAD.WIDE R46, R21, 0x2, R46 ;  /* 0x00000002152e7825 */ /* 0x000fc800078e022e */
[----:B------:R-:W-:-:S04]  /*2790*/  IMAD.WIDE R48, R21, 0x2, R48 ;  /* 0x0000000215307825 */ /* 0x000fc800078e0230 */
[----:B--2---:R-:W-:-:S04]  /*27a0*/  IMAD.U32 R76, R12, 0x10000, RZ ;  /* 0x000100000c4c7824 */ /* 0x004fc800078e00ff */
[----:B------:R-:W-:-:S06]  /*27b0*/  FMUL R25, R76, R3 ;  /* 0x000000034c197220 */ /* 0x000fcc0000400000 */
[----:B------:R-:W1:Y:S01]  /*27c0*/  F2F.BF16.F32 R25, R25 ;  /* 0x0000001900197304 */ /* 0x000e620000202000 */
[--C-:B------:R-:W-:Y:S02]  /*27d0*/  SHF.R.U64 R68, R12, 0x10, R13.reuse ;  /* 0x000000100c447819 */ /* 0x100fe4000000120d */
[----:B------:R-:W-:-:S03]  /*27e0*/  SHF.R.U32.HI R40, RZ, 0x10, R13 ;  /* 0x00000010ff287819 */ /* 0x000fc6000001160d */
[----:B------:R-:W-:Y:S02]  /*27f0*/  IMAD.U32 R68, R68, 0x10000, RZ ;  /* 0x0001000044447824 */ /* 0x000fe400078e00ff */
[----:B------:R-:W-:Y:S01]  /*2800*/  IMAD.U32 R40, R40, 0x10000, RZ ;  /* 0x0001000028287824 */ /* 0x000fe200078e00ff */
[----:B-1----:R-:W-:Y:S01]  /*2810*/  PRMT R91, R34, 0x5410, R25 ;  /* 0x00005410225b7816 */ /* 0x002fe20000000019 */
[----:B------:R-:W-:Y:S01]  /*2820*/  IMAD.U32 R34, R13, 0x10000, RZ ;  /* 0x000100000d227824 */ /* 0x000fe200078e00ff */
[----:B------:R-:W-:Y:S01]  /*2830*/  FMNMX R13, R85, |R20|, !PT ;  /* 0x40000014550d7209 */ /* 0x000fe20007800000 */
[-C--:B------:R-:W-:Y:S01]  /*2840*/  FMUL R20, R68, R3.reuse ;  /* 0x0000000344147220 */ /* 0x080fe20000400000 */
[-C--:B------:R-:W-:Y:S01]  /*2850*/  FMUL R83, R40, R3.reuse ;  /* 0x0000000328537220 */ /* 0x080fe20000400000 */
[----:B------:R-:W-:-:S04]  /*2860*/  FMUL R30, R34, R3 ;  /* 0x00000003221e7220 */ /* 0x000fc80000400000 */
[----:B------:R-:W1:Y:S08]  /*2870*/  F2F.BF16.F32 R20, R20 ;  /* 0x0000001400147304 */ /* 0x000e700000202000 */
[----:B------:R-:W-:Y:S08]  /*2880*/  F2F.BF16.F32 R30, R30 ;  /* 0x0000001e001e7304 */ /* 0x000ff00000202000 */
[----:B------:R-:W2:Y:S01]  /*2890*/  F2F.BF16.F32 R83, R83 ;  /* 0x0000005300537304 */ /* 0x000ea20000202000 */
[----:B------:R-:W-:-:S04]  /*28a0*/  LOP3.LUT R12, R31, 0xffff, RZ, 0xc0, !PT ;  /* 0x0000ffff1f0c7812 */ /* 0x000fc800078ec0ff */
[----:B0-----:R-:W-:Y:S02]  /*28b0*/  PRMT R96, R27, 0x5410, R12 ;  /* 0x000054101b607816 */ /* 0x001fe4000000000c */
[----:B------:R-:W-:Y:S02]  /*28c0*/  SHF.L.U64.HI R80, R12, 0x10, RZ ;  /* 0x000000100c507819 */ /* 0x000fe400000102ff */
[----:B------:R-:W-:Y:S01]  /*28d0*/  FMNMX R27, R13, |R76|, !PT ;  /* 0x4000004c0d1b7209 */ /* 0x000fe20007800000 */
[----:B-1----:R-:W-:Y:S01]  /*28e0*/  IMAD.WIDE.U32 R12, R20, 0x10000, RZ ;  /* 0x00010000140c7825 */ /* 0x002fe200078e00ff */
[----:B--2---:R-:W-:Y:S02]  /*28f0*/  PRMT R99, R30, 0x5410, R83 ;  /* 0x000054101e637816 */ /* 0x004fe40000000053 */
[----:B------:R-:W-:Y:S02]  /*2900*/  LOP3.LUT R98, R12, R25, RZ, 0xfc, !PT ;  /* 0x000000190c627212 */ /* 0x000fe400078efcff */
[----:B------:R-:W-:-:S05]  /*2910*/  LOP3.LUT R99, R99, R13, RZ, 0xfc, !PT ;  /* 0x0000000d63637212 */ /* 0x000fca00078efcff */
[----:B------:R-:W-:Y:S04]  /*2920*/  STG.E.64 desc[UR6][R46.64], R98 ;  /* 0x000000622e007986 */ /* 0x000fe8000c101b06 */
[----:B------:R-:W2:Y:S01]  /*2930*/  LDG.E.64 R12, desc[UR6][R48.64] ;  /* 0x00000006300c7981 */ /* 0x000ea2000c1e1b00 */
[----:B------:R-:W-:Y:S02]  /*2940*/  FMNMX R31, R27, |R68|, !PT ;  /* 0x400000441b1f7209 */ /* 0x000fe40007800000 */
[----:B------:R-:W-:Y:S02]  /*2950*/  PRMT R25, R5, 0x5410, R38 ;  /* 0x0000541005197816 */ /* 0x000fe40000000026 */
[----:B------:R-:W-:Y:S01]  /*2960*/  LOP3.LUT R33, R33, 0xffff, RZ, 0xc0, !PT ;  /* 0x0000ffff21217812 */ /* 0x000fe200078ec0ff */
[----:B------:R0:W-:Y:S01]  /*2970*/  STS.64 [R26+0x80], R90 ;  /* 0x0000805a1a007388 */ /* 0x0001e20000000a00 */
[----:B------:R-:W-:-:S02]  /*2980*/  FMNMX R31, R31, |R34|, !PT ;  /* 0x400000221f1f7209 */ /* 0x000fc40007800000 */
[----:B0-----:R-:W-:Y:S02]  /*2990*/  PRMT R90, R28, 0x5410, R33 ;  /* 0x000054101c5a7816 */ /* 0x001fe40000000021 */
[----:B------:R-:W-:Y:S02]  /*29a0*/  SHF.L.U64.HI R28, R33, 0x10, RZ ;  /* 0x00000010211c7819 */ /* 0x000fe400000102ff */
[----:B------:R-:W-:Y:S01]  /*29b0*/  FMNMX R33, R31, |R40|, !PT ;  /* 0x400000281f217209 */ /* 0x000fe20007800000 */
        /* <DEDUP_REMOVED lines=23> */
[----:B------:R-:W-:Y:S02]  /*2b30*/  LOP3.LUT R35, R35, 0xffff, RZ, 0xc0, !PT ;  /* 0x0000ffff23237812 */ /* 0x000fe400078ec0ff */
[----:B------:R-:W-:Y:S02]  /*2b40*/  LOP3.LUT R37, R37, 0xffff, RZ, 0xc0, !PT ;  /* 0x0000ffff25257812 */ /* 0x000fe400078ec0ff */
[----:B------:R-:W-:Y:S02]  /*2b50*/  LOP3.LUT R80, R35, 0xffff0000, R80, 0xf8, !PT ;  /* 0xffff000023507812 */ /* 0x000fe400078ef850 */
[----:B------:R-:W-:-:S02]  /*2b60*/  LOP3.LUT R28, R37, 0xffff0000, R28, 0xf8, !PT ;  /* 0xffff0000251c7812 */ /* 0x000fc400078ef81c */
[----:B------:R-:W-:Y:S02]  /*2b70*/  PRMT R97, R80, 0x5410, R39 ;  /* 0x0000541050617816 */ /* 0x000fe40000000027 */
[----:B------:R-:W-:Y:S02]  /*2b80*/  FMNMX R33, R33, |R76|, !PT ;  /* 0x4000004c21217209 */ /* 0x000fe40007800000 */
[----:B------:R-:W-:Y:S02]  /*2b90*/  LOP3.LUT R55, R55, 0xffff, RZ, 0xc0, !PT ;  /* 0x0000ffff37377812 */ /* 0x000fe400078ec0ff */
[----:B------:R-:W-:Y:S02]  /*2ba0*/  PRMT R91, R28, 0x5410, R57 ;  /* 0x000054101c5b7816 */ /* 0x000fe40000000039 */
[----:B------:R-:W-:Y:S02]  /*2bb0*/  LOP3.LUT R35, R63, 0xffff, RZ, 0xc0, !PT ;  /* 0x0000ffff3f237812 */ /* 0x000fe400078ec0ff */
[----:B------:R-:W-:-:S02]  /*2bc0*/  SHF.L.U64.HI R28, R55, 0x10, RZ ;  /* 0x00000010371c7819 */ /* 0x000fc400000102ff */
[----:B------:R-:W-:Y:S02]  /*2bd0*/  FMNMX R37, R33, |R38|, !PT ;  /* 0x4000002621257209 */ /* 0x000fe40007800000 */
[----:B------:R-:W-:Y:S02]  /*2be0*/  LOP3.LUT R35, R35, 0xffff0000, R28, 0xf8, !PT ;  /* 0xffff000023237812 */ /* 0x000fe400078ef81c */
[----:B------:R-:W-:Y:S02]  /*2bf0*/  FMNMX R68, R37, |R68|, !PT ;  /* 0x4000004425447209 */ /* 0x000fe40007800000 */
[----:B------:R-:W-:Y:S02]  /*2c00*/  LOP3.LUT R54, R54, 0xffff, RZ, 0xc0, !PT ;  /* 0x0000ffff36367812 */ /* 0x000fe400078ec0ff */
[----:B------:R-:W-:Y:S02]  /*2c10*/  LOP3.LUT R62, R62, 0xffff, RZ, 0xc0, !PT ;  /* 0x0000ffff3e3e7812 */ /* 0x000fe400078ec0ff */
[----:B------:R-:W-:-:S02]  /*2c20*/  PRMT R38, R61, 0x5410, R54 ;  /* 0x000054103d267816 */ /* 0x000fc40000000036 */
[----:B------:R-:W-:Y:S02]  /*2c30*/  SHF.L.U64.HI R39, R54, 0x10, RZ ;  /* 0x0000001036277819 */ /* 0x000fe400000102ff */
[----:B------:R-:W-:Y:S02]  /*2c40*/  PRMT R54, R59, 0x5410, R62 ;  /* 0x000054103b367816 */ /* 0x000fe4000000003e */
[----:B------:R-:W-:Y:S02]  /*2c50*/  LOP3.LUT R42, R42, 0xffff, RZ, 0xc0, !PT ;  /* 0x0000ffff2a2a7812 */ /* 0x000fe400078ec0ff */
[----:B------:R-:W-:Y:S02]  /*2c60*/  SHF.L.U64.HI R62, R62, 0x10, RZ ;  /* 0x000000103e3e7819 */ /* 0x000fe400000102ff */
[----:B------:R-:W-:Y:S02]  /*2c70*/  LOP3.LUT R43, R43, 0xffff, RZ, 0xc0, !PT ;  /* 0x0000ffff2b2b7812 */ /* 0x000fe400078ec0ff */
[----:B------:R-:W-:-:S02]  /*2c80*/  LOP3.LUT R42, R42, 0xffff0000, R39, 0xf8, !PT ;  /* 0xffff00002a2a7812 */ /* 0x000fc400078ef827 */
[----:B------:R-:W-:Y:S01]  /*2c90*/  LOP3.LUT R39, R43, 0xffff0000, R62, 0xf8, !PT ;  /* 0xffff00002b277812 */ /* 0x000fe200078ef83e */
        /* <DEDUP_REMOVED lines=11> */
[----:B------:R-:W-:Y:S01]  /*2d50*/  F2F.BF16.F32 R28, R28 ;  /* 0x0000001c001c7304 */ /* 0x000fe20000202000 */
[----:B------:R-:W-:Y:S01]  /*2d60*/  FMNMX R13, R68, |R12|, !PT ;  /* 0x4000000c440d7209 */ /* 0x000fe20007800000 */
[----:B------:R-:W-:-:S06]  /*2d70*/  FMUL R12, R12, R3 ;  /* 0x000000030c0c7220 */ /* 0x000fcc0000400000 */
[----:B------:R-:W1:Y:S08]  /*2d80*/  F2F.BF16.F32 R33, R33 ;  /* 0x0000002100217304 */ /* 0x000e700000202000 */
[----:B------:R-:W2:Y:S08]  /*2d90*/  F2F.BF16.F32 R37, R37 ;  /* 0x0000002500257304 */ /* 0x000eb00000202000 */
[----:B------:R-:W3:Y:S01]  /*2da0*/  F2F.BF16.F32 R57, R12 ;  /* 0x0000000c00397304 */ /* 0x000ee20000202000 */
[----:B------:R-:W-:Y:S01]  /*2db0*/  FMNMX R43, R13, |R80|, !PT ;  /* 0x400000500d2b7209 */ /* 0x000fe20007800000 */
[----:B-1----:R-:W-:Y:S01]  /*2dc0*/  IMAD.WIDE.U32 R62, R33, 0x10000, RZ ;  /* 0x00010000213e7825 */ /* 0x002fe200078e00ff */
[----:B--2---:R-:W-:-:S04]  /*2dd0*/  PRMT R13, R28, 0x5410, R37 ;  /* 0x000054101c0d7816 */ /* 0x004fc80000000025 */
[----:B------:R-:W-:Y:S02]  /*2de0*/  LOP3.LUT R63, R13, R63, RZ, 0xfc, !PT ;  /* 0x0000003f0d3f7212 */ /* 0x000fe400078efcff */
[----:B---3--:R-:W-:-:S05]  /*2df0*/  LOP3.LUT R62, R62, R57, RZ, 0xfc, !PT ;  /* 0x000000393e3e7212 */ /* 0x008fca00078efcff */
[----:B------:R1:W-:Y:S04]  /*2e00*/  STG.E.64 desc[UR6][R94.64], R62 ;  /* 0x0000003e5e007986 */ /* 0x0003e8000c101b06 */
[----:B------:R-:W2:Y:S01]  /*2e10*/  LDG.E.64 R12, desc[UR6][R92.64] ;  /* 0x000000065c0c7981 */ /* 0x000ea2000c1e1b00 */
[----:B------:R-:W-:Y:S02]  /*2e20*/  FMNMX R43, R43, |R40|, !PT ;  /* 0x400000282b2b7209 */ /* 0x000fe40007800000 */
[----:B------:R-:W-:Y:S02]  /*2e30*/  PRMT R58, R58, 0x5410, R55 ;  /* 0x000054103a3a7816 */ /* 0x000fe40000000037 */
[----:B------:R-:W-:Y:S02]  /*2e40*/  PRMT R55, R39, 0x5410, R66 ;  /* 0x0000541027377816 */ /* 0x000fe40000000042 */
[----:B------:R-:W-:-:S02]  /*2e50*/  PRMT R39, R42, 0x5410, R77 ;  /* 0x000054102a277816 */ /* 0x000fc4000000004d */
[----:B------:R-:W-:Y:S02]  /*2e60*/  FMNMX R76, R43, |R76|, !PT ;  /* 0x4000004c2b4c7209 */ /* 0x000fe40007800000 */
[----:B------:R-:W-:Y:S02]  /*2e70*/  PRMT R59, R35, 0x5410, R64 ;  /* 0x00005410233b7816 */ /* 0x000fe40000000040 */
[----:B------:R-:W-:-:S04]  /*2e80*/  LOP3.LUT R64, R57, 0xffff, RZ, 0xc0, !PT ;  /* 0x0000ffff39407812 */ /* 0x000fc800078ec0ff */
[----:B0-----:R-:W-:Y:S01]  /*2e90*/  PRMT R98, R31, 0x5410, R64 ;  /* 0x000054101f627816 */ /* 0x001fe20000000040 */
[----:B------:R-:W-:-:S04]  /*2ea0*/  IMAD.WIDE R44, R21, 0x2, R44 ;  /* 0x00000002152c7825 */ /* 0x000fc800078e022c */
[----:B------:R-:W-:-:S04]  /*2eb0*/  IMAD.WIDE R78, R21, 0x2, R78 ;  /* 0x00000002154e7825 */ /* 0x000fc800078e024e */
[C---:B--2---:R-:W-:Y:S01]  /*2ec0*/  IMAD.U32 R42, R12.reuse, 0x10000, RZ ;  /* 0x000100000c2a7824 */ /* 0x044fe200078e00ff */
[--C-:B------:R-:W-:Y:S02]  /*2ed0*/  SHF.R.U64 R43, R12, 0x10, R13.reuse ;  /* 0x000000100c2b7819 */ /* 0x100fe4000000120d */
[----:B------:R-:W-:Y:S01]  /*2ee0*/  SHF.R.U32.HI R35, RZ, 0x10, R13 ;  /* 0x00000010ff237819 */ /* 0x000fe2000001160d */
[----:B------:R-:W-:Y:S02]  /*2ef0*/  IMAD.U32 R12, R13, 0x10000, RZ ;  /* 0x000100000d0c7824 */ /* 0x000fe400078e00ff */
[-C--:B------:R-:W-:Y:S01]  /*2f00*/  FMUL R61, R42, R3.reuse ;  /* 0x000000032a3d7220 */ /* 0x080fe20000400000 */
[----:B------:R-:W-:Y:S02]  /*2f10*/  IMAD.U32 R13, R43, 0x10000, RZ ;  /* 0x000100002b0d7824 */ /* 0x000fe400078e00ff */
[----:B-1----:R-:W-:Y:S01]  /*2f20*/  IMAD.U32 R62, R35, 0x10000, RZ ;  /* 0x00010000233e7824 */ /* 0x002fe200078e00ff */
[----:B------:R-:W-:Y:S01]  /*2f30*/  FMNMX R76, R76, |R42|, !PT ;  /* 0x4000002a4c4c7209 */ /* 0x000fe20007800000 */
[-C--:B------:R-:W-:Y:S01]  /*2f40*/  FMUL R42, R13, R3.reuse ;  /* 0x000000030d2a7220 */ /* 0x080fe20000400000 */
[----:B------:R-:W0:Y:S01]  /*2f50*/  F2F.BF16.F32 R61, R61 ;  /* 0x0000003d003d7304 */ /* 0x000e220000202000 */
[-C--:B------:R-:W-:Y:S01]  /*2f60*/  FMUL R40, R12, R3.reuse ;  /* 0x000000030c287220 */ /* 0x080fe20000400000 */
[----:B------:R-:W-:-:S06]  /*2f70*/  FMUL R35, R62, R3 ;  /* 0x000000033e237220 */ /* 0x000fcc0000400000 */
[----:B------:R-:W1:Y:S01]  /*2f80*/  F2F.BF16.F32 R42, R42 ;  /* 0x0000002a002a7304 */ /* 0x000e620000202000 */
[----:B------:R-:W-:-:S07]  /*2f90*/  FMNMX R43, R76, |R13|, !PT ;  /* 0x4000000d4c2b7209 */ /* 0x000fce0007800000 */
[----:B------:R-:W-:Y:S08]  /*2fa0*/  F2F.BF16.F32 R40, R40 ;  /* 0x0000002800287304 */ /* 0x000ff00000202000 */
[----:B------:R-:W2:Y:S01]  /*2fb0*/  F2F.BF16.F32 R35, R35 ;  /* 0x0000002300237304 */ /* 0x000ea20000202000 */
[----:B------:R-:W-:Y:S02]  /*2fc0*/  SHF.L.U64.HI R13, R64, 0x10, RZ ;  /* 0x00000010400d7819 */ /* 0x000fe400000102ff */
[----:B0-----:R-:W-:-:S02]  /*2fd0*/  LOP3.LUT R64, R61, 0xffff, RZ, 0xc0, !PT ;  /* 0x0000ffff3d407812 */ /* 0x001fc400078ec0ff */
[----:B------:R-:W-:Y:S02]  /*2fe0*/  FMNMX R43, R43, |R12|, !PT ;  /* 0x4000000c2b2b7209 */ /* 0x000fe40007800000 */
[----:B------:R-:W-:Y:S01]  /*2ff0*/  LOP3.LUT R64, R64, 0xffff0000, R13, 0xf8, !PT ;  /* 0xffff000040407812 */ /* 0x000fe200078ef80d */
[----:B-1----:R-:W-:Y:S01]  /*3000*/  IMAD.WIDE.U32 R12, R42, 0x10000, RZ ;  /* 0x000100002a0c7825 */ /* 0x002fe200078e00ff */
[----:B--2---:R-:W-:Y:S02]  /*3010*/  PRMT R101, R40, 0x5410, R35 ;  /* 0x0000541028657816 */ /* 0x004fe40000000023 */
[----:B------:R-:W-:Y:S02]  /*3020*/  LOP3.LUT R100, R12, R61, RZ, 0xfc, !PT ;  /* 0x0000003d0c647212 */ /* 0x000fe400078efcff */
[----:B------:R-:W-:-:S05]  /*3030*/  LOP3.LUT R101, R101, R13, RZ, 0xfc, !PT ;  /* 0x0000000d65657212 */ /* 0x000fca00078efcff */
[----:B------:R-:W-:Y:S04]  /*3040*/  STG.E.64 desc[UR6][R44.64], R100 ;  /* 0x000000642c007986 */ /* 0x000fe8000c101b06 */
[----:B------:R-:W2:Y:S01]  /*3050*/  LDG.E.64 R12, desc[UR6][R78.64] ;  /* 0x000000064e0c7981 */ /* 0x000ea2000c1e1b00 */
        /* <DEDUP_REMOVED lines=12> */
[----:B------:R-:W-:-:S04]  /*3120*/  IMAD.WIDE R48, R21, 0x2, R48 ;  /* 0x0000000215307825 */ /* 0x000fc800078e0230 */
[----:B--2---:R-:W-:-:S04]  /*3130*/  IMAD.U32 R76, R12, 0x10000, RZ ;  /* 0x000100000c4c7824 */ /* 0x004fc800078e00ff */
[----:B------:R-:W-:-:S06]  /*3140*/  FMUL R57, R76, R3 ;  /* 0x000000034c397220 */ /* 0x000fcc0000400000 */
[----:B------:R-:W0:Y:S01]  /*3150*/  F2F.BF16.F32 R57, R57 ;  /* 0x0000003900397304 */ /* 0x000e220000202000 */
[----:B------:R-:W-:-:S05]  /*3160*/  SHF.R.U32.HI R68, RZ, 0x10, R13 ;  /* 0x00000010ff447819 */ /* 0x000fca000001160d */
[----:B------:R-:W-:Y:S01]  /*3170*/  IMAD.U32 R68, R68, 0x10000, RZ ;  /* 0x0001000044447824 */ /* 0x000fe200078e00ff */
[----:B0-----:R-:W-:Y:S01]  /*3180*/  PRMT R99, R64, 0x5410, R57 ;  /* 0x0000541040637816 */ /* 0x001fe20000000039 */
[----:B------:R-:W-:Y:S01]  /*3190*/  IMAD.U32 R64, R13, 0x10000, RZ ;  /* 0x000100000d407824 */ /* 0x000fe200078e00ff */
[----:B------:R-:W-:Y:S02]  /*31a0*/  SHF.R.U64 R13, R12, 0x10, R13 ;  /* 0x000000100c0d7819 */ /* 0x000fe4000000120d */
[----:B------:R-:W-:-:S03]  /*31b0*/  FMNMX R12, R43, |R76|, !PT ;  /* 0x4000004c2b0c7209 */ /* 0x000fc60007800000 */
[----:B------:R-:W-:Y:S02]  /*31c0*/  IMAD.U32 R13, R13, 0x10000, RZ ;  /* 0x000100000d0d7824 */ /* 0x000fe400078e00ff */
[-C--:B------:R-:W-:Y:S01]  /*31d0*/  FMUL R31, R64, R3.reuse ;  /* 0x00000003401f7220 */ /* 0x080fe20000400000 */
[-C--:B------:R-:W-:Y:S01]  /*31e0*/  FMUL R66, R68, R3.reuse ;  /* 0x0000000344427220 */ /* 0x080fe20000400000 */
[----:B------:R-:W-:-:S04]  /*31f0*/  FMUL R43, R13, R3 ;  /* 0x000000030d2b7220 */ /* 0x000fc80000400000 */
[----:B------:R-:W-:Y:S08]  /*3200*/  F2F.BF16.F32 R31, R31 ;  /* 0x0000001f001f7304 */ /* 0x000ff00000202000 */
[----:B------:R-:W0:Y:S08]  /*3210*/  F2F.BF16.F32 R43, R43 ;  /* 0x0000002b002b7304 */ /* 0x000e300000202000 */
[----:B------:R-:W1:Y:S01]  /*3220*/  F2F.BF16.F32 R66, R66 ;  /* 0x0000004200427304 */ /* 0x000e620000202000 */
[----:B------:R-:W-:Y:S01]  /*3230*/  FMNMX R63, R12, |R13|, !PT ;  /* 0x4000000d0c3f7209 */ /* 0x000fe20007800000 */
[----:B0-----:R-:W-:Y:S01]  /*3240*/  IMAD.WIDE.U32 R12, R43, 0x10000, RZ ;  /* 0x000100002b0c7825 */ /* 0x001fe200078e00ff */
[----:B-1----:R-:W-:-:S02]  /*3250*/  PRMT R81, R31, 0x5410, R66 ;  /* 0x000054101f517816 */ /* 0x002fc40000000042 */
[----:B------:R-:W-:Y:S02]  /*3260*/  LOP3.LUT R80, R12, R57, RZ, 0xfc, !PT ;  /* 0x000000390c507212 */ /* 0x000fe400078efcff */
[----:B------:R-:W-:-:S05]  /*3270*/  LOP3.LUT R81, R81, R13, RZ, 0xfc, !PT ;  /* 0x0000000d51517212 */ /* 0x000fca00078efcff */
[----:B------:R0:W-:Y:S04]  /*3280*/  STG.E.64 desc[UR6][R46.64], R80 ;  /* 0x000000502e007986 */ /* 0x0001e8000c101b06 */
[----:B------:R-:W2:Y:S01]  /*3290*/  LDG.E.64 R12, desc[UR6][R48.64] ;  /* 0x00000006300c7981 */ /* 0x000ea2000c1e1b00 */
[----:B------:R-:W-:Y:S02]  /*32a0*/  LOP3.LUT R70, R70, 0xffff, RZ, 0xc0, !PT ;  /* 0x0000ffff46467812 */ /* 0x000fe400078ec0ff */
[----:B------:R-:W-:Y:S02]  /*32b0*/  LOP3.LUT R65, R29, 0xffff, RZ, 0xc0, !PT ;  /* 0x0000ffff1d417812 */ /* 0x000fe400078ec0ff */
[----:B------:R-:W-:Y:S02]  /*32c0*/  PRMT R76, R69, 0x5410, R70 ;  /* 0x00005410454c7816 */ /* 0x000fe40000000046 */
[----:B------:R-:W-:-:S04]  /*32d0*/  SHF.L.U64.HI R70, R70, 0x10, RZ ;  /* 0x0000001046467819 */ /* 0x000fc800000102ff */
[----:B------:R-:W-:Y:S02]  /*32e0*/  LOP3.LUT R65, R65, 0xffff0000, R70, 0xf8, !PT ;  /* 0xffff000041417812 */ /* 0x000fe400078ef846 */
[----:B------:R-:W-:Y:S02]  /*32f0*/  FMNMX R63, R63, |R64|, !PT ;  /* 0x400000403f3f7209 */ /* 0x000fe40007800000 */
[----:B------:R-:W-:Y:S01]  /*3300*/  PRMT R77, R65, 0x5410, R60 ;  /* 0x00005410414d7816 */ /* 0x000fe2000000003c */
[----:B------:R-:W-:-:S04]  /*3310*/  IMAD.WIDE R50, R21, 0x2, R50 ;  /* 0x0000000215327825 */ /* 0x000fc800078e0232 */
[----:B------:R-:W-:Y:S01]  /*3320*/  IMAD.WIDE R52, R21, 0x2, R52 ;  /* 0x0000000215347825 */ /* 0x000fe200078e0234 */
[--C-:B--2---:R-:W-:Y:S02]  /*3330*/  SHF.R.U64 R74, R12, 0x10, R13.reuse ;  /* 0x000000100c4a7819 */ /* 0x104fe4000000120d */
[----:B------:R-:W-:Y:S01]  /*3340*/  SHF.R.U32.HI R70, RZ, 0x10, R13 ;  /* 0x00000010ff467819 */ /* 0x000fe2000001160d */
[----:B------:R-:W-:Y:S02]  /*3350*/  IMAD.U32 R64, R13, 0x10000, RZ ;  /* 0x000100000d407824 */ /* 0x000fe400078e00ff */
[----:B------:R-:W-:Y:S02]  /*3360*/  IMAD.U32 R74, R74, 0x10000, RZ ;  /* 0x000100004a4a7824 */ /* 0x000fe400078e00ff */
[----:B------:R-:W-:Y:S01]  /*3370*/  IMAD.U32 R70, R70, 0x10000, RZ ;  /* 0x0001000046467824 */ /* 0x000fe200078e00ff */
[----:B------:R-:W-:Y:S01]  /*3380*/  FMNMX R13, R63, |R68|, !PT ;  /* 0x400000443f0d7209 */ /* 0x000fe20007800000 */
[-C--:B------:R-:W-:Y:S01]  /*3390*/  FMUL R29, R74, R3.reuse ;  /* 0x000000034a1d7220 */ /* 0x080fe20000400000 */
[-C--:B------:R-:W-:Y:S01]  /*33a0*/  FMUL R57, R64, R3.reuse ;  /* 0x0000000340397220 */ /* 0x080fe20000400000 */
[----:B------:R-:W-:Y:S01]  /*33b0*/  FMUL R68, R70, R3 ;  /* 0x0000000346447220 */ /* 0x000fe20000400000 */
[----:B------:R-:W-:-:S03]  /*33c0*/  IMAD.U32 R12, R12, 0x10000, RZ ;  /* 0x000100000c0c7824 */ /* 0x000fc600078e00ff */
[----:B------:R-:W1:Y:S01]  /*33d0*/  F2F.BF16.F32 R29, R29 ;  /* 0x0000001d001d7304 */ /* 0x000e620000202000 */
[----:B------:R-:W-:-:S07]  /*33e0*/  FMUL R67, R12, R3 ;  /* 0x000000030c437220 */ /* 0x000fce0000400000 */
[----:B------:R-:W-:Y:S08]  /*33f0*/  F2F.BF16.F32 R57, R57 ;  /* 0x0000003900397304 */ /* 0x000ff00000202000 */
[----:B------:R-:W0:Y:S01]  /*3400*/  F2F.BF16.F32 R68, R68 ;  /* 0x0000004400447304 */ /* 0x000e220000202000 */
[----:B------:R-:W-:-:S07]  /*3410*/  FMNMX R13, R13, |R12|, !PT ;  /* 0x4000000c0d0d7209 */ /* 0x000fce0007800000 */
[----:B------:R-:W2:Y:S01]  /*3420*/  F2F.BF16.F32 R67, R67 ;  /* 0x0000004300437304 */ /* 0x000ea20000202000 */
        /* <DEDUP_REMOVED lines=9> */
[----:B------:R-:W-:Y:S02]  /*34c0*/  FMNMX R65, R65, |R70|, !PT ;  /* 0x4000004641417209 */ /* 0x000fe40007800000 */
[----:B------:R-:W-:-:S02]  /*34d0*/  PRMT R85, R61, 0x5410, R56 ;  /* 0x000054103d557816 */ /* 0x000fc40000000038 */
[----:B------:R-:W-:Y:S02]  /*34e0*/  LOP3.LUT R61, R22, 0xffff, RZ, 0xc0, !PT ;  /* 0x0000ffff163d7812 */ /* 0x000fe400078ec0ff */
[----:B------:R-:W-:Y:S02]  /*34f0*/  PRMT R63, R36, 0x5410, R71 ;  /* 0x00005410243f7816 */ /* 0x000fe40000000047 */
[----:B------:R-:W-:Y:S02]  /*3500*/  PRMT R60, R72, 0x5410, R19 ;  /* 0x00005410483c7816 */ /* 0x000fe40000000013 */
[----:B------:R-:W-:Y:S02]  /*3510*/  SHF.L.U64.HI R36, R19, 0x10, RZ ;  /* 0x0000001013247819 */ /* 0x000fe400000102ff */
[----:B------:R-:W-:Y:S02]  /*3520*/  LOP3.LUT R19, R15, 0xffff, RZ, 0xc0, !PT ;  /* 0x0000ffff0f137812 */ /* 0x000fe400078ec0ff */
[----:B------:R-:W-:-:S02]  /*3530*/  SHF.L.U64.HI R22, R61, 0x10, RZ ;  /* 0x000000103d167819 */ /* 0x000fc400000102ff */
[----:B------:R-:W-:Y:S02]  /*3540*/  LOP3.LUT R7, R7, 0xffff, RZ, 0xc0, !PT ;  /* 0x0000ffff07077812 */ /* 0x000fe400078ec0ff */
[----:B------:R-:W-:Y:S02]  /*3550*/  LOP3.LUT R19, R19, 0xffff0000, R36, 0xf8, !PT ;  /* 0xffff000013137812 */ /* 0x000fe400078ef824 */
[----:B------:R-:W-:Y:S02]  /*3560*/  LOP3.LUT R7, R7, 0xffff0000, R22, 0xf8, !PT ;  /* 0xffff000007077812 */ /* 0x000fe400078ef816 */
[----:B------:R-:W-:Y:S02]  /*3570*/  PRMT R32, R32, 0x5410, R61 ;  /* 0x0000541020207816 */ /* 0x000fe4000000003d */
        /* <DEDUP_REMOVED lines=8> */
[----:B------:R-:W-:Y:S01]  /*3600*/  FMUL R22, R56, R3 ;  /* 0x0000000338167220 */ /* 0x000fe20000400000 */
[----:B------:R-:W-:-:S02]  /*3610*/  IMAD.U32 R12, R12, 0x10000, RZ ;  /* 0x000100000c0c7824 */ /* 0x000fc400078e00ff */
[-C--:B------:R-:W-:Y:S01]  /*3620*/  FMUL R36, R70, R3.reuse ;  /* 0x0000000346247220 */ /* 0x080fe20000400000 */
[-C--:B------:R-:W-:Y:S02]  /*3630*/  FMUL R15, R64, R3.reuse ;  /* 0x00000003400f7220 */ /* 0x080fe40000400000 */
[----:B------:R-:W-:Y:S01]  /*3640*/  FMNMX R65, R65, |R12|, !PT ;  /* 0x4000000c41417209 */ /* 0x000fe20007800000 */
[----:B------:R-:W-:Y:S01]  /*3650*/  F2F.BF16.F32 R22, R22 ;  /* 0x0000001600167304 */ /* 0x000fe20000202000 */
[----:B------:R-:W-:Y:S02]  /*3660*/  FMUL R61, R12, R3 ;  /* 0x000000030c3d7220 */ /* 0x000fe40000400000 */
[----:B------:R-:W-:-:S05]  /*3670*/  FMNMX R65, R65, |R70|, !PT ;  /* 0x4000004641417209 */ /* 0x000fca0007800000 */
[----:B------:R-:W1:Y:S01]  /*3680*/  F2F.BF16.F32 R36, R36 ;  /* 0x0000002400247304 */ /* 0x000e620000202000 */
[----:B------:R-:W-:-:S07]  /*3690*/  LOP3.LUT R70, R33, 0xffff, RZ, 0xc0, !PT ;  /* 0x0000ffff21467812 */ /* 0x000fce00078ec0ff */
[----:B------:R-:W0:Y:S01]  /*36a0*/  F2F.BF16.F32 R15, R15 ;  /* 0x0000000f000f7304 */ /* 0x000e220000202000 */
[----:B------:R-:W-:-:S07]  /*36b0*/  SHF.L.U64.HI R13, R70, 0x10, RZ ;  /* 0x00000010460d7819 */ /* 0x000fce00000102ff */
[----:B------:R-:W2:Y:S01]  /*36c0*/  F2F.BF16.F32 R33, R61 ;  /* 0x0000003d00217304 */ /* 0x000ea20000202000 */
[----:B------:R-:W-:Y:S01]  /*36d0*/  LOP3.LUT R42, R42, 0xffff0000, R13, 0xf8, !PT ;  /* 0xffff00002a2a7812 */ /* 0x000fe200078ef80d */
[----:B-1----:R-:W-:Y:S01]  /*36e0*/  IMAD.WIDE.U32 R12, R36, 0x10000, RZ ;  /* 0x00010000240c7825 */ /* 0x002fe200078e00ff */
[----:B0-----:R-:W-:-:S04]  /*36f0*/  PRMT R81, R22, 0x5410, R15 ;  /* 0x0000541016517816 */ /* 0x001fc8000000000f */
[----:B------:R-:W-:Y:S02]  /*3700*/  LOP3.LUT R81, R81, R13, RZ, 0xfc, !PT ;  /* 0x0000000d51517212 */ /* 0x000fe400078efcff */
[----:B--2---:R-:W-:-:S05]  /*3710*/  LOP3.LUT R80, R12, R33, RZ, 0xfc, !PT ;  /* 0x000000210c507212 */ /* 0x004fca00078efcff */
[----:B------:R-:W-:Y:S04]  /*3720*/  STG.E.64 desc[UR6][R94.64], R80 ;  /* 0x000000505e007986 */ /* 0x000fe8000c101b06 */
[----:B------:R-:W2:Y:S01]  /*3730*/  LDG.E.64 R12, desc[UR6][R92.64] ;  /* 0x000000065c0c7981 */ /* 0x000ea2000c1e1b00 */
[----:B------:R-:W-:Y:S02]  /*3740*/  FMNMX R56, R65, |R56|, !PT ;  /* 0x4000003841387209 */ /* 0x000fe40007800000 */
[----:B------:R-:W-:Y:S02]  /*3750*/  PRMT R71, R42, 0x5410, R43 ;  /* 0x000054102a477816 */ /* 0x000fe4000000002b */
[----:B------:R-:W-:Y:S02]  /*3760*/  PRMT R61, R19, 0x5410, R20 ;  /* 0x00005410133d7816 */ /* 0x000fe40000000014 */
[----:B------:R-:W-:-:S02]  /*3770*/  FMNMX R19, R56, |R64|, !PT ;  /* 0x4000004038137209 */ /* 0x000fc40007800000 */
[----:B------:R-:W-:Y:S01]  /*3780*/  PRMT R70, R5, 0x5410, R70 ;  /* 0x0000541005467816 */ /* 0x000fe20000000046 */
[----:B------:R0:W-:Y:S01]  /*3790*/  STS.64 [R26+0xa0], R98 ;  /* 0x0000a0621a007388 */ /* 0x0001e20000000a00 */
[----:B------:R-:W-:-:S04]  /*37a0*/  IMAD.WIDE R44, R21, 0x2, R44 ;  /* 0x00000002152c7825 */ /* 0x000fc800078e022c */
[----:B------:R-:W-:-:S04]  /*37b0*/  IMAD.WIDE R78, R21, 0x2, R78 ;  /* 0x00000002154e7825 */ /* 0x000fc800078e024e */
[C---:B--2---:R-:W-:Y:S01]  /*37c0*/  IMAD.U32 R42, R12.reuse, 0x10000, RZ ;  /* 0x000100000c2a7824 */ /* 0x044fe200078e00ff */
[----:B------:R-:W-:-:S03]  /*37d0*/  SHF.R.U64 R20, R12, 0x10, R13 ;  /* 0x000000100c147819 */ /* 0x000fc6000000120d */
[-C--:B------:R-:W-:Y:S01]  /*37e0*/  FMUL R12, R42, R3.reuse ;  /* 0x000000032a0c7220 */ /* 0x080fe20000400000 */
[----:B------:R-:W-:Y:S02]  /*37f0*/  FMNMX R19, R19, |R42|, !PT ;  /* 0x4000002a13137209 */ /* 0x000fe40007800000 */
[----:B------:R-:W-:Y:S01]  /*3800*/  SHF.R.U32.HI R42, RZ, 0x10, R13 ;  /* 0x00000010ff2a7819 */ /* 0x000fe2000001160d */
[----:B------:R-:W-:Y:S02]  /*3810*/  IMAD.U32 R64, R20, 0x10000, RZ ;  /* 0x0001000014407824 */ /* 0x000fe400078e00ff */
[----:B------:R-:W-:Y:S02]  /*3820*/  IMAD.U32 R56, R13, 0x10000, RZ ;  /* 0x000100000d387824 */ /* 0x000fe400078e00ff */
[----:B------:R-:W-:Y:S02]  /*3830*/  IMAD.U32 R42, R42, 0x10000, RZ ;  /* 0x000100002a2a7824 */ /* 0x000fe400078e00ff */
[-C--:B------:R-:W-:Y:S01]  /*3840*/  FMUL R43, R64, R3.reuse ;  /* 0x00000003402b7220 */ /* 0x080fe20000400000 */
[-C--:B------:R-:W-:Y:S01]  /*3850*/  FMUL R5, R56, R3.reuse ;  /* 0x0000000338057220 */ /* 0x080fe20000400000 */
[----:B------:R-:W-:-:S04]  /*3860*/  FMUL R20, R42, R3 ;  /* 0x000000032a147220 */ /* 0x000fc80000400000 */
[----:B------:R-:W1:Y:S08]  /*3870*/  F2F.BF16.F32 R43, R43 ;  /* 0x0000002b002b7304 */ /* 0x000e700000202000 */
[----:B------:R-:W-:Y:S08]  /*3880*/  F2F.BF16.F32 R5, R5 ;  /* 0x0000000500057304 */ /* 0x000ff00000202000 */
[----:B------:R-:W0:Y:S08]  /*3890*/  F2F.BF16.F32 R20, R20 ;  /* 0x0000001400147304 */ /* 0x000e300000202000 */
[----:B------:R-:W2:Y:S01]  /*38a0*/  F2F.BF16.F32 R12, R12 ;  /* 0x0000000c000c7304 */ /* 0x000ea20000202000 */
[----:B------:R-:W-:Y:S01]  /*38b0*/  FMNMX R19, R19, |R64|, !PT ;  /* 0x4000004013137209 */ /* 0x000fe20007800000 */
[----:B-1----:R-:W-:Y:S01]  /*38c0*/  IMAD.WIDE.U32 R64, R43, 0x10000, RZ ;  /* 0x000100002b407825 */ /* 0x002fe200078e00ff */
[----:B0-----:R-:W-:-:S04]  /*38d0*/  PRMT R99, R5, 0x5410, R20 ;  /* 0x0000541005637816 */ /* 0x001fc80000000014 */
[----:B------:R-:W-:Y:S02]  /*38e0*/  LOP3.LUT R99, R99, R65, RZ, 0xfc, !PT ;  /* 0x0000004163637212 */ /* 0x000fe400078efcff */
[----:B--2---:R-:W-:Y:S02]  /*38f0*/  LOP3.LUT R98, R64, R12, RZ, 0xfc, !PT ;  /* 0x0000000c40627212 */ /* 0x004fe400078efcff */
[----:B------:R-:W-:Y:S02]  /*3900*/  FMNMX R19, R19, |R56|, !PT ;  /* 0x4000003813137209 */ /* 0x000fe40007800000 */
[----:B------:R-:W-:Y:S01]  /*3910*/  LOP3.LUT R56, R33, 0xffff, RZ, 0xc0, !PT ;  /* 0x0000ffff21387812 */ /* 0x000fe200078ec0ff */
[----:B------:R-:W-:Y:S01]  /*3920*/  STG.E.64 desc[UR6][R44.64], R98 ;  /* 0x000000622c007986 */ /* 0x000fe2000c101b06 */
[----:B------:R-:W-:-:S03]  /*3930*/  LOP3.LUT R33, R12, 0xffff, RZ, 0xc0, !PT ;  /* 0x0000ffff0c217812 */ /* 0x000fc600078ec0ff */
[----:B------:R-:W2:Y:S01]  /*3940*/  LDG.E.64 R12, desc[UR6][R78.64] ;  /* 0x000000064e0c7981 */ /* 0x000ea2000c1e1b00 */
[----:B------:R-:W-:Y:S02]  /*3950*/  FMNMX R19, R19, |R42|, !PT ;  /* 0x4000002a13137209 */ /* 0x000fe40007800000 */
[----:B------:R-:W-:-:S04]  /*3960*/  SHF.L.U64.HI R42, R56, 0x10, RZ ;  /* 0x00000010382a7819 */ /* 0x000fc800000102ff */
[----:B------:R-:W-:Y:S02]  /*3970*/  LOP3.LUT R33, R33, 0xffff0000, R42, 0xf8, !PT ;  /* 0xffff000021217812 */ /* 0x000fe400078ef82a */
[----:B------:R-:W-:Y:S02]  /*3980*/  PRMT R80, R67, 0x5410, R56 ;  /* 0x0000541043507816 */ /* 0x000fe40000000038 */
[----:B------:R-:W-:Y:S01]  /*3990*/  LOP3.LUT R36, R36, 0xffff, RZ, 0xc0, !PT ;  /* 0x0000ffff24247812 */ /* 0x000fe200078ec0ff */
[----:B------:R-:W-:-:S04]  /*39a0*/  IMAD.WIDE R46, R21, 0x2, R46 ;  /* 0x00000002152e7825 */ /* 0x000fc800078e022e */
[----:B--2---:R-:W-:-:S04]  /*39b0*/  IMAD.U32 R42, R12, 0x10000, RZ ;  /* 0x000100000c2a7824 */ /* 0x004fc800078e00ff */
[----:B------:R-:W-:-:S06]  /*39c0*/  FMUL R64, R42, R3 ;  /* 0x000000032a407220 */ /* 0x000fcc0000400000 */
[----:B------:R-:W0:Y:S01]  /*39d0*/  F2F.BF16.F32 R64, R64 ;  /* 0x0000004000407304 */ /* 0x000e220000202000 */
[----:B------:R-:W-:Y:S01]  /*39e0*/  FMNMX R42, R19, |R42|, !PT ;  /* 0x4000002a132a7209 */ /* 0x000fe20007800000 */
[----:B------:R-:W-:Y:S01]  /*39f0*/  IMAD.U32 R72, R13, 0x10000, RZ ;  /* 0x000100000d487824 */ /* 0x000fe200078e00ff */
[----:B0-----:R-:W-:Y:S02]  /*3a00*/  PRMT R81, R33, 0x5410, R64 ;  /* 0x0000541021517816 */ /* 0x001fe40000000040 */
[--C-:B------:R-:W-:Y:S02]  /*3a10*/  SHF.R.U64 R33, R12, 0x10, R13.reuse ;  /* 0x000000100c217819 */ /* 0x100fe4000000120d */
[----:B------:R-:W-:-:S03]  /*3a20*/  SHF.R.U32.HI R12, RZ, 0x10, R13 ;  /* 0x00000010ff0c7819 */ /* 0x000fc6000001160d */
[----:B------:R-:W-:Y:S02]  /*3a30*/  IMAD.U32 R33, R33, 0x10000, RZ ;  /* 0x0001000021217824 */ /* 0x000fe400078e00ff */
[----:B------:R-:W-:Y:S02]  /*3a40*/  IMAD.U32 R12, R12, 0x10000, RZ ;  /* 0x000100000c0c7824 */ /* 0x000fe400078e00ff */
[----:B------:R-:W-:Y:S01]  /*3a50*/  FMUL R56, R72, R3 ;  /* 0x0000000348387220 */ /* 0x000fe20000400000 */
[----:B------:R-:W-:Y:S01]  /*3a60*/  FMNMX R13, R42, |R33|, !PT ;  /* 0x400000212a0d7209 */ /* 0x000fe20007800000 */
[-C--:B------:R-:W-:Y:S01]  /*3a70*/  FMUL R33, R33, R3.reuse ;  /* 0x0000000321217220 */ /* 0x080fe20000400000 */
[----:B------:R-:W-:-:S03]  /*3a80*/  FMUL R19, R12, R3 ;  /* 0x000000030c137220 */ /* 0x000fc60000400000 */
[----:B------:R-:W-:Y:S01]  /*3a90*/  F2F.BF16.F32 R56, R56 ;  /* 0x0000003800387304 */ /* 0x000fe20000202000 */
[----:B------:R-:W-:-:S07]  /*3aa0*/  PRMT R42, R29, 0x5410, R36 ;  /* 0x000054101d2a7816 */ /* 0x000fce0000000024 */
[----:B------:R-:W0:Y:S01]  /*3ab0*/  F2F.BF16.F32 R33, R33 ;  /* 0x0000002100217304 */ /* 0x000e220000202000 */
[----:B------:R-:W-:-:S07]  /*3ac0*/  SHF.L.U64.HI R29, R36, 0x10, RZ ;  /* 0x00000010241d7819 */ /* 0x000fce00000102ff */
[----:B------:R-:W1:Y:S01]  /*3ad0*/  F2F.BF16.F32 R19, R19 ;  /* 0x0000001300137304 */ /* 0x000e620000202000 */
[----:B------:R-:W-:Y:S02]  /*3ae0*/  LOP3.LUT R36, R43, 0xffff, RZ, 0xc0, !PT ;  /* 0x0000ffff2b247812 */ /* 0x000fe400078ec0ff */
[----:B------:R-:W-:Y:S02]  /*3af0*/  FMNMX R13, R13, |R72|, !PT ;  /* 0x400000480d0d7209 */ /* 0x000fe40007800000 */
[----:B------:R-:W-:Y:S02]  /*3b00*/  LOP3.LUT R36, R36, 0xffff0000, R29, 0xf8, !PT ;  /* 0xffff000024247812 */ /* 0x000fe400078ef81d */
[----:B------:R-:W-:Y:S01]  /*3b10*/  FMNMX R29, R13, |R12|, !PT ;  /* 0x4000000c0d1d7209 */ /* 0x000fe20007800000 */
[----:B0-----:R-:W-:Y:S01]  /*3b20*/  IMAD.WIDE.U32 R12, R33, 0x10000, RZ ;  /* 0x00010000210c7825 */ /* 0x001fe200078e00ff */
[----:B------:R0:W-:Y:S01]  /*3b30*/  STS.64 [R26+0xc0], R80 ;  /* 0x0000c0501a007388 */ /* 0x0001e20000000a00 */
[----:B-1----:R-:W-:-:S02]  /*3b40*/  PRMT R65, R56, 0x5410, R19 ;  /* 0x0000541038417816 */ /* 0x002fc40000000013 */
[----:B------:R-:W-:Y:S02]  /*3b50*/  LOP3.LUT R64, R12, R64, RZ, 0xfc, !PT ;  /* 0x000000400c407212 */ /* 0x000fe400078efcff */
[----:B------:R-:W-:Y:S01]  /*3b60*/  LOP3.LUT R65, R65, R13, RZ, 0xfc, !PT ;  /* 0x0000000d41417212 */ /* 0x000fe200078efcff */
[----:B0-----:R-:W-:-:S04]  /*3b70*/  IMAD.WIDE R80, R21, 0x2, R48 ;  /* 0x0000000215507825 */ /* 0x001fc800078e0230 */
[----:B------:R0:W-:Y:S04]  /*3b80*/  STG.E.64 desc[UR6][R46.64], R64 ;  /* 0x000000402e007986 */ /* 0x0001e8000c101b06 */
[----:B------:R-:W2:Y:S01]  /*3b90*/  LDG.E.64 R12, desc[UR6][R80.64] ;  /* 0x00000006500c7981 */ /* 0x000ea2000c1e1b00 */
[----:B0-----:R-:W-:-:S04]  /*3ba0*/  IMAD.WIDE R64, R21, 0x2, R50 ;  /* 0x0000000215407825 */ /* 0x001fc800078e0232 */
[----:B------:R-:W-:Y:S01]  /*3bb0*/  IMAD.WIDE R52, R21, 0x2, R52 ;  /* 0x0000000215347825 */ /* 0x000fe200078e0234 */
[----:B--2---:R-:W-:-:S03]  /*3bc0*/  SHF.R.U64 R82, R12, 0x10, R13 ;  /* 0x000000100c527819 */ /* 0x004fc6000000120d */
[----:B------:R-:W-:Y:S01]  /*3bd0*/  IMAD.U32 R74, R12, 0x10000, RZ ;  /* 0x000100000c4a7824 */ /* 0x000fe200078e00ff */
[----:B------:R-:W-:Y:S01]  /*3be0*/  SHF.R.U32.HI R12, RZ, 0x10, R13 ;  /* 0x00000010ff0c7819 */ /* 0x000fe2000001160d */
[----:B------:R-:W-:Y:S02]  /*3bf0*/  IMAD.U32 R72, R13, 0x10000, RZ ;  /* 0x000100000d487824 */ /* 0x000fe400078e00ff */
[----:B------:R-:W-:Y:S01]  /*3c00*/  IMAD.U32 R82, R82, 0x10000, RZ ;  /* 0x0001000052527824 */ /* 0x000fe200078e00ff */
[----:B------:R-:W-:Y:S01]  /*3c10*/  FMNMX R29, R29, |R74|, !PT ;  /* 0x4000004a1d1d7209 */ /* 0x000fe20007800000 */
[----:B------:R-:W-:Y:S02]  /*3c20*/  IMAD.U32 R12, R12, 0x10000, RZ ;  /* 0x000100000c0c7824 */ /* 0x000fe400078e00ff */
[-C--:B------:R-:W-:Y:S01]  /*3c30*/  FMUL R48, R72, R3.reuse ;  /* 0x0000000348307220 */ /* 0x080fe20000400000 */
[-C--:B------:R-:W-:Y:S01]  /*3c40*/  FMUL R49, R82, R3.reuse ;  /* 0x0000000352317220 */ /* 0x080fe20000400000 */
[----:B------:R-:W-:Y:S01]  /*3c50*/  FMNMX R13, R29, |R82|, !PT ;  /* 0x400000521d0d7209 */ /* 0x000fe20007800000 */
[-C--:B------:R-:W-:Y:S01]  /*3c60*/  FMUL R29, R12, R3.reuse ;  /* 0x000000030c1d7220 */ /* 0x080fe20000400000 */
[----:B------:R-:W-:-:S02]  /*3c70*/  FMUL R74, R74, R3 ;  /* 0x000000034a4a7220 */ /* 0x000fc40000400000 */
[----:B------:R-:W-:Y:S08]  /*3c80*/  F2F.BF16.F32 R48, R48 ;  /* 0x0000003000307304 */ /* 0x000ff00000202000 */
[----:B------:R-:W0:Y:S08]  /*3c90*/  F2F.BF16.F32 R49, R49 ;  /* 0x0000003100317304 */ /* 0x000e300000202000 */
        /* <DEDUP_REMOVED lines=10> */
[----:B------:R-:W-:-:S04]  /*3d40*/  IMAD.WIDE R94, R21, 0x2, R94 ;  /* 0x00000002155e7825 */ /* 0x000fc800078e025e */
[----:B------:R-:W-:-:S04]  /*3d50*/  IMAD.WIDE R92, R21, 0x2, R92 ;  /* 0x00000002155c7825 */ /* 0x000fc800078e025c */
[----:B------:R-:W-:-:S04]  /*3d60*/  IMAD.WIDE R44, R21, 0x2, R44 ;  /* 0x00000002152c7825 */ /* 0x000fc800078e022c */
        /* <DEDUP_REMOVED lines=36> */
[----:B------:R-:W1:Y:S01]  /*3fb0*/  F2F.BF16.F32 R65, R65 ;  /* 0x0000004100417304 */ /* 0x000e620000202000 */
[----:B------:R-:W-:-:S07]  /*3fc0*/  FMNMX R43, R43, |R12|, !PT ;  /* 0x4000000c2b2b7209 */ /* 0x000fce0007800000 */
[----:B------:R-:W-:Y:S08]  /*3fd0*/  F2F.BF16.F32 R53, R53 ;  /* 0x0000003500357304 */ /* 0x000ff00000202000 */
[----:B------:R-:W0:Y:S01]  /*3fe0*/  F2F.BF16.F32 R72, R72 ;  /* 0x0000004800487304 */ /* 0x000e220000202000 */
[----:B------:R-:W-:-:S07]  /*3ff0*/  FMNMX R13, R43, |R98|, !PT ;  /* 0x400000622b0d7209 */ /* 0x000fce0007800000 */
[----:B------:R-:W2:Y:S01]  /*4000*/  F2F.BF16.F32 R67, R67 ;  /* 0x0000004300437304 */ /* 0x000ea20000202000 */
[----:B------:R-:W-:Y:S02]  /*4010*/  PRMT R43, R36, 0x5410, R33 ;  /* 0x00005410242b7816 */ /* 0x000fe40000000021 */
[----:B------:R-:W-:Y:S01]  /*4020*/  FMNMX R33, R13, |R82|, !PT ;  /* 0x400000520d217209 */ /* 0x000fe20007800000 */
[----:B-1----:R-:W-:Y:S01]  /*4030*/  IMAD.WIDE.U32 R12, R65, 0x10000, RZ ;  /* 0x00010000410c7825 */ /* 0x002fe200078e00ff */
[----:B0-----:R-:W-:-:S04]  /*4040*/  PRMT R81, R53, 0x5410, R72 ;  /* 0x0000541035517816 */ /* 0x001fc80000000048 */
[----:B------:R-:W-:Y:S02]  /*4050*/  LOP3.LUT R81, R81, R13, RZ, 0xfc, !PT ;  /* 0x0000000d51517212 */ /* 0x000fe400078efcff */
[----:B--2---:R-:W-:-:S05]  /*4060*/  LOP3.LUT R80, R12, R67, RZ, 0xfc, !PT ;  /* 0x000000430c507212 */ /* 0x004fca00078efcff */
[----:B------:R0:W-:Y:S04]  /*4070*/  STG.E.64 desc[UR6][R44.64], R80 ;  /* 0x000000502c007986 */ /* 0x0001e8000c101b06 */
[----:B------:R-:W2:Y:S01]  /*4080*/  LDG.E.64 R12, desc[UR6][R78.64] ;  /* 0x000000064e0c7981 */ /* 0x000ea2000c1e1b00 */
[----:B------:R-:W-:Y:S02]  /*4090*/  LOP3.LUT R28, R28, 0xffff, RZ, 0xc0, !PT ;  /* 0x0000ffff1c1c7812 */ /* 0x000fe400078ec0ff */
[----:B------:R-:W-:Y:S02]  /*40a0*/  LOP3.LUT R40, R40, 0xffff, RZ, 0xc0, !PT ;  /* 0x0000ffff28287812 */ /* 0x000fe400078ec0ff */
[----:B------:R-:W-:-:S04]  /*40b0*/  SHF.L.U64.HI R93, R28, 0x10, RZ ;  /* 0x000000101c5d7819 */ /* 0x000fc800000102ff */
[----:B------:R-:W-:Y:S02]  /*40c0*/  LOP3.LUT R40, R40, 0xffff0000, R93, 0xf8, !PT ;  /* 0xffff000028287812 */ /* 0x000fe400078ef85d */
[----:B------:R-:W-:Y:S02]  /*40d0*/  LOP3.LUT R93, R64, 0xffff, RZ, 0xc0, !PT ;  /* 0x0000ffff405d7812 */ /* 0x000fe400078ec0ff */
[----:B------:R-:W-:Y:S02]  /*40e0*/  LOP3.LUT R64, R67, 0xffff, RZ, 0xc0, !PT ;  /* 0x0000ffff43407812 */ /* 0x000fe400078ec0ff */
[----:B0-----:R-:W-:-:S04]  /*40f0*/  SHF.L.U64.HI R45, R93, 0x10, RZ ;  /* 0x000000105d2d7819 */ /* 0x001fc800000102ff */
[----:B------:R-:W-:Y:S02]  /*4100*/  LOP3.LUT R64, R64, 0xffff0000, R45, 0xf8, !PT ;  /* 0xffff000040407812 */ /* 0x000fe400078ef82d */
[----:B------:R-:W-:Y:S02]  /*4110*/  FMNMX R33, R33, |R74|, !PT ;  /* 0x4000004a21217209 */ /* 0x000fe40007800000 */
[----:B------:R-:W-:Y:S02]  /*4120*/  LOP3.LUT R82, R51, 0xffff, RZ, 0xc0, !PT ;  /* 0x0000ffff33527812 */ /* 0x000fe400078ec0ff */
[----:B------:R-:W-:Y:S02]  /*4130*/  PRMT R44, R50, 0x5410, R93 ;  /* 0x00005410322c7816 */ /* 0x000fe4000000005d */
[----:B------:R-:W-:Y:S02]  /*4140*/  LOP3.LUT R92, R65, 0xffff, RZ, 0xc0, !PT ;  /* 0x0000ffff415c7812 */ /* 0x000fe400078ec0ff */
[----:B------:R-:W0:Y:S08]  /*4150*/  LDC R65, c[0x0][R6+0xe0c] ;  /* 0x0003830006417b82 */ /* 0x000e300000000800 */
[----:B------:R-:W1:Y:S01]  /*4160*/  LDC.64 R50, c[0x0][R23+0x610] ;  /* 0x0001840017327b82 */ /* 0x000e620000000a00 */
[----:B--2---:R-:W-:-:S04]  /*4170*/  IMAD.U32 R36, R12, 0x10000, RZ ;  /* 0x000100000c247824 */ /* 0x004fc800078e00ff */
[----:B------:R-:W-:-:S06]  /*4180*/  FMUL R69, R36, R3 ;  /* 0x0000000324457220 */ /* 0x000fcc0000400000 */
[----:B------:R-:W2:Y:S01]  /*4190*/  F2F.BF16.F32 R69, R69 ;  /* 0x0000004500457304 */ /* 0x000ea20000202000 */
[--C-:B------:R-:W-:Y:S02]  /*41a0*/  SHF.R.U64 R80, R12, 0x10, R13.reuse ;  /* 0x000000100c507819 */ /* 0x100fe4000000120d */
[----:B------:R-:W-:-:S03]  /*41b0*/  SHF.R.U32.HI R78, RZ, 0x10, R13 ;  /* 0x00000010ff4e7819 */ /* 0x000fc6000001160d */
[----:B------:R-:W-:Y:S02]  /*41c0*/  IMAD.U32 R80, R80, 0x10000, RZ ;  /* 0x0001000050507824 */ /* 0x000fe400078e00ff */
[----:B------:R-:W-:Y:S02]  /*41d0*/  IMAD.U32 R78, R78, 0x10000, RZ ;  /* 0x000100004e4e7824 */ /* 0x000fe400078e00ff */
[-C--:B------:R-:W-:Y:S01]  /*41e0*/  FMUL R79, R80, R3.reuse ;  /* 0x00000003504f7220 */ /* 0x080fe20000400000 */
[----:B--2---:R-:W-:Y:S01]  /*41f0*/  PRMT R45, R64, 0x5410, R69 ;  /* 0x00005410402d7816 */ /* 0x004fe20000000045 */
[----:B------:R-:W-:Y:S02]  /*4200*/  IMAD.U32 R64, R13, 0x10000, RZ ;  /* 0x000100000d407824 */ /* 0x000fe400078e00ff */
[-C--:B------:R-:W-:Y:S02]  /*4210*/  FMUL R67, R78, R3.reuse ;  /* 0x000000034e437220 */ /* 0x080fe40000400000 */
[----:B------:R-:W-:Y:S01]  /*4220*/  FMUL R74, R64, R3 ;  /* 0x00000003404a7220 */ /* 0x000fe20000400000 */
[----:B------:R-:W2:Y:S08]  /*4230*/  F2F.BF16.F32 R79, R79 ;  /* 0x0000004f004f7304 */ /* 0x000eb00000202000 */
[----:B------:R-:W-:Y:S08]  /*4240*/  F2F.BF16.F32 R74, R74 ;  /* 0x0000004a004a7304 */ /* 0x000ff00000202000 */
[----:B------:R-:W3:Y:S01]  /*4250*/  F2F.BF16.F32 R67, R67 ;  /* 0x0000004300437304 */ /* 0x000ee20000202000 */
[----:B------:R-:W-:Y:S01]  /*4260*/  SHF.L.U64.HI R13, R82, 0x10, RZ ;  /* 0x00000010520d7819 */ /* 0x000fe200000102ff */
[----:B------:R3:W-:Y:S03]  /*4270*/  STS.64 [R26+0xe0], R44 ;  /* 0x0000e02c1a007388 */ /* 0x0007e60000000a00 */
[----:B------:R-:W-:Y:S01]  /*4280*/  LOP3.LUT R92, R92, 0xffff0000, R13, 0xf8, !PT ;  /* 0xffff00005c5c7812 */ /* 0x000fe200078ef80d */
[----:B--2---:R-:W-:-:S03]  /*4290*/  IMAD.WIDE.U32 R12, R79, 0x10000, RZ ;  /* 0x000100004f0c7825 */ /* 0x004fc600078e00ff */
[----:B------:R-:W-:Y:S02]  /*42a0*/  LOP3.LUT R12, R12, R69, RZ, 0xfc, !PT ;  /* 0x000000450c0c7212 */ /* 0x000fe400078efcff */
[----:B---3--:R-:W-:-:S04]  /*42b0*/  PRMT R45, R74, 0x5410, R67 ;  /* 0x000054104a2d7816 */ /* 0x008fc80000000043 */
[----:B------:R-:W-:-:S05]  /*42c0*/  LOP3.LUT R13, R45, R13, RZ, 0xfc, !PT ;  /* 0x0000000d2d0d7212 */ /* 0x000fca00078efcff */
[----:B------:R2:W-:Y:S01]  /*42d0*/  STG.E.64 desc[UR6][R46.64], R12 ;  /* 0x0000000c2e007986 */ /* 0x0005e2000c101b06 */
[----:B------:R-:W-:Y:S01]  /*42e0*/  BAR.SYNC.DEFER_BLOCKING 0x0 ;  /* 0x0000000000007b1d */ /* 0x000fe20000010000 */
[----:B------:R-:W-:-:S04]  /*42f0*/  IMAD.SHL.U32 R69, R9, 0x4, RZ ;  /* 0x0000000409457824 */ /* 0x000fc800078e00ff */
[----:B------:R-:W-:Y:S01]  /*4300*/  IMAD R81, R8, 0x80, R69 ;  /* 0x0000008008517824 */ /* 0x000fe200078e0245 */
[----:B------:R-:W3:Y:S04]  /*4310*/  LDS.64 R44, [R18] ;  /* 0x00000000122c7984 */ /* 0x000ee80000000a00 */
[----:B------:R-:W4:Y:S04]  /*4320*/  LDS.64 R94, [R18+0x420] ;  /* 0x00042000125e7984 */ /* 0x000f280000000a00 */
[----:B------:R-:W5:Y:S01]  /*4330*/  LDS.64 R98, [R18+0x840] ;  /* 0x0008400012627984 */ /* 0x000f620000000a00 */
[----:B0-----:R-:W-:-:S02]  /*4340*/  IMAD R9, R65, R81, R14 ;  /* 0x0000005141097224 */ /* 0x001fc400078e020e */
[----:B--2---:R-:W-:Y:S01]  /*4350*/  IMAD.SHL.U32 R47, R65, 0x10, RZ ;  /* 0x00000010412f7824 */ /* 0x004fe200078e00ff */
[----:B------:R-:W0:Y:S01]  /*4360*/  LDS.64 R102, [R18+0xc60] ;  /* 0x000c600012667984 */ /* 0x000e220000000a00 */
[----:B-1----:R-:W-:-:S03]  /*4370*/  IMAD.WIDE R8, R9, 0x2, R50 ;  /* 0x0000000209087825 */ /* 0x002fc600078e0232 */
[----:B------:R-:W-:Y:S01]  /*4380*/  LDS.64 R106, [R18+0x14a0] ;  /* 0x0014a000126a7984 */ /* 0x000fe20000000a00 */
[----:B------:R-:W-:-:S04]  /*4390*/  IMAD.WIDE R12, R47, 0x2, R8 ;  /* 0x000000022f0c7825 */ /* 0x000fc800078e0208 */
[----:B------:R-:W-:-:S04]  /*43a0*/  IMAD.WIDE R100, R47, 0x2, R12 ;  /* 0x000000022f647825 */ /* 0x000fc800078e020c */
[C---:B------:R-:W-:Y:S01]  /*43b0*/  IMAD.WIDE R104, R47.reuse, 0x2, R100 ;  /* 0x000000022f687825 */ /* 0x040fe200078e0264 */
[----:B---3--:R1:W-:Y:S04]  /*43c0*/  STG.E.64 desc[UR6][R8.64], R44 ;  /* 0x0000002c08007986 */ /* 0x0083e8000c101b06 */
[----:B------:R-:W2:Y:S04]  /*43d0*/  LDS.64 R8, [R18+0x1080] ;  /* 0x0010800012087984 */ /* 0x000ea80000000a00 */
[----:B----4-:R3:W-:Y:S04]  /*43e0*/  STG.E.64 desc[UR6][R12.64], R94 ;  /* 0x0000005e0c007986 */ /* 0x0107e8000c101b06 */
[----:B-----5:R4:W-:Y:S04]  /*43f0*/  STG.E.64 desc[UR6][R100.64], R98 ;  /* 0x0000006264007986 */ /* 0x0209e8000c101b06 */
[----:B------:R-:W5:Y:S04]  /*4400*/  LDS.64 R94, [R18+0x18c0] ;  /* 0x0018c000125e7984 */ /* 0x000f680000000a00 */
[----:B------:R-:W5:Y:S01]  /*4410*/  LDS.64 R100, [R18+0x1ce0] ;  /* 0x001ce00012647984 */ /* 0x000f620000000a00 */
[----:B-1----:R-:W-:-:S04]  /*4420*/  IMAD.WIDE R44, R47, 0x2, R104 ;  /* 0x000000022f2c7825 */ /* 0x002fc800078e0268 */
[C---:B---3--:R-:W-:Y:S01]  /*4430*/  IMAD.WIDE R12, R47.reuse, 0x2, R44 ;  /* 0x000000022f0c7825 */ /* 0x048fe200078e022c */
[----:B0-----:R0:W-:Y:S03]  /*4440*/  STG.E.64 desc[UR6][R104.64], R102 ;  /* 0x0000006668007986 */ /* 0x0011e6000c101b06 */
[----:B----4-:R-:W-:-:S04]  /*4450*/  IMAD.WIDE R98, R47, 0x2, R12 ;  /* 0x000000022f627825 */ /* 0x010fc800078e020c */
[----:B0-----:R-:W-:Y:S01]  /*4460*/  IMAD.WIDE R102, R47, 0x2, R98 ;  /* 0x000000022f667825 */ /* 0x001fe200078e0262 */
[----:B--2---:R-:W-:Y:S04]  /*4470*/  STG.E.64 desc[UR6][R44.64], R8 ;  /* 0x000000082c007986 */ /* 0x004fe8000c101b06 */
[----:B------:R-:W-:Y:S04]  /*4480*/  STG.E.64 desc[UR6][R12.64], R106 ;  /* 0x0000006a0c007986 */ /* 0x000fe8000c101b06 */
[----:B-----5:R-:W-:Y:S04]  /*4490*/  STG.E.64 desc[UR6][R98.64], R94 ;  /* 0x0000005e62007986 */ /* 0x020fe8000c101b06 */
[----:B------:R-:W-:Y:S01]  /*44a0*/  STG.E.64 desc[UR6][R102.64], R100 ;  /* 0x0000006466007986 */ /* 0x000fe2000c101b06 */
[----:B------:R-:W-:Y:S01]  /*44b0*/  BAR.SYNC.DEFER_BLOCKING 0x0 ;  /* 0x0000000000007b1d */ /* 0x000fe20000010000 */
[----:B------:R-:W-:-:S02]  /*44c0*/  PRMT R104, R49, 0x5410, R82 ;  /* 0x0000541031687816 */ /* 0x000fc40000000052 */
[----:B------:R-:W-:-:S03]  /*44d0*/  PRMT R105, R92, 0x5410, R79 ;  /* 0x000054105c697816 */ /* 0x000fc6000000004f */
[----:B------:R-:W-:Y:S04]  /*44e0*/  STS.64 [R26], R16 ;  /* 0x000000101a007388 */ /* 0x000fe80000000a00 */
[----:B------:R-:W-:Y:S04]  /*44f0*/  STS.64 [R26+0x20], R96 ;  /* 0x000020601a007388 */ /* 0x000fe80000000a00 */
[----:B------:R0:W-:Y:S04]  /*4500*/  STS.64 [R26+0x40], R54 ;  /* 0x000040361a007388 */ /* 0x0001e80000000a00 */
[----:B------:R-:W-:Y:S04]  /*4510*/  STS.64 [R26+0x60], R76 ;  /* 0x0000604c1a007388 */ /* 0x000fe80000000a00 */
[----:B------:R-:W-:Y:S04]  /*4520*/  STS.64 [R26+0x80], R60 ;  /* 0x0000803c1a007388 */ /* 0x000fe80000000a00 */
[----:B------:R1:W-:Y:S04]  /*4530*/  STS.64 [R26+0xa0], R70 ;  /* 0x0000a0461a007388 */ /* 0x0003e80000000a00 */
[----:B------:R-:W-:Y:S04]  /*4540*/  STS.64 [R26+0xc0], R42 ;  /* 0x0000c02a1a007388 */ /* 0x000fe80000000a00 */
[----:B------:R-:W-:Y:S01]  /*4550*/  STS.64 [R26+0xe0], R104 ;  /* 0x0000e0681a007388 */ /* 0x000fe20000000a00 */
[----:B------:R-:W-:Y:S01]  /*4560*/  BAR.SYNC.DEFER_BLOCKING 0x0 ;  /* 0x0000000000007b1d */ /* 0x000fe20000010000 */
[----:B------:R-:W-:-:S04]  /*4570*/  FMNMX R33, R33, |R36|, !PT ;  /* 0x4000002421217209 */ /* 0x000fc80007800000 */
[----:B------:R-:W-:-:S04]  /*4580*/  FMNMX R33, R33, |R80|, !PT ;  /* 0x4000005021217209 */ /* 0x000fc80007800000 */
[----:B------:R-:W-:Y:S01]  /*4590*/  FMNMX R33, R33, |R64|, !PT ;  /* 0x4000004021217209 */ /* 0x000fe20007800000 */
[----:B------:R-:W-:Y:S03]  /*45a0*/  LDS.64 R92, [R18] ;  /* 0x00000000125c7984 */ /* 0x000fe60000000a00 */
[----:B------:R-:W-:Y:S01]  /*45b0*/  FMNMX R33, R33, |R78|, !PT ;  /* 0x4000004e21217209 */ /* 0x000fe20007800000 */
[----:B------:R-:W-:Y:S01]  /*45c0*/  VIADD R6, R81, 0x1 ;  /* 0x0000000151067836 */ /* 0x000fe20000000000 */
[----:B------:R-:W-:Y:S04]  /*45d0*/  LDS.64 R76, [R18+0x420] ;  /* 0x00042000124c7984 */ /* 0x000fe80000000a00 */
[----:B------:R-:W2:Y:S01]  /*45e0*/  SHFL.DOWN PT, R36, R33, 0x10, 0x1f ;  /* 0x0a001f0021247f89 */ /* 0x000ea200000e0000 */
[----:B0-----:R-:W-:-:S03]  /*45f0*/  IMAD R55, R65, R6, R14 ;  /* 0x0000000641377224 */ /* 0x001fc600078e020e */
[----:B------:R-:W-:Y:S01]  /*4600*/  LDS.64 R60, [R18+0x840] ;  /* 0x00084000123c7984 */ /* 0x000fe20000000a00 */
[----:B------:R-:W-:-:S03]  /*4610*/  IMAD.WIDE R54, R55, 0x2, R50 ;  /* 0x0000000237367825 */ /* 0x000fc600078e0232 */
[----:B------:R-:W-:Y:S04]  /*4620*/  LDS.64 R44, [R18+0xc60] ;  /* 0x000c6000122c7984 */ /* 0x000fe80000000a00 */
[----:B------:R-:W-:Y:S01]  /*4630*/  LDS.64 R42, [R18+0x1080] ;  /* 0x00108000122a7984 */ /* 0x000fe20000000a00 */
[----:B-1----:R-:W-:-:S03]  /*4640*/  IMAD.WIDE R70, R47, 0x2, R54 ;  /* 0x000000022f467825 */ /* 0x002fc600078e0236 */
[----:B------:R-:W-:Y:S04]  /*4650*/  LDS.64 R16, [R18+0x14a0] ;  /* 0x0014a00012107984 */ /* 0x000fe80000000a00 */
[----:B------:R-:W-:Y:S04]  /*4660*/  LDS.64 R12, [R18+0x18c0] ;  /* 0x0018c000120c7984 */ /* 0x000fe80000000a00 */
[----:B------:R-:W-:Y:S01]  /*4670*/  LDS.64 R8, [R18+0x1ce0] ;  /* 0x001ce00012087984 */ /* 0x000fe20000000a00 */
[----:B------:R-:W-:Y:S01]  /*4680*/  VIADD R49, R81, 0x2 ;  /* 0x0000000251317836 */ /* 0x000fe20000000000 */
[----:B--2---:R-:W-:Y:S01]  /*4690*/  FMNMX R36, R33, R36, !PT ;  /* 0x0000002421247209 */ /* 0x004fe20007800000 */
[----:B------:R-:W-:Y:S01]  /*46a0*/  VIADD R81, R81, 0x3 ;  /* 0x0000000351517836 */ /* 0x000fe20000000000 */
[----:B------:R0:W-:Y:S01]  /*46b0*/  STG.E.64 desc[UR6][R54.64], R92 ;  /* 0x0000005c36007986 */ /* 0x0001e2000c101b06 */
[----:B------:R-:W-:-:S02]  /*46c0*/  IMAD R49, R65, R49, R14 ;  /* 0x0000003141317224 */ /* 0x000fc400078e020e */
[----:B------:R-:W-:Y:S01]  /*46d0*/  IMAD R81, R65, R81, R14 ;  /* 0x0000005141517224 */ /* 0x000fe200078e020e */
[----:B------:R-:W1:Y:S01]  /*46e0*/  SHFL.DOWN PT, R93, R36, 0x8, 0x1f ;  /* 0x09001f00245d7f89 */ /* 0x000e6200000e0000 */
[----:B0-----:R-:W-:Y:S01]  /*46f0*/  IMAD.WIDE R54, R47, 0x2, R70 ;  /* 0x000000022f367825 */ /* 0x001fe200078e0246 */
[----:B------:R-:W-:-:S03]  /*4700*/  PRMT R33, R7, 0x5410, R30 ;  /* 0x0000541007217816 */ /* 0x000fc6000000001e */
[----:B------:R-:W-:Y:S01]  /*4710*/  IMAD.WIDE R64, R47, 0x2, R54 ;  /* 0x000000022f407825 */ /* 0x000fe200078e0236 */
[----:B------:R-:W-:-:S03]  /*4720*/  LOP3.LUT R30, R22, 0xffff, RZ, 0xc0, !PT ;  /* 0x0000ffff161e7812 */ /* 0x000fc600078ec0ff */
[----:B------:R-:W-:-:S04]  /*4730*/  IMAD.WIDE R22, R47, 0x2, R64 ;  /* 0x000000022f167825 */ /* 0x000fc800078e0240 */
[----:B------:R-:W-:Y:S01]  /*4740*/  IMAD.WIDE R78, R47, 0x2, R22 ;  /* 0x000000022f4e7825 */ /* 0x000fe200078e0216 */
[----:B-1----:R-:W-:-:S03]  /*4750*/  FMNMX R36, R36, R93, !PT ;  /* 0x0000005d24247209 */ /* 0x002fc60007800000 */
[C---:B------:R-:W-:Y:S01]  /*4760*/  IMAD.WIDE R94, R47.reuse, 0x2, R78 ;  /* 0x000000022f5e7825 */ /* 0x040fe200078e024e */
[----:B------:R-:W-:Y:S04]  /*4770*/  STG.E.64 desc[UR6][R70.64], R76 ;  /* 0x0000004c46007986 */ /* 0x000fe8000c101b06 */
[----:B------:R-:W-:Y:S01]  /*4780*/  STG.E.64 desc[UR6][R54.64], R60 ;  /* 0x0000003c36007986 */ /* 0x000fe2000c101b06 */
[----:B------:R-:W-:-:S03]  /*4790*/  IMAD.WIDE R92, R47, 0x2, R94 ;  /* 0x000000022f5c7825 */ /* 0x000fc600078e025e */
[----:B------:R0:W-:Y:S04]  /*47a0*/  STG.E.64 desc[UR6][R64.64], R44 ;  /* 0x0000002c40007986 */ /* 0x0001e8000c101b06 */
[----:B------:R-:W-:Y:S04]  /*47b0*/  STG.E.64 desc[UR6][R22.64], R42 ;  /* 0x0000002a16007986 */ /* 0x000fe8000c101b06 */
[----:B------:R1:W-:Y:S04]  /*47c0*/  STG.E.64 desc[UR6][R78.64], R16 ;  /* 0x000000104e007986 */ /* 0x0003e8000c101b06 */
[----:B------:R-:W-:Y:S04]  /*47d0*/  STG.E.64 desc[UR6][R94.64], R12 ;  /* 0x0000000c5e007986 */ /* 0x000fe8000c101b06 */
[----:B------:R-:W-:Y:S01]  /*47e0*/  STG.E.64 desc[UR6][R92.64], R8 ;  /* 0x000000085c007986 */ /* 0x000fe2000c101b06 */
[----:B------:R-:W-:Y:S01]  /*47f0*/  BAR.SYNC.DEFER_BLOCKING 0x0 ;  /* 0x0000000000007b1d */ /* 0x000fe20000010000 */
[----:B------:R-:W-:-:S02]  /*4800*/  PRMT R6, R27, 0x5410, R28 ;  /* 0x000054101b067816 */ /* 0x000fc4000000001c */
[----:B------:R-:W-:Y:S02]  /*4810*/  SHF.L.U64.HI R14, R30, 0x10, RZ ;  /* 0x000000101e0e7819 */ /* 0x000fe400000102ff */
[----:B------:R-:W-:Y:S02]  /*4820*/  LOP3.LUT R27, R5, 0xffff, RZ, 0xc0, !PT ;  /* 0x0000ffff051b7812 */ /* 0x000fe400078ec0ff */
[----:B------:R-:W-:Y:S02]  /*4830*/  LOP3.LUT R21, R21, 0xffff, RZ, 0xc0, !PT ;  /* 0x0000ffff15157812 */ /* 0x000fe400078ec0ff */
[----:B------:R-:W-:Y:S02]  /*4840*/  LOP3.LUT R27, R27, 0xffff0000, R14, 0xf8, !PT ;  /* 0xffff00001b1b7812 */ /* 0x000fe400078ef80e */
[----:B------:R-:W-:Y:S02]  /*4850*/  LOP3.LUT R5, R53, 0xffff, RZ, 0xc0, !PT ;  /* 0x0000ffff35057812 */ /* 0x000fe400078ec0ff */
[----:B------:R-:W-:-:S02]  /*4860*/  SHF.L.U64.HI R14, R21, 0x10, RZ ;  /* 0x00000010150e7819 */ /* 0x000fc400000102ff */
[----:B------:R-:W-:Y:S02]  /*4870*/  PRMT R7, R40, 0x5410, R31 ;  /* 0x0000541028077816 */ /* 0x000fe4000000001f */
[----:B------:R-:W-:Y:S02]  /*4880*/  LOP3.LUT R5, R5, 0xffff0000, R14, 0xf8, !PT ;  /* 0xffff000005057812 */ /* 0x000fe400078ef80e */
[----:B------:R-:W-:Y:S02]  /*4890*/  PRMT R30, R57, 0x5410, R30 ;  /* 0x00005410391e7816 */ /* 0x000fe4000000001e */
[----:B------:R-:W-:Y:S02]  /*48a0*/  PRMT R31, R27, 0x5410, R56 ;  /* 0x000054101b1f7816 */ /* 0x000fe40000000038 */
[----:B------:R-:W-:Y:S02]  /*48b0*/  PRMT R56, R48, 0x5410, R21 ;  /* 0x0000541030387816 */ /* 0x000fe40000000015 */
[----:B------:R-:W-:Y:S01]  /*48c0*/  PRMT R57, R5, 0x5410, R74 ;  /* 0x0000541005397816 */ /* 0x000fe2000000004a */
[----:B------:R-:W-:Y:S04]  /*48d0*/  STS.64 [R26], R88 ;  /* 0x000000581a007388 */ /* 0x000fe80000000a00 */
[----:B------:R-:W-:Y:S04]  /*48e0*/  STS.64 [R26+0x20], R24 ;  /* 0x000020181a007388 */ /* 0x000fe80000000a00 */
[----:B------:R-:W-:Y:S04]  /*48f0*/  STS.64 [R26+0x40], R58 ;  /* 0x0000403a1a007388 */ /* 0x000fe80000000a00 */
[----:B------:R-:W-:Y:S04]  /*4900*/  STS.64 [R26+0x60], R62 ;  /* 0x0000603e1a007388 */ /* 0x000fe80000000a00 */
[----:B------:R-:W-:Y:S04]  /*4910*/  STS.64 [R26+0x80], R32 ;  /* 0x000080201a007388 */ /* 0x000fe80000000a00 */
[----:B------:R-:W-:Y:S04]  /*4920*/  STS.64 [R26+0xa0], R6 ;  /* 0x0000a0061a007388 */ /* 0x000fe80000000a00 */
[----:B------:R2:W-:Y:S04]  /*4930*/  STS.64 [R26+0xc0], R30 ;  /* 0x0000c01e1a007388 */ /* 0x0005e80000000a00 */
[----:B------:R3:W-:Y:S01]  /*4940*/  STS.64 [R26+0xe0], R56 ;  /* 0x0000e0381a007388 */ /* 0x0007e20000000a00 */
[----:B------:R-:W-:Y:S01]  /*4950*/  BAR.SYNC.DEFER_BLOCKING 0x0 ;  /* 0x0000000000007b1d */ /* 0x000fe20000010000 */
[----:B0-----:R-:W-:Y:S01]  /*4960*/  IMAD.WIDE R44, R49, 0x2, R50 ;  /* 0x00000002312c7825 */ /* 0x001fe200078e0232 */
[----:B------:R-:W-:-:S03]  /*4970*/  LOP3.LUT R48, R41, 0xffff, RZ, 0xc0, !PT ;  /* 0x0000ffff29307812 */ /* 0x000fc600078ec0ff */
[C---:B-1----:R-:W-:Y:S01]  /*4980*/  IMAD.WIDE R16, R47.reuse, 0x2, R44 ;  /* 0x000000022f107825 */ /* 0x042fe200078e022c */
[----:B------:R-:W-:Y:S01]  /*4990*/  SHF.L.U64.HI R21, R48, 0x10, RZ ;  /* 0x0000001030157819 */ /* 0x000fe200000102ff */
[----:B------:R-:W0:Y:S04]  /*49a0*/  LDS.64 R22, [R18] ;  /* 0x0000000012167984 */ /* 0x000e280000000a00 */
[----:B------:R-:W-:Y:S04]  /*49b0*/  LDS.64 R12, [R18+0x420] ;  /* 0x00042000120c7984 */ /* 0x000fe80000000a00 */
[----:B------:R-:W-:Y:S04]  /*49c0*/  LDS.64 R8, [R18+0x840] ;  /* 0x0008400012087984 */ /* 0x000fe80000000a00 */
[----:B------:R-:W-:Y:S04]  /*49d0*/  LDS.64 R42, [R18+0xc60] ;  /* 0x000c6000122a7984 */ /* 0x000fe80000000a00 */
[----:B------:R-:W-:Y:S04]  /*49e0*/  LDS.64 R40, [R18+0x1080] ;  /* 0x0010800012287984 */ /* 0x000fe80000000a00 */
[----:B------:R-:W-:Y:S04]  /*49f0*/  LDS.64 R32, [R18+0x14a0] ;  /* 0x0014a00012207984 */ /* 0x000fe80000000a00 */
[----:B------:R-:W-:Y:S04]  /*4a00*/  LDS.64 R24, [R18+0x18c0] ;  /* 0x0018c00012187984 */ /* 0x000fe80000000a00 */
[----:B------:R-:W-:Y:S01]  /*4a10*/  LDS.64 R6, [R18+0x1ce0] ;  /* 0x001ce00012067984 */ /* 0x000fe20000000a00 */
[----:B--2---:R-:W-:Y:S01]  /*4a20*/  IMAD.WIDE R30, R47, 0x2, R16 ;  /* 0x000000022f1e7825 */ /* 0x004fe200078e0210 */
[----:B------:R-:W-:-:S02]  /*4a30*/  LOP3.LUT R14, R10, 0xffff, RZ, 0xc0, !PT ;  /* 0x0000ffff0a0e7812 */ /* 0x000fc400078ec0ff */
[----:B------:R-:W1:Y:S02]  /*4a40*/  SHFL.DOWN PT, R5, R36, 0x4, 0x1f ;  /* 0x08801f0024057f89 */ /* 0x000e6400000e0000 */
[----:B------:R-:W-:Y:S01]  /*4a50*/  LOP3.LUT R14, R14, 0xffff0000, R21, 0xf8, !PT ;  /* 0xffff00000e0e7812 */ /* 0x000fe200078ef815 */
[----:B------:R-:W-:Y:S01]  /*4a60*/  IMAD.WIDE R54, R47, 0x2, R30 ;  /* 0x000000022f367825 */ /* 0x000fe200078e021e */
[----:B------:R-:W-:Y:S02]  /*4a70*/  LOP3.LUT R53, R15, 0xffff, RZ, 0xc0, !PT ;  /* 0x0000ffff0f357812 */ /* 0x000fe400078ec0ff */
[----:B------:R-:W-:Y:S02]  /*4a80*/  PRMT R49, R14, 0x5410, R83 ;  /* 0x000054100e317816 */ /* 0x000fe40000000053 */
[----:B------:R-:W-:Y:S01]  /*4a90*/  SHF.L.U64.HI R21, R53, 0x10, RZ ;  /* 0x0000001035157819 */ /* 0x000fe200000102ff */
[----:B------:R-:W-:Y:S01]  /*4aa0*/  IMAD.WIDE R14, R47, 0x2, R54 ;  /* 0x000000022f0e7825 */ /* 0x000fe200078e0236 */
[----:B------:R-:W-:-:S02]  /*4ab0*/  LOP3.LUT R28, R20, 0xffff, RZ, 0xc0, !PT ;  /* 0x0000ffff141c7812 */ /* 0x000fc400078ec0ff */
[----:B---3--:R-:W-:Y:S02]  /*4ac0*/  LOP3.LUT R56, R52, 0xffff, RZ, 0xc0, !PT ;  /* 0x0000ffff34387812 */ /* 0x008fe400078ec0ff */
[----:B------:R-:W-:Y:S01]  /*4ad0*/  LOP3.LUT R28, R28, 0xffff0000, R21, 0xf8, !PT ;  /* 0xffff00001c1c7812 */ /* 0x000fe200078ef815 */
[----:B------:R-:W-:Y:S01]  /*4ae0*/  IMAD.WIDE R20, R47, 0x2, R14 ;  /* 0x000000022f147825 */ /* 0x000fe200078e020e */
[----:B------:R-:W-:Y:S02]  /*4af0*/  SHF.L.U64.HI R27, R56, 0x10, RZ ;  /* 0x00000010381b7819 */ /* 0x000fe400000102ff */
[----:B------:R-:W-:Y:S02]  /*4b00*/  PRMT R52, R68, 0x5410, R53 ;  /* 0x0000541044347816 */ /* 0x000fe40000000035 */
[----:B------:R-:W-:Y:S02]  /*4b10*/  PRMT R53, R28, 0x5410, R19 ;  /* 0x000054101c357816 */ /* 0x000fe40000000013 */
[----:B------:R-:W-:Y:S01]  /*4b20*/  PRMT R56, R29, 0x5410, R56 ;  /* 0x000054101d387816 */ /* 0x000fe20000000038 */
[----:B------:R-:W-:Y:S01]  /*4b30*/  IMAD.WIDE R28, R47, 0x2, R20 ;  /* 0x000000022f1c7825 */ /* 0x000fe200078e0214 */
[----:B------:R-:W-:Y:S01]  /*4b40*/  LOP3.LUT R37, R37, 0xffff, RZ, 0xc0, !PT ;  /* 0x0000ffff25257812 */ /* 0x000fe200078ec0ff */
[----:B0-----:R-:W-:Y:S01]  /*4b50*/  STG.E.64 desc[UR6][R44.64], R22 ;  /* 0x000000162c007986 */ /* 0x001fe2000c101b06 */
[----:B-1----:R-:W-:-:S02]  /*4b60*/  FMNMX R5, R36, R5, !PT ;  /* 0x0000000524057209 */ /* 0x002fc40007800000 */
[----:B------:R-:W-:Y:S01]  /*4b70*/  SHF.L.U64.HI R10, R37, 0x10, RZ ;  /* 0x00000010250a7819 */ /* 0x000fe200000102ff */
[----:B------:R0:W-:Y:S01]  /*4b80*/  STG.E.64 desc[UR6][R16.64], R12 ;  /* 0x0000000c10007986 */ /* 0x0001e2000c101b06 */
[----:B------:R-:W-:Y:S01]  /*4b90*/  PRMT R34, R34, 0x5410, R37 ;  /* 0x0000541022227816 */ /* 0x000fe20000000025 */
[----:B------:R-:W-:Y:S02]  /*4ba0*/  IMAD.WIDE R36, R47, 0x2, R28 ;  /* 0x000000022f247825 */ /* 0x000fe400078e021c */
[----:B------:R-:W-:Y:S04]  /*4bb0*/  STG.E.64 desc[UR6][R30.64], R8 ;  /* 0x000000081e007986 */ /* 0x000fe8000c101b06 */
[----:B------:R-:W-:Y:S04]  /*4bc0*/  STG.E.64 desc[UR6][R54.64], R42 ;  /* 0x0000002a36007986 */ /* 0x000fe8000c101b06 */
[----:B------:R-:W-:Y:S04]  /*4bd0*/  STG.E.64 desc[UR6][R14.64], R40 ;  /* 0x000000280e007986 */ /* 0x000fe8000c101b06 */
[----:B------:R-:W-:Y:S04]  /*4be0*/  STG.E.64 desc[UR6][R20.64], R32 ;  /* 0x0000002014007986 */ /* 0x000fe8000c101b06 */
[----:B------:R-:W-:Y:S04]  /*4bf0*/  STG.E.64 desc[UR6][R28.64], R24 ;  /* 0x000000181c007986 */ /* 0x000fe8000c101b06 */
[----:B------:R-:W-:Y:S01]  /*4c00*/  STG.E.64 desc[UR6][R36.64], R6 ;  /* 0x0000000624007986 */ /* 0x000fe2000c101b06 */
[----:B------:R-:W-:Y:S01]  /*4c10*/  BAR.SYNC.DEFER_BLOCKING 0x0 ;  /* 0x0000000000007b1d */ /* 0x000fe20000010000 */
[----:B------:R-:W-:-:S04]  /*4c20*/  LOP3.LUT R35, R35, 0xffff, RZ, 0xc0, !PT ;  /* 0x0000ffff23237812 */ /* 0x000fc800078ec0ff */
[----:B------:R-:W-:Y:S02]  /*4c30*/  LOP3.LUT R35, R35, 0xffff0000, R10, 0xf8, !PT ;  /* 0xffff000023237812 */ /* 0x000fe400078ef80a */
[----:B------:R-:W-:-:S04]  /*4c40*/  LOP3.LUT R10, R72, 0xffff, RZ, 0xc0, !PT ;  /* 0x0000ffff480a7812 */ /* 0x000fc800078ec0ff */
[----:B------:R-:W-:Y:S02]  /*4c50*/  LOP3.LUT R10, R10, 0xffff0000, R27, 0xf8, !PT ;  /* 0xffff00000a0a7812 */ /* 0x000fe400078ef81b */
        /* <DEDUP_REMOVED lines=9> */
[----:B------:R-:W-:Y:S04]  /*4cf0*/  STS.64 [R26+0xc0], R52 ;  /* 0x0000c0341a007388 */ /* 0x000fe80000000a00 */
[----:B------:R1:W-:Y:S01]  /*4d00*/  STS.64 [R26+0xe0], R56 ;  /* 0x0000e0381a007388 */ /* 0x0003e20000000a00 */
[----:B------:R-:W-:Y:S01]  /*4d10*/  BAR.SYNC.DEFER_BLOCKING 0x0 ;  /* 0x0000000000007b1d */ /* 0x000fe20000010000 */
[----:B------:R-:W-:-:S04]  /*4d20*/  IMAD.WIDE R50, R81, 0x2, R50 ;  /* 0x0000000251327825 */ /* 0x000fc800078e0232 */
[C---:B0-----:R-:W-:Y:S01]  /*4d30*/  IMAD.WIDE R12, R47.reuse, 0x2, R50 ;  /* 0x000000022f0c7825 */ /* 0x041fe200078e0232 */
[----:B------:R-:W0:Y:S04]  /*4d40*/  SHFL.DOWN PT, R10, R5, 0x2, 0x1f ;  /* 0x08401f00050a7f89 */ /* 0x000e2800000e0000 */
[----:B------:R-:W2:Y:S04]  /*4d50*/  LDS.64 R6, [R18] ;  /* 0x0000000012067984 */ /* 0x000ea80000000a00 */
[----:B------:R-:W3:Y:S04]  /*4d60*/  LDS.64 R8, [R18+0x420] ;  /* 0x0004200012087984 */ /* 0x000ee80000000a00 */
[----:B------:R-:W4:Y:S04]  /*4d70*/  LDS.64 R14, [R18+0x840] ;  /* 0x00084000120e7984 */ /* 0x000f280000000a00 */
[----:B------:R-:W5:Y:S04]  /*4d80*/  LDS.64 R20, [R18+0xc60] ;  /* 0x000c600012147984 */ /* 0x000f680000000a00 */
[----:B------:R-:W5:Y:S04]  /*4d90*/  LDS.64 R24, [R18+0x1080] ;  /* 0x0010800012187984 */ /* 0x000f680000000a00 */
[----:B------:R-:W5:Y:S04]  /*4da0*/  LDS.64 R28, [R18+0x14a0] ;  /* 0x0014a000121c7984 */ /* 0x000f680000000a00 */
[----:B------:R-:W5:Y:S04]  /*4db0*/  LDS.64 R32, [R18+0x18c0] ;  /* 0x0018c00012207984 */ /* 0x000f680000000a00 */
[----:B------:R4:W5:Y:S01]  /*4dc0*/  LDS.64 R36, [R18+0x1ce0] ;  /* 0x001ce00012247984 */ /* 0x0009620000000a00 */
[----:B------:R-:W-:-:S04]  /*4dd0*/  IMAD.WIDE R16, R47, 0x2, R12 ;  /* 0x000000022f107825 */ /* 0x000fc800078e020c */
[----:B------:R-:W-:-:S04]  /*4de0*/  IMAD.WIDE R22, R47, 0x2, R16 ;  /* 0x000000022f167825 */ /* 0x000fc800078e0210 */
[----:B-1----:R-:W-:-:S04]  /*4df0*/  IMAD.WIDE R26, R47, 0x2, R22 ;  /* 0x000000022f1a7825 */ /* 0x002fc800078e0216 */
[----:B------:R-:W-:Y:S01]  /*4e00*/  IMAD.WIDE R30, R47, 0x2, R26 ;  /* 0x000000022f1e7825 */ /* 0x000fe200078e021a */
[----:B0-----:R-:W-:Y:S01]  /*4e10*/  FMNMX R10, R5, R10, !PT ;  /* 0x0000000a050a7209 */ /* 0x001fe20007800000 */
[----:B--2---:R-:W-:Y:S02]  /*4e20*/  STG.E.64 desc[UR6][R50.64], R6 ;  /* 0x0000000632007986 */ /* 0x004fe4000c101b06 */
[C---:B------:R-:W-:Y:S02]  /*4e30*/  IMAD.WIDE R34, R47.reuse, 0x2, R30 ;  /* 0x000000022f227825 */ /* 0x040fe400078e021e */
[----:B---3--:R-:W-:Y:S04]  /*4e40*/  STG.E.64 desc[UR6][R12.64], R8 ;  /* 0x000000080c007986 */ /* 0x008fe8000c101b06 */
[----:B----4-:R-:W-:Y:S01]  /*4e50*/  STG.E.64 desc[UR6][R16.64], R14 ;  /* 0x0000000e10007986 */ /* 0x010fe2000c101b06 */
[----:B------:R-:W-:-:S03]  /*4e60*/  IMAD.WIDE R18, R47, 0x2, R34 ;  /* 0x000000022f127825 */ /* 0x000fc600078e0222 */
[----:B------:R-:W0:Y:S04]  /*4e70*/  SHFL.DOWN PT, R5, R10, 0x1, 0x1f ;  /* 0x08201f000a057f89 */ /* 0x000e2800000e0000 */
[----:B-----5:R1:W-:Y:S04]  /*4e80*/  STG.E.64 desc[UR6][R22.64], R20 ;  /* 0x0000001416007986 */ /* 0x0203e8000c101b06 */
[----:B------:R1:W-:Y:S04]  /*4e90*/  STG.E.64 desc[UR6][R26.64], R24 ;  /* 0x000000181a007986 */ /* 0x0003e8000c101b06 */
[----:B------:R1:W-:Y:S01]  /*4ea0*/  STG.E.64 desc[UR6][R30.64], R28 ;  /* 0x0000001c1e007986 */ /* 0x0003e2000c101b06 */
[----:B------:R-:W-:-:S03]  /*4eb0*/  LOP3.LUT P0, RZ, R75, 0x1f, RZ, 0xc0, !PT ;  /* 0x0000001f4bff7812 */ /* 0x000fc6000780c0ff */
[----:B------:R1:W-:Y:S04]  /*4ec0*/  STG.E.64 desc[UR6][R34.64], R32 ;  /* 0x0000002022007986 */ /* 0x0003e8000c101b06 */
[----:B------:R1:W-:Y:S06]  /*4ed0*/  STG.E.64 desc[UR6][R18.64], R36 ;  /* 0x0000002412007986 */ /* 0x0003ec000c101b06 */
[----:B------:R-:W-:-:S02]  /*4ee0*/  @!P0 LEA R38, R11, R4, 0x18 ;  /* 0x000000040b268211 */ /* 0x000fc400078ec0ff */
[----:B0-----:R-:W-:Y:S01]  /*4ef0*/  FMNMX R39, R10, R5, !PT ;  /* 0x000000050a277209 */ /* 0x001fe20007800000 */
[----:B------:R-:W-:Y:S02]  /*4f00*/  VIADD R5, R75, 0x1f ;  /* 0x0000001f4b057836 */ /* 0x000fe40000000000 */
[----:B------:R-:W-:Y:S01]  /*4f10*/  @!P0 IMAD.IADD R38, R69, 0x1, R38 ;  /* 0x0000000145268824 */ /* 0x000fe200078e0226 */
[----:B------:R-:W-:Y:S01]  /*4f20*/  BAR.SYNC.DEFER_BLOCKING 0x0 ;  /* 0x0000000000007b1d */ /* 0x000fe20000010000 */
[----:B------:R-:W-:-:S05]  /*4f30*/  IMAD.MOV.U32 R6, RZ, RZ, RZ ;  /* 0x000000ffff067224 */ /* 0x000fca00078e00ff */
[----:B------:R-:W-:Y:S01]  /*4f40*/  BSSY B0, `(.L_x_3552) ;  /* 0x0000010000007945 */ /* 0x000fe20003800000 */
[----:B------:R1:W-:Y:S01]  /*4f50*/  @!P0 STS [R38], R39 ;  /* 0x0000002726008388 */ /* 0x0003e20000000800 */
[----:B------:R-:W-:Y:S01]  /*4f60*/  BAR.SYNC.DEFER_BLOCKING 0x0 ;  /* 0x0000000000007b1d */ /* 0x000fe20000010000 */
[----:B------:R-:W-:-:S13]  /*4f70*/  ISETP.GT.U32.AND P0, PT, R5, 0x3e, PT ;  /* 0x0000003e0500780c */ /* 0x000fda0003f04070 */
[----:B-1----:R-:W-:Y:S05]  /*4f80*/  @P0 BRA `(.L_x_3553) ;  /* 0x00000000002c0947 */ /* 0x002fea0003800000 */
[----:B------:R-:W-:Y:S01]  /*4f90*/  ISETP.GT.U32.AND P0, PT, R75, 0x3, PT ;  /* 0x000000034b00780c */ /* 0x000fe20003f04070 */
[----:B------:R-:W-:-:S12]  /*4fa0*/  UMOV UR4, 0xffffffff ;  /* 0xffffffff00047882 */ /* 0x000fd80000000000 */
[----:B------:R-:W-:Y:S01]  /*4fb0*/  @!P0 LEA R6, R11, R4, 0x18 ;  /* 0x000000040b068211 */ /* 0x000fe200078ec0ff */
[----:B------:R-:W-:-:S04]  /*4fc0*/  IMAD.MOV.U32 R4, RZ, RZ, RZ ;  /* 0x000000ffff047224 */ /* 0x000fc800078e00ff */
[----:B------:R-:W-:-:S05]  /*4fd0*/  @!P0 IMAD R5, R75, 0x4, R6 ;  /* 0x000000044b058824 */ /* 0x000fca00078e0206 */
[----:B------:R0:W1:Y:S01]  /*4fe0*/  @!P0 LDS R4, [R5] ;  /* 0x0000000005048984 */ /* 0x0000620000000800 */
[----:B------:R-:W-:Y:S05]  /*4ff0*/  BRA.DIV UR4, `(.L_x_3554) ;  /* 0x0000000204b07947 */ /* 0x000fea000b800000 */
[----:B01----:R-:W0:Y:S02]  /*5000*/  SHFL.DOWN PT, R5, R4, 0x2, 0x1f ;  /* 0x08401f0004057f89 */ /* 0x003e2400000e0000 */
[----:B0-----:R-:W-:-:S05]  /*5010*/  FMNMX R5, R5, R4, !PT ;  /* 0x0000000405057209 */ /* 0x001fca0007800000 */
[----:B------:R0:W1:Y:S02]  /*5020*/  SHFL.DOWN PT, R6, R5, 0x1, 0x1f ;  /* 0x08201f0005067f89 */ /* 0x00006400000e0000 */
.L_x_3561:
[----:B-1----:R-:W-:-:S07]  /*5030*/  FMNMX R6, R5, R6, !PT ;  /* 0x0000000605067209 */ /* 0x002fce0007800000 */
.L_x_3553:
[----:B------:R-:W-:Y:S05]  /*5040*/  BSYNC B0 ;  /* 0x0000000000007941 */ /* 0x000fea0003800000 */
.L_x_3552:
[----:B------:R-:W-:Y:S01]  /*5050*/  UMOV UR4, 0x800 ;  /* 0x0000080000047882 */ /* 0x000fe20000000000 */
[----:B------:R-:W-:Y:S01]  /*5060*/  BSSY B0, `(.L_x_3555) ;  /* 0x000000f000007945 */ /* 0x000fe20003800000 */
[----:B------:R-:W-:-:S04]  /*5070*/  LEA R4, R0, UR4, 0x3 ;  /* 0x0000000400047c11 */ /* 0x000fc8000f8e18ff */
[----:B------:R-:W1:Y:S02]  /*5080*/  LDC.64 R8, c[0x0][R4+0x210] ;  /* 0x0000840004087b82 */ /* 0x000e640000000a00 */
[----:B-1----:R-:W-:-:S04]  /*5090*/  ISETP.NE.U32.AND P0, PT, R8, RZ, PT ;  /* 0x000000ff0800720c */ /* 0x002fc80003f05070 */
[----:B------:R-:W-:-:S04]  /*50a0*/  ISETP.NE.AND.EX P0, PT, R9, RZ, PT, P0 ;  /* 0x000000ff0900720c */ /* 0x000fc80003f05300 */
[----:B------:R-:W-:-:S13]  /*50b0*/  ISETP.NE.OR P0, PT, R75, RZ, !P0 ;  /* 0x000000ff4b00720c */ /* 0x000fda0004705670 */
[----:B------:R-:W-:Y:S05]  /*50c0*/  @P0 BRA `(.L_x_3556) ;  /* 0x0000000000200947 */ /* 0x000fea0003800000 */
[----:B------:R-:W1:Y:S01]  /*50d0*/  S2R R7, SR_LANEID ;  /* 0x0000000000077919 */ /* 0x000e620000000000 */
[----:B------:R-:W2:Y:S08]  /*50e0*/  REDUX.MAX.S32 UR5, R6 ;  /* 0x00000000060573c4 */ /* 0x000eb00000014200 */
[----:B0-----:R-:W0:Y:S01]  /*50f0*/  LDC.64 R4, c[0x0][R4+0x210] ;  /* 0x0000840004047b82 */ /* 0x001e220000000a00 */
[----:B------:R-:W-:-:S02]  /*5100*/  VOTEU.ANY UR4, UPT, PT ;  /* 0x0000000000047886 */ /* 0x000fc400038e0100 */
[----:B------:R-:W-:-:S06]  /*5110*/  UFLO.U32 UR4, UR4 ;  /* 0x00000004000472bd */ /* 0x000fcc00080e0000 */
[----:B-1----:R-:W-:Y:S01]  /*5120*/  ISETP.EQ.U32.AND P0, PT, R7, UR4, PT ;  /* 0x0000000407007c0c */ /* 0x002fe2000bf02070 */
[----:B--2---:R-:W-:-:S12]  /*5130*/  IMAD.U32 R7, RZ, RZ, UR5 ;  /* 0x00000005ff077e24 */ /* 0x004fd8000f8e00ff */
[----:B0-----:R1:W-:Y:S02]  /*5140*/  @P0 REDG.E.MAX.S32.STRONG.GPU desc[UR6][R4.64], R7 ;  /* 0x000000070400098e */ /* 0x0013e4000d10e386 */
.L_x_3556:
[----:B------:R-:W-:Y:S05]  /*5150*/  BSYNC B0 ;  /* 0x0000000000007941 */ /* 0x000fea0003800000 */
.L_x_3555:
[----:B------:R-:W-:Y:S01]  /*5160*/  UMOV UR4, 0xa00 ;  /* 0x00000a0000047882 */ /* 0x000fe20000000000 */
[----:B------:R-:W-:Y:S02]  /*5170*/  LOP3.LUT P0, RZ, R2, R75, RZ, 0xfc, !PT ;  /* 0x0000004b02ff7212 */ /* 0x000fe4000780fcff */
[----:B------:R-:W-:-:S04]  /*5180*/  LEA R0, R0, UR4, 0x3 ;  /* 0x0000000400007c11 */ /* 0x000fc8000f8e18ff */
[----:B01----:R-:W0:Y:S02]  /*5190*/  LDC.64 R4, c[0x0][R0+0x210] ;  /* 0x0000840000047b82 */ /* 0x003e240000000a00 */
[----:B0-----:R-:W-:-:S04]  /*51a0*/  ISETP.EQ.U32.AND P1, PT, R4, RZ, PT ;  /* 0x000000ff0400720c */ /* 0x001fc80003f22070 */
[----:B------:R-:W-:-:S13]  /*51b0*/  ISETP.EQ.OR.EX P0, PT, R5, RZ, P0, P1 ;  /* 0x000000ff0500720c */ /* 0x000fda0000702710 */
[----:B------:R-:W-:Y:S05]  /*51c0*/  @P0 EXIT ;  /* 0x000000000000094d */ /* 0x000fea0003800000 */
[----:B------:R-:W-:Y:S01]  /*51d0*/  VIADD R2, R3, 0x1800000 ;  /* 0x0180000003027836 */ /* 0x000fe20000000000 */
[----:B------:R0:W1:Y:S04]  /*51e0*/  LDC.64 R4, c[0x0][R0+0x210] ;  /* 0x0000840000047b82 */ /* 0x0000680000000a00 */
[----:B------:R-:W-:-:S04]  /*51f0*/  LOP3.LUT R2, R2, 0x7f800000, RZ, 0xc0, !PT ;  /* 0x7f80000002027812 */ /* 0x000fc800078ec0ff */
[----:B------:R-:W-:-:S13]  /*5200*/  ISETP.GT.U32.AND P0, PT, R2, 0x1ffffff, PT ;  /* 0x01ffffff0200780c */ /* 0x000fda0003f04070 */
[----:B0-----:R-:W-:Y:S05]  /*5210*/  @P0 BRA `(.L_x_3557) ;  /* 0x0000000000100947 */ /* 0x001fea0003800000 */
[----:B------:R-:W-:-:S07]  /*5220*/  MOV R8, 0x5240 ;  /* 0x0000524000087802 */ /* 0x000fce0000000f00 */
[----:B-1----:R-:W-:Y:S05]  /*5230*/  CALL.REL.NOINC `($__internal_17_$__cuda_sm20_rcp_rn_f32_slowpath) ;  /* 0x0000000000587944 */ /* 0x002fea0003c00000 */
[----:B------:R-:W-:Y:S01]  /*5240*/  IMAD.MOV.U32 R7, RZ, RZ, R0 ;  /* 0x000000ffff077224 */ /* 0x000fe200078e0000 */
[----:B------:R-:W-:Y:S06]  /*5250*/  BRA `(.L_x_3558) ;  /* 0x0000000000107947 */ /* 0x000fec0003800000 */
.L_x_3557:
[----:B------:R-:W0:Y:S02]  /*5260*/  MUFU.RCP R0, R3 ;  /* 0x0000000300007308 */ /* 0x000e240000001000 */
[----:B0-----:R-:W-:-:S04]  /*5270*/  FFMA R2, R0, R3, -1 ;  /* 0xbf80000000027423 */ /* 0x001fc80000000003 */
[----:B------:R-:W-:-:S04]  /*5280*/  FADD.FTZ R7, -R2, -RZ ;  /* 0x800000ff02077221 */ /* 0x000fc80000010100 */
[----:B------:R-:W-:-:S07]  /*5290*/  FFMA R7, R0, R7, R0 ;  /* 0x0000000700077223 */ /* 0x000fce0000000000 */
.L_x_3558:
[----:B-1----:R-:W-:Y:S01]  /*52a0*/  STG.E desc[UR6][R4.64], R7 ;  /* 0x0000000704007986 */ /* 0x002fe2000c101906 */
[----:B------:R-:W-:Y:S05]  /*52b0*/  EXIT ;  /* 0x000000000000794d */ /* 0x000fea0003800000 */
.L_x_3554:
[----:B------:R-:W-:Y:S02]  /*52c0*/  IMAD.MOV.U32 R8, RZ, RZ, 0x2 ;  /* 0x00000002ff087424 */ /* 0x000fe400078e00ff */
[----:B------:R-:W-:Y:S02]  /*52d0*/  IMAD.MOV.U32 R9, RZ, RZ, 0x1f ;  /* 0x0000001fff097424 */ /* 0x000fe400078e00ff */
[----:B------:R-:W-:-:S07]  /*52e0*/  IMAD.MOV.U32 R7, RZ, RZ, -0x1 ;  /* 0xffffffffff077424 */ /* 0x000fce00078e00ff */
[----:B01----:R-:W-:Y:S05]  /*52f0*/  WARPSYNC.COLLECTIVE R7, `(.L_x_3559) ;  /* 0x0000000007087348 */ /* 0x003fea0003c00000 */
[----:B-1----:R1:W2:Y:S02]  /*5300*/  SHFL.DOWN P0, R6, R4, R8, R9 ;  /* 0x0800000804067389 */ /* 0x0022a40000000009 */
[----:B012---:R-:W-:Y:S01]  /*5310*/  ENDCOLLECTIVE ;  /* 0x000000000000791b */ /* 0x007fe20003800000 */
.L_x_3559:
[----:B------:R-:W-:Y:S02]  /*5320*/  IMAD.MOV.U32 R8, RZ, RZ, 0x1 ;  /* 0x00000001ff087424 */ /* 0x000fe400078e00ff */
[----:B------:R-:W-:-:S05]  /*5330*/  IMAD.MOV.U32 R5, RZ, RZ, R6 ;  /* 0x000000ffff057224 */ /* 0x000fca00078e0006 */
[----:B------:R-:W-:-:S05]  /*5340*/  FMNMX R5, R5, R4, !PT ;  /* 0x0000000405057209 */ /* 0x000fca0007800000 */
[----:B------:R-:W-:-:S07]  /*5350*/  IMAD.MOV.U32 R4, RZ, RZ, R5 ;  /* 0x000000ffff047224 */ /* 0x000fce00078e0005 */
[----:B------:R-:W-:Y:S05]  /*5360*/  WARPSYNC.COLLECTIVE R7, `(.L_x_3560) ;  /* 0x0000000007087348 */ /* 0x000fea0003c00000 */
[----:B------:R0:W1:Y:S02]  /*5370*/  SHFL.DOWN P0, R6, R4, R8, R9 ;  /* 0x0800000804067389 */ /* 0x0000640000000009 */
[----:B01----:R-:W-:Y:S01]  /*5380*/  ENDCOLLECTIVE ;  /* 0x000000000000791b */ /* 0x003fe20003800000 */
.L_x_3560:
[----:B------:R-:W-:Y:S05]  /*5390*/  BRA `(.L_x_3561) ;  /* 0xfffffffc00247947 */ /* 0x000fea000383ffff */
        .weak           $__internal_17_$__cuda_sm20_rcp_rn_f32_slowpath
        .type           $__internal_17_$__cuda_sm20_rcp_rn_f32_slowpath,@function
        .size           $__internal_17_$__cuda_sm20_rcp_rn_f32_slowpath,(.L_x_3780 - $__internal_17_$__cuda_sm20_rcp_rn_f32_slowpath)
$__internal_17_$__cuda_sm20_rcp_rn_f32_slowpath:
        /* <DEDUP_REMOVED lines=15> */
.L_x_3562:
        /* <DEDUP_REMOVED lines=19> */
[----:B------:R-:W-:Y:S01]  /*55c0*/  LOP3.LUT P1, RZ, R7, R12, R2, 0xf8, !PT ;  /* 0x0000000c07ff7212 */ /* 0x000fe2000782f802 */
[----:B------:R-:W-:Y:S01]  /*55d0*/  VIADD R7, R10, 0xffffff04 ;  /* 0xffffff040a077836 */ /* 0x000fe20000000000 */
[C---:B------:R-:W-:Y:S02]  /*55e0*/  LOP3.LUT P0, RZ, R9.reuse, 0x1, RZ, 0xc0, !PT ;  /* 0x0000000109ff7812 */ /* 0x040fe4000780c0ff */
[----:B------:R-:W-:-:S04]  /*55f0*/  LOP3.LUT P2, RZ, R9, 0x2, RZ, 0xc0, !PT ;  /* 0x0000000209ff7812 */ /* 0x000fc8000784c0ff */
[----:B------:R-:W-:Y:S02]  /*5600*/  PLOP3.LUT P0, PT, P0, P1, P2, 0xe0, 0x0 ;  /* 0x000000000000781c */ /* 0x000fe40000703c20 */
[----:B------:R-:W-:Y:S02]  /*5610*/  LOP3.LUT P1, RZ, R3, 0x7fffff, RZ, 0xc0, !PT ;  /* 0x007fffff03ff7812 */ /* 0x000fe4000782c0ff */
        /* <DEDUP_REMOVED lines=8> */
.L_x_3564:
[----:B------:R0:W1:Y:S02]  /*56a0*/  MUFU.RCP R0, R3 ;  /* 0x0000000300007308 */ /* 0x0000640000001000 */
.L_x_3563:
[----:B------:R-:W-:Y:S02]  /*56b0*/  IMAD.MOV.U32 R2, RZ, RZ, R8 ;  /* 0x000000ffff027224 */ /* 0x000fe400078e0008 */
[----:B0-2---:R-:W-:-:S04]  /*56c0*/  IMAD.MOV.U32 R3, RZ, RZ, 0x0 ;  /* 0x00000000ff037424 */ /* 0x005fc800078e00ff */
[----:B-1-3--:R-:W-:Y:S05]  /*56d0*/  RET.REL.NODEC R2 `(_ZN18transformer_engine56_GLOBAL__N__9a404817_23_multi_cast_transpose_cu_26a11c4627multi_cast_transpose_kernelILi4ELi4ELb1Ef13__nv_bfloat16S2_EEvNS0_22MultiCastTransposeArgsE) ;  /* 0xffffffa802487950 */ /* 0x00afea0003c3ffff */
.L_x_3565:
        /* <DEDUP_REMOVED lines=10> */
.L_x_3780:


//--------------------- .text._ZN18transformer_engine56_GLOBAL__N__9a404817_23_multi_cast_transpose_cu_26a11c4627multi_cast_transpose_kernelILi4ELi4ELb1Ef13__nv_bfloat166__halfEEvNS0_22MultiCastTransposeArgsE --------------------------
	.section	.text._ZN18transformer_engine56_GLOBAL__N__9a404817_23_multi_cast_transpose_cu_26a11c4627multi_cast_transpose_kernelILi4ELi4ELb1Ef13__nv_bfloat166__halfEEvNS0_22MultiCastTransposeArgsE,"ax",@progbits
	.align	128
.text._ZN18transformer_engine56_GLOBAL__N__9a404817_23_multi_cast_transpose_cu_26a11c4627multi_cast_transpose_kernelILi4ELi4ELb1Ef13__nv_bfloat166__halfEEvNS0_22MultiCastTransposeArgsE:
        .type           _ZN18transformer_engine56_GLOBAL__N__9a404817_23_multi_cast_transpose_cu_26a11c4627multi_cast_transpose_kernelILi4ELi4ELb1Ef13__nv_bfloat166__halfEEvNS0_22MultiCastTransposeArgsE,@function
        .size           _ZN18transformer_engine56_GLOBAL__N__9a404817_23_multi_cast_transpose_cu_26a11c4627multi_cast_transpose_kernelILi4ELi4ELb1Ef13__nv_bfloat166__halfEEvNS0_22MultiCastTransposeArgsE,(.L_x_3782 - _ZN18transformer_engine56_GLOBAL__N__9a404817_23_multi_cast_transpose_cu_26a11c4627multi_cast_transpose_kernelILi4ELi4ELb1Ef13__nv_bfloat166__halfEEvNS0_22MultiCastTransposeArgsE)
        .other          _ZN18transformer_engine56_GLOBAL__N__9a404817_23_multi_cast_transpose_cu_26a11c4627multi_cast_transpose_kernelILi4ELi4ELb1Ef13__nv_bfloat166__halfEEvNS0_22MultiCastTransposeArgsE,@"STO_CUDA_ENTRY STV_DEFAULT"
_ZN18transformer_engine56_GLOBAL__N__9a404817_23_multi_cast_transpose_cu_26a11c4627multi_cast_transpose_kernelILi4ELi4ELb1Ef13__nv_bfloat166__halfEEvNS0_22MultiCastTransposeArgsE:
        /* <DEDUP_REMOVED lines=9> */
.L_x_3566:
        /* <DEDUP_REMOVED lines=69> */
[----:B------:R-:W0:Y:S08]  /*04e0*/  F2F.F16.F32 R12, R12 ;  /* 0x0000000c000c7304 */ /* 0x000e300000200800 */
[----:B------:R-:W-:Y:S08]  /*04f0*/  F2F.F16.F32 R17, R17 ;  /* 0x0000001100117304 */ /* 0x000ff00000200800 */
[----:B------:R-:W1:Y:S08]  /*0500*/  F2F.F16.F32 R10, R10 ;  /* 0x0000000a000a7304 */ /* 0x000e700000200800 */
[----:B------:R-:W2:Y:S01]  /*0510*/  F2F.F16.F32 R4, R4 ;  /* 0x0000000400047304 */ /* 0x000ea20000200800 */
        /* <DEDUP_REMOVED lines=87> */
[----:B------:R-:W1:Y:S08]  /*0a90*/  F2F.F16.F32 R27, R27 ;  /* 0x0000001b001b7304 */ /* 0x000e700000200800 */
[----:B------:R-:W-:Y:S08]  /*0aa0*/  F2F.F16.F32 R25, R25 ;  /* 0x0000001900197304 */ /* 0x000ff00000200800 */
[----:B------:R-:W0:Y:S08]  /*0ab0*/  F2F.F16.F32 R28, R28 ;  /* 0x0000001c001c7304 */ /* 0x000e300000200800 */
[----:B------:R-:W2:Y:S01]  /*0ac0*/  F2F.F16.F32 R29, R29 ;  /* 0x0000001d001d7304 */ /* 0x000ea20000200800 */
        /* <DEDUP_REMOVED lines=63> */
[----:B------:R-:W0:Y:S08]  /*0ec0*/  F2F.F16.F32 R39, R39 ;  /* 0x0000002700277304 */ /* 0x000e300000200800 */
[----:B------:R-:W-:Y:S08]  /*0ed0*/  F2F.F16.F32 R38, R38 ;  /* 0x0000002600267304 */ /* 0x000ff00000200800 */
[----:B------:R-:W1:Y:S01]  /*0ee0*/  F2F.F16.F32 R57, R57 ;  /* 0x0000003900397304 */ /* 0x000e620000200800 */
[----:B------:R-:W-:-:S07]  /*0ef0*/  FMNMX R47, R47, |R50|, !PT ;  /* 0x400000322f2f7209 */ /* 0x000fce0007800000 */
[----:B------:R-:W2:Y:S01]  /*0f00*/  F2F.F16.F32 R56, R56 ;  /* 0x0000003800387304 */ /* 0x000ea20000200800 */
        /* <DEDUP_REMOVED lines=116> */
[----:B------:R-:W0:Y:S08]  /*1650*/  F2F.F16.F32 R66, R66 ;  /* 0x0000004200427304 */ /* 0x000e300000200800 */
[----:B------:R-:W-:Y:S08]  /*1660*/  F2F.F16.F32 R64, R64 ;  /* 0x0000004000407304 */ /* 0x000ff00000200800 */
[----:B------:R-:W1:Y:S08]  /*1670*/  F2F.F16.F32 R77, R77 ;  /* 0x0000004d004d7304 */ /* 0x000e700000200800 */
[----:B------:R-:W2:Y:S01]  /*1680*/  F2F.F16.F32 R71, R71 ;  /* 0x0000004700477304 */ /* 0x000ea20000200800 */
        /* <DEDUP_REMOVED lines=76> */
[----:B------:R-:W-:Y:S01]  /*1b50*/  F2F.F16.F32 R74, R74 ;  /* 0x0000004a004a7304 */ /* 0x000fe20000200800 */
[----:B------:R-:W-:-:S07]  /*1b60*/  FMUL R85, R40, R3 ;  /* 0x0000000328557220 */ /* 0x000fce0000400000 */
[----:B------:R-:W1:Y:S08]  /*1b70*/  F2F.F16.F32 R70, R70 ;  /* 0x0000004600467304 */ /* 0x000e700000200800 */
[----:B------:R-:W0:Y:S01]  /*1b80*/  F2F.F16.F32 R81, R81 ;  /* 0x0000005100517304 */ /* 0x000e220000200800 */
[----:B------:R-:W-:-:S07]  /*1b90*/  SHF.L.U64.HI R41, R86, 0x10, RZ ;  /* 0x0000001056297819 */ /* 0x000fce00000102ff */
[----:B------:R-:W2:Y:S01]  /*1ba0*/  F2F.F16.F32 R32, R85 ;  /* 0x0000005500207304 */ /* 0x000ea20000200800 */
        /* <DEDUP_REMOVED lines=28> */
[----:B------:R-:W0:Y:S01]  /*1d70*/  F2F.F16.F32 R29, R29 ;  /* 0x0000001d001d7304 */ /* 0x000e220000200800 */
[----:B------:R-:W-:-:S07]  /*1d80*/  SHF.L.U64.HI R41, R89, 0x10, RZ ;  /* 0x0000001059297819 */ /* 0x000fce00000102ff */
[----:B------:R-:W-:Y:S08]  /*1d90*/  F2F.F16.F32 R36, R36 ;  /* 0x0000002400247304 */ /* 0x000ff00000200800 */
[----:B------:R-:W1:Y:S01]  /*1da0*/  F2F.F16.F32 R65, R65 ;  /* 0x0000004100417304 */ /* 0x000e620000200800 */
[----:B------:R-:W-:-:S07]  /*1db0*/  LOP3.LUT R40, R40, 0xffff0000, R41, 0xf8, !PT ;  /* 0xffff000028287812 */ /* 0x000fce00078ef829 */
[----:B------:R-:W2:Y:S01]  /*1dc0*/  F2F.F16.F32 R72, R72 ;  /* 0x0000004800487304 */ /* 0x000ea20000200800 */
        /* <DEDUP_REMOVED lines=27> */
[----:B------:R-:W0:Y:S08]  /*1f80*/  F2F.F16.F32 R60, R60 ;  /* 0x0000003c003c7304 */ /* 0x000e300000200800 */
[----:B------:R-:W1:Y:S01]  /*1f90*/  F2F.F16.F32 R56, R56 ;  /* 0x0000003800387304 */ /* 0x000e620000200800 */
[----:B------:R-:W-:-:S07]  /*1fa0*/  SHF.L.U64.HI R41, R90, 0x10, RZ ;  /* 0x000000105a297819 */ /* 0x000fce00000102ff */
[----:B------:R-:W2:Y:S01]  /*1fb0*/  F2F.F16.F32 R32, R82 ;  /* 0x0000005200207304 */ /* 0x000ea20000200800 */
        /* <DEDUP_REMOVED lines=28> */
[----:B------:R-:W-:Y:S01]  /*2180*/  FMUL R76, R40, R3 ;  /* 0x00000003284c7220 */ /* 0x000fe20000400000 */
[----:B------:R-:W-:-:S06]  /*2190*/  IMAD R41, R9, 0x108, R68 ;  /* 0x0000010809297824 */ /* 0x000fcc00078e0244 */
[----:B------:R-:W1:Y:S08]  /*21a0*/  F2F.F16.F32 R72, R72 ;  /* 0x0000004800487304 */ /* 0x000e700000200800 */
[----:B------:R-:W0:Y:S08]  /*21b0*/  F2F.F16.F32 R73, R73 ;  /* 0x0000004900497304 */ /* 0x000e300000200800 */
[----:B------:R-:W2:Y:S01]  /*21c0*/  F2F.F16.F32 R68, R76 ;  /* 0x0000004c00447304 */ /* 0x000ea20000200800 */
        /* <DEDUP_REMOVED lines=35> */
[----:B------:R-:W0:Y:S08]  /*2400*/  F2F.F16.F32 R19, R19 ;  /* 0x0000001300137304 */ /* 0x000e300000200800 */
[----:B------:R-:W-:Y:S08]  /*2410*/  F2F.F16.F32 R22, R22 ;  /* 0x0000001600167304 */ /* 0x000ff00000200800 */
[----:B------:R-:W1:Y:S08]  /*2420*/  F2F.F16.F32 R41, R41 ;  /* 0x0000002900297304 */ /* 0x000e700000200800 */
[----:B------:R-:W2:Y:S01]  /*2430*/  F2F.F16.F32 R40, R40 ;  /* 0x0000002800287304 */ /* 0x000ea20000200800 */
        /* <DEDUP_REMOVED lines=33> */
[----:B------:R-:W1:Y:S01]  /*2650*/  F2F.F16.F32 R12, R12 ;  /* 0x0000000c000c7304 */ /* 0x000e620000200800 */
[----:B------:R-:W-:-:S07]  /*2660*/  LOP3.LUT R13, R40, 0xffff, RZ, 0xc0, !PT ;  /* 0x0000ffff280d7812 */ /* 0x000fce00078ec0ff */
[----:B------:R-:W2:Y:S08]  /*2670*/  F2F.F16.F32 R15, R15 ;  /* 0x0000000f000f7304 */ /* 0x000eb00000200800 */
[----:B------:R-:W-:Y:S08]  /*2680*/  F2F.F16.F32 R7, R7 ;  /* 0x0000000700077304 */ /* 0x000ff00000200800 */
[----:B------:R-:W3:Y:S01]  /*2690*/  F2F.F16.F32 R10, R10 ;  /* 0x0000000a000a7304 */ /* 0x000ee20000200800 */
        /* <DEDUP_REMOVED lines=18> */
[----:B------:R-:W1:Y:S01]  /*27c0*/  F2F.F16.F32 R25, R25 ;  /* 0x0000001900197304 */ /* 0x000e620000200800 */
        /* <DEDUP_REMOVED lines=10> */
[----:B------:R-:W1:Y:S08]  /*2870*/  F2F.F16.F32 R20, R20 ;  /* 0x0000001400147304 */ /* 0x000e700000200800 */
[----:B------:R-:W-:Y:S08]  /*2880*/  F2F.F16.F32 R30, R30 ;  /* 0x0000001e001e7304 */ /* 0x000ff00000200800 */
[----:B------:R-:W2:Y:S01]  /*2890*/  F2F.F16.F32 R83, R83 ;  /* 0x0000005300537304 */ /* 0x000ea20000200800 */
        /* <DEDUP_REMOVED lines=75> */
[----:B------:R-:W-:Y:S01]  /*2d50*/  F2F.F16.F32 R28, R28 ;  /* 0x0000001c001c7304 */ /* 0x000fe20000200800 */
[----:B------:R-:W-:Y:S01]  /*2d60*/  FMNMX R13, R68, |R12|, !PT ;  /* 0x4000000c440d7209 */ /* 0x000fe20007800000 */
[----:B------:R-:W-:-:S06]  /*2d70*/  FMUL R12, R12, R3 ;  /* 0x000000030c0c7220 */ /* 0x000fcc0000400000 */
[----:B------:R-:W1:Y:S08]  /*2d80*/  F2F.F16.F32 R33, R33 ;  /* 0x0000002100217304 */ /* 0x000e700000200800 */
[----:B------:R-:W2:Y:S08]  /*2d90*/  F2F.F16.F32 R37, R37 ;  /* 0x0000002500257304 */ /* 0x000eb00000200800 */
[----:B------:R-:W3:Y:S01]  /*2da0*/  F2F.F16.F32 R57, R12 ;  /* 0x0000000c00397304 */ /* 0x000ee20000200800 */
        /* <DEDUP_REMOVED lines=26> */
[----:B------:R-:W0:Y:S01]  /*2f50*/  F2F.F16.F32 R61, R61 ;  /* 0x0000003d003d7304 */ /* 0x000e220000200800 */
[-C--:B------:R-:W-:Y:S01]  /*2f60*/  FMUL R40, R12, R3.reuse ;  /* 0x000000030c287220 */ /* 0x080fe20000400000 */
[----:B------:R-:W-:-:S06]  /*2f70*/  FMUL R35, R62, R3 ;  /* 0x000000033e237220 */ /* 0x000fcc0000400000 */
[----:B------:R-:W1:Y:S01]  /*2f80*/  F2F.F16.F32 R42, R42 ;  /* 0x0000002a002a7304 */ /* 0x000e620000200800 */
[----:B------:R-:W-:-:S07]  /*2f90*/  FMNMX R43, R76, |R13|, !PT ;  /* 0x4000000d4c2b7209 */ /* 0x000fce0007800000 */
[----:B------:R-:W-:Y:S08]  /*2fa0*/  F2F.F16.F32 R40, R40 ;  /* 0x0000002800287304 */ /* 0x000ff00000200800 */
[----:B------:R-:W2:Y:S01]  /*2fb0*/  F2F.F16.F32 R35, R35 ;  /* 0x0000002300237304 */ /* 0x000ea20000200800 */
        /* <DEDUP_REMOVED lines=25> */
[----:B------:R-:W0:Y:S01]  /*3150*/  F2F.F16.F32 R57, R57 ;  /* 0x0000003900397304 */ /* 0x000e220000200800 */
        /* <DEDUP_REMOVED lines=10> */
[----:B------:R-:W-:Y:S08]  /*3200*/  F2F.F16.F32 R31, R31 ;  /* 0x0000001f001f7304 */ /* 0x000ff00000200800 */
[----:B------:R-:W0:Y:S08]  /*3210*/  F2F.F16.F32 R43, R43 ;  /* 0x0000002b002b7304 */ /* 0x000e300000200800 */
[----:B------:R-:W1:Y:S01]  /*3220*/  F2F.F16.F32 R66, R66 ;  /* 0x0000004200427304 */ /* 0x000e620000200800 */
        /* <DEDUP_REMOVED lines=26> */
[----:B------:R-:W1:Y:S01]  /*33d0*/  F2F.F16.F32 R29, R29 ;  /* 0x0000001d001d7304 */ /* 0x000e620000200800 */
[----:B------:R-:W-:-:S07]  /*33e0*/  FMUL R67, R12, R3 ;  /* 0x000000030c437220 */ /* 0x000fce0000400000 */
[----:B------:R-:W-:Y:S08]  /*33f0*/  F2F.F16.F32 R57, R57 ;  /* 0x0000003900397304 */ /* 0x000ff00000200800 */
[----:B------:R-:W0:Y:S01]  /*3400*/  F2F.F16.F32 R68, R68 ;  /* 0x0000004400447304 */ /* 0x000e220000200800 */
[----:B------:R-:W-:-:S07]  /*3410*/  FMNMX R13, R13, |R12|, !PT ;  /* 0x4000000c0d0d7209 */ /* 0x000fce0007800000 */
[----:B------:R-:W2:Y:S01]  /*3420*/  F2F.F16.F32 R67, R67 ;  /* 0x0000004300437304 */ /* 0x000ea20000200800 */
        /* <DEDUP_REMOVED lines=34> */
[----:B------:R-:W-:Y:S01]  /*3650*/  F2F.F16.F32 R22, R22 ;  /* 0x0000001600167304 */ /* 0x000fe20000200800 */
[----:B------:R-:W-:Y:S02]  /*3660*/  FMUL R61, R12, R3 ;  /* 0x000000030c3d7220 */ /* 0x000fe40000400000 */
[----:B------:R-:W-:-:S05]  /*3670*/  FMNMX R65, R65, |R70|, !PT ;  /* 0x4000004641417209 */ /* 0x000fca0007800000 */
[----:B------:R-:W1:Y:S01]  /*3680*/  F2F.F16.F32 R36, R36 ;  /* 0x0000002400247304 */ /* 0x000e620000200800 */
[----:B------:R-:W-:-:S07]  /*3690*/  LOP3.LUT R70, R33, 0xffff, RZ, 0xc0, !PT ;  /* 0x0000ffff21467812 */ /* 0x000fce00078ec0ff */
[----:B------:R-:W0:Y:S01]  /*36a0*/  F2F.F16.F32 R15, R15 ;  /* 0x0000000f000f7304 */ /* 0x000e220000200800 */
[----:B------:R-:W-:-:S07]  /*36b0*/  SHF.L.U64.HI R13, R70, 0x10, RZ ;  /* 0x00000010460d7819 */ /* 0x000fce00000102ff */
[----:B------:R-:W2:Y:S01]  /*36c0*/  F2F.F16.F32 R33, R61 ;  /* 0x0000003d00217304 */ /* 0x000ea20000200800 */
        /* <DEDUP_REMOVED lines=26> */
[----:B------:R-:W1:Y:S08]  /*3870*/  F2F.F16.F32 R43, R43 ;  /* 0x0000002b002b7304 */ /* 0x000e700000200800 */
[----:B------:R-:W-:Y:S08]  /*3880*/  F2F.F16.F32 R5, R5 ;  /* 0x0000000500057304 */ /* 0x000ff00000200800 */
[----:B------:R-:W0:Y:S08]  /*3890*/  F2F.F16.F32 R20, R20 ;  /* 0x0000001400147304 */ /* 0x000e300000200800 */
[----:B------:R-:W2:Y:S01]  /*38a0*/  F2F.F16.F32 R12, R12 ;  /* 0x0000000c000c7304 */ /* 0x000ea20000200800 */
        /* <DEDUP_REMOVED lines=18> */
[----:B------:R-:W0:Y:S01]  /*39d0*/  F2F.F16.F32 R64, R64 ;  /* 0x0000004000407304 */ /* 0x000e220000200800 */
        /* <DEDUP_REMOVED lines=11> */
[----:B------:R-:W-:Y:S01]  /*3a90*/  F2F.F16.F32 R56, R56 ;  /* 0x0000003800387304 */ /* 0x000fe20000200800 */
[----:B------:R-:W-:-:S07]  /*3aa0*/  PRMT R42, R29, 0x5410, R36 ;  /* 0x000054101d2a7816 */ /* 0x000fce0000000024 */
[----:B------:R-:W0:Y:S01]  /*3ab0*/  F2F.F16.F32 R33, R33 ;  /* 0x0000002100217304 */ /* 0x000e220000200800 */
[----:B------:R-:W-:-:S07]  /*3ac0*/  SHF.L.U64.HI R29, R36, 0x10, RZ ;  /* 0x00000010241d7819 */ /* 0x000fce00000102ff */
[----:B------:R-:W1:Y:S01]  /*3ad0*/  F2F.F16.F32 R19, R19 ;  /* 0x0000001300137304 */ /* 0x000e620000200800 */
        /* <DEDUP_REMOVED lines=26> */
[----:B------:R-:W-:Y:S08]  /*3c80*/  F2F.F16.F32 R48, R48 ;  /* 0x0000003000307304 */ /* 0x000ff00000200800 */
[----:B------:R-:W0:Y:S08]  /*3c90*/  F2F.F16.F32 R49, R49 ;  /* 0x0000003100317304 */ /* 0x000e300000200800 */
        /* <DEDUP_REMOVED lines=49> */
[----:B------:R-:W1:Y:S01]  /*3fb0*/  F2F.F16.F32 R65, R65 ;  /* 0x0000004100417304 */ /* 0x000e620000200800 */
[----:B------:R-:W-:-:S07]  /*3fc0*/  FMNMX R43, R43, |R12|, !PT ;  /* 0x4000000c2b2b7209 */ /* 0x000fce0007800000 */
[----:B------:R-:W-:Y:S08]  /*3fd0*/  F2F.F16.F32 R53, R53 ;  /* 0x0000003500357304 */ /* 0x000ff00000200800 */
[----:B------:R-:W0:Y:S01]  /*3fe0*/  F2F.F16.F32 R72, R72 ;  /* 0x0000004800487304 */ /* 0x000e220000200800 */
[----:B------:R-:W-:-:S07]  /*3ff0*/  FMNMX R13, R43, |R98|, !PT ;  /* 0x400000622b0d7209 */ /* 0x000fce0007800000 */
[----:B------:R-:W2:Y:S01]  /*4000*/  F2F.F16.F32 R67, R67 ;  /* 0x0000004300437304 */ /* 0x000ea20000200800 */
        /* <DEDUP_REMOVED lines=24> */
[----:B------:R-:W2:Y:S01]  /*4190*/  F2F.F16.F32 R69, R69 ;  /* 0x0000004500457304 */ /* 0x000ea20000200800 */
        /* <DEDUP_REMOVED lines=9> */
[----:B------:R-:W2:Y:S08]  /*4230*/  F2F.F16.F32 R79, R79 ;  /* 0x0000004f004f7304 */ /* 0x000eb00000200800 */
[----:B------:R-:W-:Y:S08]  /*4240*/  F2F.F16.F32 R74, R74 ;  /* 0x0000004a004a7304 */ /* 0x000ff00000200800 */
[----:B------:R-:W3:Y:S01]  /*4250*/  F2F.F16.F32 R67, R67 ;  /* 0x0000004300437304 */ /* 0x000ee20000200800 */
        /* <DEDUP_REMOVED lines=221> */
.L_x_3576:
[----:B-1----:R-:W-:-:S07]  /*5030*/  FMNMX R6, R5, R6, !PT ;  /* 0x0000000605067209 */ /* 0x002fce0007800000 */
.L_x_3568:
[----:B------:R-:W-:Y:S05]  /*5040*/  BSYNC B0 ;  /* 0x0000000000007941 */ /* 0x000fea0003800000 */
.L_x_3567:
        /* <DEDUP_REMOVED lines=16> */
.L_x_3571:
[----:B------:R-:W-:Y:S05]  /*5150*/  BSYNC B0 ;  /* 0x0000000000007941 */ /* 0x000fea0003800000 */
.L_x_3570:
        /* <DEDUP_REMOVED lines=13> */
[----:B-1----:R-:W-:Y:S05]  /*5230*/  CALL.REL.NOINC `($__internal_18_$__cuda_sm20_rcp_rn_f32_slowpath) ;  /* 0x0000000000587944 */ /* 0x002fea0003c00000 */
[----:B------:R-:W-:Y:S01]  /*5240*/  IMAD.MOV.U32 R7, RZ, RZ, R0 ;  /* 0x000000ffff077224 */ /* 0x000fe200078e0000 */
[----:B------:R-:W-:Y:S06]  /*5250*/  BRA `(.L_x_3573) ;  /* 0x0000000000107947 */ /* 0x000fec0003800000 */
.L_x_3572:
[----:B------:R-:W0:Y:S02]  /*5260*/  MUFU.RCP R0, R3 ;  /* 0x0000000300007308 */ /* 0x000e240000001000 */
[----:B0-----:R-:W-:-:S04]  /*5270*/  FFMA R2, R0, R3, -1 ;  /* 0xbf80000000027423 */ /* 0x001fc80000000003 */
[----:B------:R-:W-:-:S04]  /*5280*/  FADD.FTZ R7, -R2, -RZ ;  /* 0x800000ff02077221 */ /* 0x000fc80000010100 */
[----:B------:R-:W-:-:S07]  /*5290*/  FFMA R7, R0, R7, R0 ;  /* 0x0000000700077223 */ /* 0x000fce0000000000 */
.L_x_3573:
[----:B-1----:R-:W-:Y:S01]  /*52a0*/  STG.E desc[UR6][R4.64], R7 ;  /* 0x0000000704007986 */ /* 0x002fe2000c101906 */
[----:B------:R-:W-:Y:S05]  /*52b0*/  EXIT ;  /* 0x000000000000794d */ /* 0x000fea0003800000 */
.L_x_3569:
[----:B------:R-:W-:Y:S02]  /*52c0*/  IMAD.MOV.U32 R8, RZ, RZ, 0x2 ;  /* 0x00000002ff087424 */ /* 0x000fe400078e00ff */
[----:B------:R-:W-:Y:S02]  /*52d0*/  IMAD.MOV.U32 R9, RZ, RZ, 0x1f ;  /* 0x0000001fff097424 */ /* 0x000fe400078e00ff */
[----:B------:R-:W-:-:S07]  /*52e0*/  IMAD.MOV.U32 R7, RZ, RZ, -0x1 ;  /* 0xffffffffff077424 */ /* 0x000fce00078e00ff */
[----:B01----:R-:W-:Y:S05]  /*52f0*/  WARPSYNC.COLLECTIVE R7, `(.L_x_3574) ;  /* 0x0000000007087348 */ /* 0x003fea0003c00000 */
[----:B-1----:R1:W2:Y:S02]  /*5300*/  SHFL.DOWN P0, R6, R4, R8, R9 ;  /* 0x0800000804067389 */ /* 0x0022a40000000009 */
[----:B012---:R-:W-:Y:S01]  /*5310*/  ENDCOLLECTIVE ;  /* 0x000000000000791b */ /* 0x007fe20003800000 */
.L_x_3574:
[----:B------:R-:W-:Y:S02]  /*5320*/  IMAD.MOV.U32 R8, RZ, RZ, 0x1 ;  /* 0x00000001ff087424 */ /* 0x000fe400078e00ff */
[----:B------:R-:W-:-:S05]  /*5330*/  IMAD.MOV.U32 R5, RZ, RZ, R6 ;  /* 0x000000ffff057224 */ /* 0x000fca00078e0006 */
[----:B------:R-:W-:-:S05]  /*5340*/  FMNMX R5, R5, R4, !PT ;  /* 0x0000000405057209 */ /* 0x000fca0007800000 */
[----:B------:R-:W-:-:S07]  /*5350*/  IMAD.MOV.U32 R4, RZ, RZ, R5 ;  /* 0x000000ffff047224 */ /* 0x000fce00078e0005 */
[----:B------:R-:W-:Y:S05]  /*5360*/  WARPSYNC.COLLECTIVE R7, `(.L_x_3575) ;  /* 0x0000000007087348 */ /* 0x000fea0003c00000 */
[----:B------:R0:W1:Y:S02]  /*5370*/  SHFL.DOWN P0, R6, R4, R8, R9 ;  /* 0x0800000804067389 */ /* 0x0000640000000009 */
[----:B01----:R-:W-:Y:S01]  /*5380*/  ENDCOLLECTIVE ;  /* 0x000000000000791b */ /* 0x003fe20003800000 */
.L_x_3575:
[----:B------:R-:W-:Y:S05]  /*5390*/  BRA `(.L_x_3576) ;  /* 0xfffffffc00247947 */ /* 0x000fea000383ffff */
        .weak           $__internal_18_$__cuda_sm20_rcp_rn_f32_slowpath
        .type           $__internal_18_$__cuda_sm20_rcp_rn_f32_slowpath,@function
        .size           $__internal_18_$__cuda_sm20_rcp_rn_f32_slowpath,(.L_x_3782 - $__internal_18_$__cuda_sm20_rcp_rn_f32_slowpath)
$__internal_18_$__cuda_sm20_rcp_rn_f32_slowpath:
        /* <DEDUP_REMOVED lines=15> */
.L_x_3577:
        /* <DEDUP_REMOVED lines=33> */
.L_x_3579:
[----:B------:R0:W1:Y:S02]  /*56a0*/  MUFU.RCP R0, R3 ;  /* 0x0000000300007308 */ /* 0x0000640000001000 */
.L_x_3578:
[----:B------:R-:W-:Y:S02]  /*56b0*/  IMAD.MOV.U32 R2, RZ, RZ, R8 ;  /* 0x000000ffff027224 */ /* 0x000fe400078e0008 */
[----:B0-2---:R-:W-:-:S04]  /*56c0*/  IMAD.MOV.U32 R3, RZ, RZ, 0x0 ;  /* 0x00000000ff037424 */ /* 0x005fc800078e00ff */
[----:B-1-3--:R-:W-:Y:S05]  /*56d0*/  RET.REL.NODEC R2 `(_ZN18transformer_engine56_GLOBAL__N__9a404817_23_multi_cast_transpose_cu_26a11c4627multi_cast_transpose_kernelILi4ELi4ELb1Ef13__nv_bfloat166__halfEEvNS0_22MultiCastTransposeArgsE) ;  /* 0xffffffa802487950 */ /* 0x00afea0003c3ffff */
.L_x_3580:
        /* <DEDUP_REMOVED lines=10> */
.L_x_3782:


//--------------------- .text._ZN18transformer_engine56_GLOBAL__N__9a404817_23_multi_cast_transpose_cu_26a11c4627multi_cast_transpose_kernelILi4ELi2ELb1Ef13__nv_bfloat16fEEvNS0_22MultiCastTransposeArgsE --------------------------
	.section	.text._ZN18transformer_engine56_GLOBAL__N__9a404817_23_multi_cast_transpose_cu_26a11c4627multi_cast_transpose_kernelILi4ELi2ELb1Ef13__nv_bfloat16fEEvNS0_22MultiCastTransposeArgsE,"ax",@progbits
	.align	128
.text._ZN18transformer_engine56_GLOBAL__N__9a404817_23_multi_cast_transpose_cu_26a11c4627multi_cast_transpose_kernelILi4ELi2ELb1Ef13__nv_bfloat16fEEvNS0_22MultiCastTransposeArgsE:
        .type           _ZN18transformer_engine56_GLOBAL__N__9a404817_23_multi_cast_transpose_cu_26a11c4627multi_cast_transpose_kernelILi4ELi2ELb1Ef13__nv_bfloat16fEEvNS0_22MultiCastTransposeArgsE,@function
        .size           _ZN18transformer_engine56_GLOBAL__N__9a404817_23_multi_cast_transpose_cu_26a11c4627multi_cast_transpose_kernelILi4ELi2ELb1Ef13__nv_bfloat16fEEvNS0_22MultiCastTransposeArgsE,(.L_x_3784 - _ZN18transformer_engine56_GLOBAL__N__9a404817_23_multi_cast_transpose_cu_26a11c4627multi_cast_transpose_kernelILi4ELi2ELb1Ef13__nv_bfloat16fEEvNS0_22MultiCastTransposeArgsE)
        .other          _ZN18transformer_engine56_GLOBAL__N__9a404817_23_multi_cast_transpose_cu_26a11c4627multi_cast_transpose_kernelILi4ELi2ELb1Ef13__nv_bfloat16fEEvNS0_22MultiCastTransposeArgsE,@"STO_CUDA_ENTRY STV_DEFAULT"
_ZN18transformer_engine56_GLOBAL__N__9a404817_23_multi_cast_transpose_cu_26a11c4627multi_cast_transpose_kernelILi4ELi2ELb1Ef13__nv_bfloat16fEEvNS0_22MultiCastTransposeArgsE:
        /* <DEDUP_REMOVED lines=9> */
.L_x_3581:
[----:B------:R-:W-:Y:S01]  /*0090*/  MOV R2, R4 ;  /* 0x0000000400027202 */ /* 0x000fe20000000f00 */
[----:B------:R-:W-:-:S04]  /*00a0*/  VIADD R4, R4, 0x1 ;  /* 0x0000000104047836 */ /* 0x000fc80000000000 */
[----:B------:R-:W-:-:S04]  /*00b0*/  IMAD.SHL.U32 R76, R4, 0x4, RZ ;  /* 0x00000004044c7824 */ /* 0x000fc800078e00ff */
[----:B------:R-:W0:Y:S02]  /*00c0*/  LDC R3, c[0x0][R76+0x1010] ;  /* 0x000404004c037b82 */ /* 0x000e240000000800 */
[----:B0-----:R-:W-:-:S13]  /*00d0*/  ISETP.GT.AND P0, PT, R3, UR4, PT ;  /* 0x0000000403007c0c */ /* 0x001fda000bf04270 */
[----:B------:R-:W-:Y:S05]  /*00e0*/  @!P0 BRA `(.L_x_3581) ;  /* 0xfffffffc00e88947 */ /* 0x000fea000383ffff */
[----:B------:R-:W0:Y:S01]  /*00f0*/  LDC R66, c[0x0][R76+0xf0c] ;  /* 0x0003c3004c427b82 */ /* 0x000e220000000800 */
[----:B------:R-:W-:Y:S01]  /*0100*/  SHF.L.U32 R75, R2, 0x3, RZ ;  /* 0x00000003024b7819 */ /* 0x000fe200000006ff */
[----:B------:R-:W-:-:S06]  /*0110*/  ULDC.64 UR6, c[0x0][0x208] ;  /* 0x0000820000067ab9 */ /* 0x000fcc0000000a00 */
[----:B------:R-:W1:Y:S01]  /*0120*/  LDC.64 R80, c[0x0][R75+0x210] ;  /* 0x000084004b507b82 */ /* 0x000e620000000a00 */
[----:B0-----:R-:W-:-:S04]  /*0130*/  IADD3 R3, R66, 0x7f, RZ ;  /* 0x0000007f42037810 */ /* 0x001fc80007ffe0ff */
        /* <DEDUP_REMOVED lines=10> */
[----:B0-----:R-:W-:-:S06]  /*01e0*/  VIADD R4, R6, 0xffffffe ;  /* 0x0ffffffe06047836 */ /* 0x001fcc0000000000 */
[----:B------:R0:W2:Y:S02]  /*01f0*/  F2I.FTZ.U32.TRUNC.NTZ R5, R4 ;  /* 0x0000000400057305 */ /* 0x0000a4000021f000 */
[----:B0-----:R-:W-:Y:S02]  /*0200*/  IMAD.MOV.U32 R4, RZ, RZ, RZ ;  /* 0x000000ffff047224 */ /* 0x001fe400078e00ff */
[----:B--2---:R-:W-:-:S04]  /*0210*/  IMAD.MOV R8, RZ, RZ, -R5 ;  /* 0x000000ffff087224 */ /* 0x004fc800078e0a05 */
[----:B------:R-:W-:Y:S01]  /*0220*/  IMAD R11, R8, R7, RZ ;  /* 0x00000007080b7224 */ /* 0x000fe200078e02ff */
[----:B------:R-:W-:-:S03]  /*0230*/  MOV R8, R12 ;  /* 0x0000000c00087202 */ /* 0x000fc60000000f00 */
[----:B------:R-:W-:-:S04]  /*0240*/  IMAD.HI.U32 R5, R5, R11, R4 ;  /* 0x0000000b05057227 */ /* 0x000fc800078e0004 */
[----:B------:R-:W-:Y:S02]  /*0250*/  IMAD.MOV R4, RZ, RZ, -R13 ;  /* 0x000000ffff047224 */ /* 0x000fe400078e0a0d */
[----:B------:R-:W-:-:S04]  /*0260*/  IMAD.HI.U32 R5, R5, R8, RZ ;  /* 0x0000000805057227 */ /* 0x000fc800078e00ff */
[----:B------:R-:W-:-:S05]  /*0270*/  IMAD R4, R5, R4, R8 ;  /* 0x0000000405047224 */ /* 0x000fca00078e0208 */
[----:B------:R-:W-:-:S13]  /*0280*/  ISETP.GT.U32.AND P2, PT, R7, R4, PT ;  /* 0x000000040700720c */ /* 0x000fda0003f44070 */
[-C--:B------:R-:W-:Y:S01]  /*0290*/  @!P2 IADD3 R4, R4, -R7.reuse, RZ ;  /* 0x800000070404a210 */ /* 0x080fe20007ffe0ff */
[----:B------:R-:W-:Y:S01]  /*02a0*/  @!P2 VIADD R5, R5, 0x1 ;  /* 0x000000010505a836 */ /* 0x000fe20000000000 */
[----:B------:R-:W-:Y:S02]  /*02b0*/  ISETP.NE.AND P2, PT, R10, RZ, PT ;  /* 0x000000ff0a00720c */ /* 0x000fe40003f45270 */
[----:B------:R-:W-:Y:S02]  /*02c0*/  ISETP.GE.U32.AND P0, PT, R4, R7, PT ;  /* 0x000000070400720c */ /* 0x000fe40003f06070 */
[----:B------:R-:W-:Y:S01]  /*02d0*/  LOP3.LUT R4, R3, R10, RZ, 0x3c, !PT ;  /* 0x0000000a03047212 */ /* 0x000fe200078e3cff */
[----:B------:R-:W0:Y:S03]  /*02e0*/  LDC.64 R6, c[0x0][R75+0x810] ;  /* 0x000204004b067b82 */ /* 0x000e260000000a00 */
[----:B------:R-:W-:-:S07]  /*02f0*/  ISETP.GE.AND P1, PT, R4, RZ, PT ;  /* 0x000000ff0400720c */ /* 0x000fce0003f26270 */
[----:B------:R-:W-:-:S06]  /*0300*/  @P0 VIADD R5, R5, 0x1 ;  /* 0x0000000105050836 */ /* 0x000fcc0000000000 */
[----:B------:R-:W-:Y:S01]  /*0310*/  @!P1 IMAD.MOV R5, RZ, RZ, -R5 ;  /* 0x000000ffff059224 */ /* 0x000fe200078e0a05 */
[----:B------:R-:W-:-:S04]  /*0320*/  @!P2 LOP3.LUT R5, RZ, R10, RZ, 0x33, !PT ;  /* 0x0000000aff05a212 */ /* 0x000fc800078e33ff */
[----:B------:R-:W-:Y:S01]  /*0330*/  SHF.L.U32 R70, R5, 0x6, RZ ;  /* 0x0000000605467819 */ /* 0x000fe200000006ff */
[----:B------:R-:W-:Y:S01]  /*0340*/  IMAD.MOV R4, RZ, RZ, -R5 ;  /* 0x000000ffff047224 */ /* 0x000fe200078e0a05 */
[----:B0-----:R-:W-:-:S03]  /*0350*/  ISETP.NE.U32.AND P0, PT, R6, RZ, PT ;  /* 0x000000ff0600720c */ /* 0x001fc60003f05070 */
[----:B------:R-:W-:Y:S02]  /*0360*/  IMAD R73, R10, R4, R3 ;  /* 0x000000040a497224 */ /* 0x000fe400078e0203 */
[----:B------:R-:W-:Y:S01]  /*0370*/  IMAD R9, R9, 0x2, R70 ;  /* 0x0000000209097824 */ /* 0x000fe200078e0246 */
[----:B------:R-:W-:Y:S01]  /*0380*/  ISETP.NE.AND.EX P0, PT, R7, RZ, PT, P0 ;  /* 0x000000ff0700720c */ /* 0x000fe20003f05300 */
[----:B------:R-:W-:-:S05]  /*0390*/  IMAD.SHL.U32 R73, R73, 0x80, RZ ;  /* 0x0000008049497824 */ /* 0x000fca00078e00ff */
[----:B------:R-:W-:-:S05]  /*03a0*/  LEA R4, R71, R73, 0x2 ;  /* 0x0000004947047211 */ /* 0x000fca00078e10ff */
[----:B------:R-:W-:-:S04]  /*03b0*/  IMAD R9, R66, R9, R4 ;  /* 0x0000000942097224 */ /* 0x000fc800078e0204 */
[----:B-1----:R-:W-:-:S05]  /*03c0*/  IMAD.WIDE R62, R9, 0x2, R80 ;  /* 0x00000002093e7825 */ /* 0x002fca00078e0250 */
[----:B------:R-:W2:Y:S01]  /*03d0*/  LDG.E.64 R28, desc[UR6][R62.64] ;  /* 0x000000063e1c7981 */ /* 0x000ea2000c1e1b00 */
[----:B------:R-:W-:-:S06]  /*03e0*/  IMAD.MOV.U32 R68, RZ, RZ, 0x3f800000 ;  /* 0x3f800000ff447424 */ /* 0x000fcc00078e00ff */
[----:B------:R-:W3:Y:S01]  /*03f0*/  @P0 LDG.E R68, desc[UR6][R6.64] ;  /* 0x0000000606440981 */ /* 0x000ee2000c1e1900 */
[----:B------:R-:W0:Y:S01]  /*0400*/  LDC.64 R78, c[0x0][R75+0x410] ;  /* 0x000104004b4e7b82 */ /* 0x000e220000000a00 */
[----:B------:R-:W-:-:S04]  /*0410*/  IMAD.IADD R11, R66, 0x1, R9 ;  /* 0x00000001420b7824 */ /* 0x000fc800078e0209 */
[----:B------:R-:W-:-:S04]  /*0420*/  IMAD.WIDE R80, R11, 0x2, R80 ;  /* 0x000000020b507825 */ /* 0x000fc800078e0250 */
[----:B0-----:R-:W-:Y:S01]  /*0430*/  IMAD.WIDE R82, R9, 0x4, R78 ;  /* 0x0000000409527825 */ /* 0x001fe200078e024e */
[----:B--2---:R-:W-:-:S03]  /*0440*/  SHF.R.U64 R31, R28, 0x10, R29 ;  /* 0x000000101c1f7819 */ /* 0x004fc6000000121d */
[----:B------:R-:W-:Y:S01]  /*0450*/  IMAD.U32 R41, R28, 0x10000, RZ ;  /* 0x000100001c297824 */ /* 0x000fe200078e00ff */
[----:B------:R-:W-:Y:S02]  /*0460*/  SHF.R.U32.HI R49, RZ, 0x10, R29 ;  /* 0x00000010ff317819 */ /* 0x000fe4000001161d */
[----:B------:R-:W-:Y:S01]  /*0470*/  SHF.L.U32 R29, R29, 0x10, RZ ;  /* 0x000000101d1d7819 */ /* 0x000fe200000006ff */
[----:B------:R-:W-:Y:S01]  /*0480*/  IMAD.U32 R31, R31, 0x10000, RZ ;  /* 0x000100001f1f7824 */ /* 0x000fe200078e00ff */
[----:B------:R-:W-:Y:S01]  /*0490*/  SHF.L.U32 R49, R49, 0x10, RZ ;  /* 0x0000001031317819 */ /* 0x000fe200000006ff */
[-C--:B---3--:R-:W-:Y:S02]  /*04a0*/  FMUL R4, R41, R68.reuse ;  /* 0x0000004429047220 */ /* 0x088fe40000400000 */
[-C--:B------:R-:W-:Y:S01]  /*04b0*/  FMUL R6, R29, R68.reuse ;  /* 0x000000441d067220 */ /* 0x080fe20000400000 */
[-C--:B------:R-:W-:Y:S01]  /*04c0*/  FMUL R5, R31, R68.reuse ;  /* 0x000000441f057220 */ /* 0x080fe20000400000 */
[----:B------:R-:W-:-:S05]  /*04d0*/  FMUL R7, R49, R68 ;  /* 0x0000004431077220 */ /* 0x000fca0000400000 */
[----:B------:R0:W-:Y:S04]  /*04e0*/  STG.E.128 desc[UR6][R82.64], R4 ;  /* 0x0000000452007986 */ /* 0x0001e8000c101d06 */
[----:B------:R-:W2:Y:S01]  /*04f0*/  LDG.E.64 R60, desc[UR6][R80.64] ;  /* 0x00000006503c7981 */ /* 0x000ea2000c1e1b00 */
[----:B------:R-:W-:Y:S02]  /*0500*/  IMAD.SHL.U32 R66, R66, 0x8, RZ ;  /* 0x0000000842427824 */ /* 0x000fe400078e00ff */
[----:B------:R-:W-:-:S04]  /*0510*/  IMAD.WIDE R78, R11, 0x4, R78 ;  /* 0x000000040b4e7825 */ /* 0x000fc800078e024e */
[----:B------:R-:W-:Y:S01]  /*0520*/  IMAD.WIDE R62, R66, 0x2, R62 ;  /* 0x00000002423e7825 */ /* 0x000fe200078e023e */
[----:B--2---:R-:W-:-:S03]  /*0530*/  SHF.R.U64 R53, R60, 0x10, R61 ;  /* 0x000000103c357819 */ /* 0x004fc6000000123d */
[----:B------:R-:W-:Y:S01]  /*0540*/  IMAD.U32 R37, R60, 0x10000, RZ ;  /* 0x000100003c257824 */ /* 0x000fe200078e00ff */
[----:B------:R-:W-:Y:S01]  /*0550*/  SHF.R.U32.HI R32, RZ, 0x10, R61 ;  /* 0x00000010ff207819 */ /* 0x000fe2000001163d */
[----:B------:R-:W-:Y:S01]  /*0560*/  IMAD.U32 R61, R61, 0x10000, RZ ;  /* 0x000100003d3d7824 */ /* 0x000fe200078e00ff */
[----:B------:R-:W-:Y:S01]  /*0570*/  SHF.L.U32 R53, R53, 0x10, RZ ;  /* 0x0000001035357819 */ /* 0x000fe200000006ff */
[-C--:B------:R-:W-:Y:S02]  /*0580*/  FMUL R8, R37, R68.reuse ;  /* 0x0000004425087220 */ /* 0x080fe40000400000 */
[----:B------:R-:W-:Y:S02]  /*0590*/  IMAD.U32 R32, R32, 0x10000, RZ ;  /* 0x0001000020207824 */ /* 0x000fe400078e00ff */
[-C--:B------:R-:W-:Y:S01]  /*05a0*/  FMUL R10, R61, R68.reuse ;  /* 0x000000443d0a7220 */ /* 0x080fe20000400000 */
[-C--:B------:R-:W-:Y:S01]  /*05b0*/  FMUL R9, R53, R68.reuse ;  /* 0x0000004435097220 */ /* 0x080fe20000400000 */
[----:B------:R-:W-:-:S05]  /*05c0*/  FMUL R11, R32, R68 ;  /* 0x00000044200b7220 */ /* 0x000fca0000400000 */
[----:B------:R1:W-:Y:S04]  /*05d0*/  STG.E.128 desc[UR6][R78.64], R8 ;  /* 0x000000084e007986 */ /* 0x0003e8000c101d06 */
[----:B------:R-:W2:Y:S01]  /*05e0*/  LDG.E.64 R46, desc[UR6][R62.64] ;  /* 0x000000063e2e7981 */ /* 0x000ea2000c1e1b00 */
[----:B0-----:R-:W-:-:S04]  /*05f0*/  IMAD.WIDE R82, R66, 0x4, R82 ;  /* 0x0000000442527825 */ /* 0x001fc800078e0252 */
[----:B------:R-:W-:Y:S01]  /*0600*/  IMAD.WIDE R80, R66, 0x2, R80 ;  /* 0x0000000242507825 */ /* 0x000fe200078e0250 */
[C-C-:B--2---:R-:W-:Y:S02]  /*0610*/  SHF.R.U64 R33, R46.reuse, 0x10, R47.reuse ;  /* 0x000000102e217819 */ /* 0x144fe4000000122f */
[----:B------:R-:W-:Y:S01]  /*0620*/  SHF.R.U32.HI R35, RZ, 0x10, R47 ;  /* 0x00000010ff237819 */ /* 0x000fe2000001162f */
[----:B------:R-:W-:Y:S01]  /*0630*/  IMAD.U32 R47, R47, 0x10000, RZ ;  /* 0x000100002f2f7824 */ /* 0x000fe200078e00ff */
[----:B------:R-:W-:Y:S01]  /*0640*/  SHF.L.U32 R93, R46, 0x10, RZ ;  /* 0x000000102e5d7819 */ /* 0x000fe200000006ff */
[----:B------:R-:W-:Y:S01]  /*0650*/  IMAD.U32 R33, R33, 0x10000, RZ ;  /* 0x0001000021217824 */ /* 0x000fe200078e00ff */
[----:B------:R-:W-:Y:S01]  /*0660*/  SHF.L.U32 R35, R35, 0x10, RZ ;  /* 0x0000001023237819 */ /* 0x000fe200000006ff */
[-C--:B------:R-:W-:Y:S02]  /*0670*/  FMUL R14, R47, R68.reuse ;  /* 0x000000442f0e7220 */ /* 0x080fe40000400000 */
[-C--:B------:R-:W-:Y:S01]  /*0680*/  FMUL R12, R93, R68.reuse ;  /* 0x000000445d0c7220 */ /* 0x080fe20000400000 */
[-C--:B------:R-:W-:Y:S01]  /*0690*/  FMUL R13, R33, R68.reuse ;  /* 0x00000044210d7220 */ /* 0x080fe20000400000 */
[----:B------:R-:W-:-:S05]  /*06a0*/  FMUL R15, R35, R68 ;  /* 0x00000044230f7220 */ /* 0x000fca0000400000 */
[----:B------:R0:W-:Y:S04]  /*06b0*/  STG.E.128 desc[UR6][R82.64], R12 ;  /* 0x0000000c52007986 */ /* 0x0001e8000c101d06 */
[----:B------:R-:W2:Y:S01]  /*06c0*/  LDG.E.64 R38, desc[UR6][R80.64] ;  /* 0x0000000650267981 */ /* 0x000ea2000c1e1b00 */
[----:B-1----:R-:W-:-:S04]  /*06d0*/  IMAD.WIDE R78, R66, 0x4, R78 ;  /* 0x00000004424e7825 */ /* 0x002fc800078e024e */
        /* <DEDUP_REMOVED lines=15> */
[----:B--2---:R-:W-:-:S03]  /*07d0*/  SHF.R.U64 R91, R64, 0x10, R65 ;  /* 0x00000010405b7819 */ /* 0x004fc60000001241 */
[----:B------:R-:W-:Y:S01]  /*07e0*/  IMAD.U32 R89, R64, 0x10000, RZ ;  /* 0x0001000040597824 */ /* 0x000fe200078e00ff */
[----:B------:R-:W-:Y:S02]  /*07f0*/  SHF.R.U32.HI R77, RZ, 0x10, R65 ;  /* 0x00000010ff4d7819 */ /* 0x000fe40000011641 */
[----:B------:R-:W-:Y:S01]  /*0800*/  SHF.L.U32 R65, R65, 0x10, RZ ;  /* 0x0000001041417819 */ /* 0x000fe200000006ff */
[----:B------:R-:W-:Y:S02]  /*0810*/  IMAD.U32 R91, R91, 0x10000, RZ ;  /* 0x000100005b5b7824 */ /* 0x000fe400078e00ff */
[-C--:B------:R-:W-:Y:S01]  /*0820*/  FMUL R20, R89, R68.reuse ;  /* 0x0000004459147220 */ /* 0x080fe20000400000 */
[----:B------:R-:W-:Y:S02]  /*0830*/  IMAD.U32 R77, R77, 0x10000, RZ ;  /* 0x000100004d4d7824 */ /* 0x000fe400078e00ff */
[-C--:B------:R-:W-:Y:S01]  /*0840*/  FMUL R22, R65, R68.reuse ;  /* 0x0000004441167220 */ /* 0x080fe20000400000 */
[-C--:B------:R-:W-:Y:S01]  /*0850*/  FMUL R21, R91, R68.reuse ;  /* 0x000000445b157220 */ /* 0x080fe20000400000 */
[----:B------:R-:W-:-:S05]  /*0860*/  FMUL R23, R77, R68 ;  /* 0x000000444d177220 */ /* 0x000fca0000400000 */
[----:B------:R0:W-:Y:S04]  /*0870*/  STG.E.128 desc[UR6][R82.64], R20 ;  /* 0x0000001452007986 */ /* 0x0001e8000c101d06 */
[----:B------:R-:W2:Y:S01]  /*0880*/  LDG.E.64 R58, desc[UR6][R80.64] ;  /* 0x00000006503a7981 */ /* 0x000ea2000c1e1b00 */
[----:B-1----:R-:W-:-:S04]  /*0890*/  IMAD.WIDE R78, R66, 0x4, R78 ;  /* 0x00000004424e7825 */ /* 0x002fc800078e024e */
[----:B------:R-:W-:Y:S01]  /*08a0*/  IMAD.WIDE R62, R66, 0x2, R62 ;  /* 0x00000002423e7825 */ /* 0x000fe200078e023e */
[C-C-:B--2---:R-:W-:Y:S02]  /*08b0*/  SHF.R.U64 R43, R58.reuse, 0x10, R59.reuse ;  /* 0x000000103a2b7819 */ /* 0x144fe4000000123b */
[----:B------:R-:W-:Y:S01]  /*08c0*/  SHF.R.U32.HI R57, RZ, 0x10, R59 ;  /* 0x00000010ff397819 */ /* 0x000fe2000001163b */
[----:B------:R-:W-:Y:S01]  /*08d0*/  IMAD.U32 R59, R59, 0x10000, RZ ;  /* 0x000100003b3b7824 */ /* 0x000fe200078e00ff */
[----:B------:R-:W-:Y:S02]  /*08e0*/  SHF.L.U32 R55, R58, 0x10, RZ ;  /* 0x000000103a377819 */ /* 0x000fe400000006ff */
[----:B------:R-:W-:Y:S01]  /*08f0*/  SHF.L.U32 R43, R43, 0x10, RZ ;  /* 0x000000102b2b7819 */ /* 0x000fe200000006ff */
[----:B------:R-:W-:Y:S02]  /*0900*/  IMAD.U32 R57, R57, 0x10000, RZ ;  /* 0x0001000039397824 */ /* 0x000fe400078e00ff */
[-C--:B------:R-:W-:Y:S01]  /*0910*/  FMUL R26, R59, R68.reuse ;  /* 0x000000443b1a7220 */ /* 0x080fe20000400000 */
[-C--:B------:R-:W-:Y:S01]  /*0920*/  FMUL R24, R55, R68.reuse ;  /* 0x0000004437187220 */ /* 0x080fe20000400000 */
[-C--:B------:R-:W-:Y:S01]  /*0930*/  FMUL R25, R43, R68.reuse ;  /* 0x000000442b197220 */ /* 0x080fe20000400000 */
[----:B------:R-:W-:-:S05]  /*0940*/  FMUL R27, R57, R68 ;  /* 0x00000044391b7220 */ /* 0x000fca0000400000 */
[----:B------:R1:W-:Y:S04]  /*0950*/  STG.E.128 desc[UR6][R78.64], R24 ;  /* 0x000000184e007986 */ /* 0x0003e8000c101d06 */
[----:B------:R-:W2:Y:S01]  /*0960*/  LDG.E.64 R44, desc[UR6][R62.64] ;  /* 0x000000063e2c7981 */ /* 0x000ea2000c1e1b00 */
[----:B------:R-:W-:Y:S01]  /*0970*/  FMNMX R28, RZ, |R41|, !PT ;  /* 0x40000029ff1c7209 */ /* 0x000fe20007800000 */
[----:B0-----:R-:W-:-:S03]  /*0980*/  IMAD.WIDE R82, R66, 0x4, R82 ;  /* 0x0000000442527825 */ /* 0x001fc600078e0252 */
[----:B------:R-:W-:Y:S01]  /*0990*/  FMNMX R28, R28, |R31|, !PT ;  /* 0x4000001f1c1c7209 */ /* 0x000fe20007800000 */
[----:B------:R-:W-:-:S03]  /*09a0*/  IMAD.WIDE R80, R66, 0x2, R80 ;  /* 0x0000000242507825 */ /* 0x000fc600078e0250 */
[----:B------:R-:W-:-:S04]  /*09b0*/  FMNMX R28, R28, |R29|, !PT ;  /* 0x4000001d1c1c7209 */ /* 0x000fc80007800000 */
[----:B------:R-:W-:Y:S02]  /*09c0*/  FMNMX R34, R28, |R49|, !PT ;  /* 0x400000311c227209 */ /* 0x000fe40007800000 */
        /* <DEDUP_REMOVED lines=12> */
[----:B------:R-:W-:Y:S01]  /*0a90*/  FMNMX R34, R34, |R37|, !PT ;  /* 0x4000002522227209 */ /* 0x000fe20007800000 */
[----:B-1----:R-:W-:-:S03]  /*0aa0*/  IMAD.WIDE R78, R66, 0x4, R78 ;  /* 0x00000004424e7825 */ /* 0x002fc600078e024e */
[----:B------:R-:W-:Y:S01]  /*0ab0*/  FMNMX R34, R34, |R53|, !PT ;  /* 0x4000003522227209 */ /* 0x000fe20007800000 */
[----:B------:R-:W-:-:S03]  /*0ac0*/  IMAD.WIDE R62, R66, 0x2, R62 ;  /* 0x00000002423e7825 */ /* 0x000fc600078e023e */
[----:B------:R-:W-:-:S04]  /*0ad0*/  FMNMX R61, R34, |R61|, !PT ;  /* 0x4000003d223d7209 */ /* 0x000fc80007800000 */
[----:B------:R-:W-:-:S04]  /*0ae0*/  FMNMX R32, R61, |R32|, !PT ;  /* 0x400000203d207209 */ /* 0x000fc80007800000 */
[----:B------:R-:W-:-:S04]  /*0af0*/  FMNMX R32, R32, |R93|, !PT ;  /* 0x4000005d20207209 */ /* 0x000fc80007800000 */
[----:B------:R-:W-:-:S04]  /*0b00*/  FMNMX R32, R32, |R33|, !PT ;  /* 0x4000002120207209 */ /* 0x000fc80007800000 */
        /* <DEDUP_REMOVED lines=15> */
[----:B0-----:R-:W-:-:S03]  /*0c00*/  IMAD.WIDE R82, R66, 0x4, R82 ;  /* 0x0000000442527825 */ /* 0x001fc600078e0252 */
        /* <DEDUP_REMOVED lines=8> */
[C-C-:B--2---:R-:W-:Y:S01]  /*0c90*/  SHF.R.U64 R69, R36.reuse, 0x10, R37.reuse ;  /* 0x0000001024457819 */ /* 0x144fe20000001225 */
[----:B------:R-:W-:Y:S01]  /*0ca0*/  IMAD.U32 R67, R37, 0x10000, RZ ;  /* 0x0001000025437824 */ /* 0x000fe200078e00ff */
[----:B------:R-:W-:Y:S02]  /*0cb0*/  SHF.R.U32.HI R77, RZ, 0x10, R37 ;  /* 0x00000010ff4d7819 */ /* 0x000fe40000011625 */
[----:B------:R-:W-:Y:S01]  /*0cc0*/  SHF.L.U32 R65, R36, 0x10, RZ ;  /* 0x0000001024417819 */ /* 0x000fe200000006ff */
[-C--:B------:R-:W-:Y:S01]  /*0cd0*/  FMUL R38, R67, R68.reuse ;  /* 0x0000004443267220 */ /* 0x080fe20000400000 */
[----:B------:R-:W-:Y:S01]  /*0ce0*/  SHF.L.U32 R69, R69, 0x10, RZ ;  /* 0x0000001045457819 */ /* 0x000fe200000006ff */
[----:B------:R-:W-:Y:S02]  /*0cf0*/  IMAD.U32 R77, R77, 0x10000, RZ ;  /* 0x000100004d4d7824 */ /* 0x000fe400078e00ff */
[----:B------:R-:W-:-:S02]  /*0d00*/  FMUL R36, R65, R68 ;  /* 0x0000004441247220 */ /* 0x000fc40000400000 */
        /* <DEDUP_REMOVED lines=46> */
[----:B------:R-:W-:Y:S04]  /*0ff0*/  STG.E.128 desc[UR6][R82.64], R44 ;  /* 0x0000002c52007986 */ /* 0x000fe8000c101d06 */
[----:B------:R-:W2:Y:S01]  /*1000*/  LDG.E.64 R48, desc[UR6][R80.64] ;  /* 0x0000000650307981 */ /* 0x000ea2000c1e1b00 */
[----:B------:R-:W-:Y:S01]  /*1010*/  FMNMX R50, R50, |R59|, !PT ;  /* 0x4000003b32327209 */ /* 0x000fe20007800000 */
[----:B-1----:R-:W-:Y:S01]  /*1020*/  IMAD.WIDE R78, R66, 0x4, R78 ;  /* 0x00000004424e7825 */ /* 0x002fe200078e024e */
[----:B------:R-:W0:Y:S02]  /*1030*/  S2R R69, SR_CgaCtaId ;  /* 0x0000000000457919 */ /* 0x000e240000008800 */
[----:B------:R-:W-:Y:S01]  /*1040*/  FMNMX R50, R50, |R55|, !PT ;  /* 0x4000003732327209 */ /* 0x000fe20007800000 */
[----:B------:R-:W-:-:S03]  /*1050*/  IMAD.WIDE R62, R66, 0x2, R62 ;  /* 0x00000002423e7825 */ /* 0x000fc600078e023e */
[----:B------:R-:W-:Y:S02]  /*1060*/  FMNMX R50, R50, |R51|, !PT ;  /* 0x4000003332327209 */ /* 0x000fe40007800000 */
[----:B------:R-:W-:Y:S02]  /*1070*/  MOV R51, 0x400 ;  /* 0x0000040000337802 */ /* 0x000fe40000000f00 */
[----:B------:R-:W-:Y:S02]  /*1080*/  FMNMX R50, R50, |R57|, !PT ;  /* 0x4000003932327209 */ /* 0x000fe40007800000 */
[----:B------:R-:W-:Y:S02]  /*1090*/  IADD3 R52, R51, 0x10, RZ ;  /* 0x0000001033347810 */ /* 0x000fe40007ffe0ff */
[----:B------:R-:W-:Y:S02]  /*10a0*/  FMNMX R50, R50, |R61|, !PT ;  /* 0x4000003d32327209 */ /* 0x000fe40007800000 */
[----:B------:R-:W-:-:S02]  /*10b0*/  SHF.R.S32.HI R51, RZ, 0x1f, R0 ;  /* 0x0000001fff337819 */ /* 0x000fc40000011400 */
[----:B------:R-:W-:Y:S02]  /*10c0*/  FMNMX R50, R50, |R67|, !PT ;  /* 0x4000004332327209 */ /* 0x000fe40007800000 */
[----:B------:R-:W-:-:S04]  /*10d0*/  LEA.HI R51, R51, R0, RZ, 0x5 ;  /* 0x0000000033337211 */ /* 0x000fc800078f28ff */
[----:B------:R-:W-:Y:S02]  /*10e0*/  SHF.R.S32.HI R72, RZ, 0x5, R51 ;  /* 0x00000005ff487819 */ /* 0x000fe40000011433 */
[----:B0-----:R-:W-:Y:S02]  /*10f0*/  LEA R67, R69, R52, 0x18 ;  /* 0x0000003445437211 */ /* 0x001fe400078ec0ff */
[----:B------:R-:W-:Y:S02]  /*1100*/  FMNMX R52, R50, |R65|, !PT ;  /* 0x4000004132347209 */ /* 0x000fe40007800000 */
[----:B------:R-:W-:Y:S01]  /*1110*/  MOV R50, R4 ;  /* 0x0000000400327202 */ /* 0x000fe20000000f00 */
[----:B------:R-:W-:Y:S01]  /*1120*/  IMAD R51, R71, 0x108, R67 ;  /* 0x0000010847337824 */ /* 0x000fe200078e0243 */
[----:B------:R-:W-:-:S03]  /*1130*/  FMNMX R4, R52, |R53|, !PT ;  /* 0x4000003534047209 */ /* 0x000fc60007800000 */
[----:B------:R-:W-:Y:S02]  /*1140*/  IMAD R74, R72, 0x8, R51 ;  /* 0x00000008484a7824 */ /* 0x000fe400078e0233 */
[----:B------:R-:W-:-:S05]  /*1150*/  IMAD.MOV.U32 R51, RZ, RZ, R8 ;  /* 0x000000ffff337224 */ /* 0x000fca00078e0008 */
[----:B------:R0:W-:Y:S01]  /*1160*/  STS.64 [R74], R50 ;  /* 0x000000324a007388 */ /* 0x0001e20000000a00 */
[C-C-:B--2---:R-:W-:Y:S01]  /*1170*/  SHF.R.U64 R61, R48.reuse, 0x10, R49.reuse ;  /* 0x00000010303d7819 */ /* 0x144fe20000001231 */
[----:B------:R-:W-:Y:S01]  /*1180*/  IMAD.U32 R57, R49, 0x10000, RZ ;  /* 0x0001000031397824 */ /* 0x000fe200078e00ff */
[----:B------:R-:W-:Y:S02]  /*1190*/  SHF.R.U32.HI R59, RZ, 0x10, R49 ;  /* 0x00000010ff3b7819 */ /* 0x000fe40000011631 */
[----:B------:R-:W-:Y:S01]  /*11a0*/  SHF.L.U32 R55, R48, 0x10, RZ ;  /* 0x0000001030377819 */ /* 0x000fe200000006ff */
[-C--:B0-----:R-:W-:Y:S01]  /*11b0*/  FMUL R50, R57, R68.reuse ;  /* 0x0000004439327220 */ /* 0x081fe20000400000 */
        /* <DEDUP_REMOVED lines=8> */
[----:B------:R-:W-:Y:S01]  /*1240*/  IMAD.MOV.U32 R55, RZ, RZ, R16 ;  /* 0x000000ffff377224 */ /* 0x000fe200078e0010 */
[----:B------:R-:W-:Y:S01]  /*1250*/  MOV R54, R12 ;  /* 0x0000000c00367202 */ /* 0x000fe20000000f00 */
[----:B------:R-:W-:Y:S01]  /*1260*/  IMAD.WIDE R82, R66, 0x4, R82 ;  /* 0x0000000442527825 */ /* 0x000fe200078e0252 */
[----:B------:R-:W-:Y:S02]  /*1270*/  FMNMX R4, R4, |R61|, !PT ;  /* 0x4000003d04047209 */ /* 0x000fe40007800000 */
[----:B------:R-:W-:Y:S01]  /*1280*/  MOV R56, R20 ;  /* 0x0000001400387202 */ /* 0x000fe20000000f00 */
[----:B------:R0:W-:Y:S01]  /*1290*/  STS.64 [R74+0x20], R54 ;  /* 0x000020364a007388 */ /* 0x0001e20000000a00 */
[----:B------:R-:W-:Y:S01]  /*12a0*/  FMNMX R4, R4, |R57|, !PT ;  /* 0x4000003904047209 */ /* 0x000fe20007800000 */
[----:B------:R-:W-:-:S02]  /*12b0*/  IMAD.MOV.U32 R57, RZ, RZ, R24 ;  /* 0x000000ffff397224 */ /* 0x000fc400078e0018 */
[----:B------:R-:W-:Y:S01]  /*12c0*/  IMAD.WIDE R80, R66, 0x2, R80 ;  /* 0x0000000242507825 */ /* 0x000fe200078e0250 */
[----:B------:R-:W-:Y:S02]  /*12d0*/  FMNMX R4, R4, |R59|, !PT ;  /* 0x4000003b04047209 */ /* 0x000fe40007800000 */
[----:B------:R1:W-:Y:S01]  /*12e0*/  STS.64 [R74+0x40], R56 ;  /* 0x000040384a007388 */ /* 0x0003e20000000a00 */
[C-C-:B--2---:R-:W-:Y:S01]  /*12f0*/  SHF.R.U64 R77, R52.reuse, 0x10, R53.reuse ;  /* 0x00000010344d7819 */ /* 0x144fe20000001235 */
[----:B------:R-:W-:Y:S01]  /*1300*/  IMAD.U32 R61, R53, 0x10000, RZ ;  /* 0x00010000353d7824 */ /* 0x000fe200078e00ff */
[----:B------:R-:W-:Y:S02]  /*1310*/  SHF.R.U32.HI R65, RZ, 0x10, R53 ;  /* 0x00000010ff417819 */ /* 0x000fe40000011635 */
[----:B------:R-:W-:Y:S01]  /*1320*/  SHF.L.U32 R59, R52, 0x10, RZ ;  /* 0x00000010343b7819 */ /* 0x000fe200000006ff */
[----:B0-----:R-:W-:Y:S01]  /*1330*/  FMUL R54, R61, R68 ;  /* 0x000000443d367220 */ /* 0x001fe20000400000 */
[----:B------:R-:W-:Y:S01]  /*1340*/  SHF.L.U32 R77, R77, 0x10, RZ ;  /* 0x000000104d4d7819 */ /* 0x000fe200000006ff */
[----:B------:R-:W-:-:S02]  /*1350*/  IMAD.U32 R65, R65, 0x10000, RZ ;  /* 0x0001000041417824 */ /* 0x000fc400078e00ff */
[-C--:B------:R-:W-:Y:S02]  /*1360*/  FMUL R52, R59, R68.reuse ;  /* 0x000000443b347220 */ /* 0x080fe40000400000 */
[-C--:B------:R-:W-:Y:S01]  /*1370*/  FMUL R53, R77, R68.reuse ;  /* 0x000000444d357220 */ /* 0x080fe20000400000 */
[----:B------:R-:W-:-:S05]  /*1380*/  FMUL R55, R65, R68 ;  /* 0x0000004441377220 */ /* 0x000fca0000400000 */
[----:B------:R-:W-:Y:S04]  /*1390*/  STG.E.128 desc[UR6][R82.64], R52 ;  /* 0x0000003452007986 */ /* 0x000fe8000c101d06 */
[----:B-1----:R-:W2:Y:S01]  /*13a0*/  LDG.E.64 R56, desc[UR6][R80.64] ;  /* 0x0000000650387981 */ /* 0x002ea2000c1e1b00 */
        /* <DEDUP_REMOVED lines=23> */
[----:B-1----:R0:W2:Y:S01]  /*1520*/  LDG.E.64 R60, desc[UR6][R86.64] ;  /* 0x00000006563c7981 */ /* 0x0020a2000c1e1b00 */
[----:B------:R-:W-:Y:S01]  /*1530*/  FMNMX R4, R4, |R65|, !PT ;  /* 0x4000004104047209 */ /* 0x000fe20007800000 */
[----:B------:R-:W-:Y:S01]  /*1540*/  IMAD.MOV.U32 R63, RZ, RZ, R48 ;  /* 0x000000ffff3f7224 */ /* 0x000fe200078e0030 */
[----:B------:R-:W-:Y:S01]  /*1550*/  MOV R62, R44 ;  /* 0x0000002c003e7202 */ /* 0x000fe20000000f00 */
[----:B------:R-:W-:Y:S01]  /*1560*/  IMAD.MOV.U32 R65, RZ, RZ, R56 ;  /* 0x000000ffff417224 */ /* 0x000fe200078e0038 */
[----:B------:R-:W-:Y:S01]  /*1570*/  FMNMX R85, R4, |R85|, !PT ;  /* 0x4000005504557209 */ /* 0x000fe20007800000 */
[C---:B------:R-:W-:Y:S01]  /*1580*/  IMAD.WIDE R80, R66.reuse, 0x2, R80 ;  /* 0x0000000242507825 */ /* 0x040fe200078e0250 */
[----:B------:R-:W-:Y:S01]  /*1590*/  MOV R64, R52 ;  /* 0x0000003400407202 */ /* 0x000fe20000000f00 */
[----:B------:R1:W-:Y:S02]  /*15a0*/  STS.64 [R74+0xa0], R62 ;  /* 0x0000a03e4a007388 */ /* 0x0003e40000000a00 */
[----:B0-----:R-:W-:-:S02]  /*15b0*/  IMAD.WIDE R86, R66, 0x4, R82 ;  /* 0x0000000442567825 */ /* 0x001fc400078e0252 */
[----:B------:R0:W-:Y:S01]  /*15c0*/  STS.64 [R74+0xc0], R64 ;  /* 0x0000c0404a007388 */ /* 0x0001e20000000a00 */
[C-C-:B--2---:R-:W-:Y:S01]  /*15d0*/  SHF.R.U64 R16, R60.reuse, 0x10, R61.reuse ;  /* 0x000000103c107819 */ /* 0x144fe2000000123d */
[----:B------:R-:W-:Y:S01]  /*15e0*/  IMAD.U32 R4, R61, 0x10000, RZ ;  /* 0x000100003d047824 */ /* 0x000fe200078e00ff */
[----:B------:R-:W-:Y:S02]  /*15f0*/  SHF.R.U32.HI R77, RZ, 0x10, R61 ;  /* 0x00000010ff4d7819 */ /* 0x000fe4000001163d */
[----:B------:R-:W-:Y:S01]  /*1600*/  SHF.L.U32 R8, R60, 0x10, RZ ;  /* 0x000000103c087819 */ /* 0x000fe200000006ff */
[-C--:B-1----:R-:W-:Y:S01]  /*1610*/  FMUL R62, R4, R68.reuse ;  /* 0x00000044043e7220 */ /* 0x082fe20000400000 */
[----:B------:R-:W-:Y:S01]  /*1620*/  SHF.L.U32 R16, R16, 0x10, RZ ;  /* 0x0000001010107819 */ /* 0x000fe200000006ff */
[----:B------:R-:W-:Y:S02]  /*1630*/  IMAD.U32 R77, R77, 0x10000, RZ ;  /* 0x000100004d4d7824 */ /* 0x000fe400078e00ff */
[----:B------:R-:W-:-:S02]  /*1640*/  FMUL R60, R8, R68 ;  /* 0x00000044083c7220 */ /* 0x000fc40000400000 */
[-C--:B------:R-:W-:Y:S01]  /*1650*/  FMUL R61, R16, R68.reuse ;  /* 0x00000044103d7220 */ /* 0x080fe20000400000 */
[----:B------:R-:W-:-:S05]  /*1660*/  FMUL R63, R77, R68 ;  /* 0x000000444d3f7220 */ /* 0x000fca0000400000 */
[----:B------:R1:W-:Y:S04]  /*1670*/  STG.E.128 desc[UR6][R86.64], R60 ;  /* 0x0000003c56007986 */ /* 0x0003e8000c101d06 */
[----:B0-----:R-:W2:Y:S01]  /*1680*/  LDG.E.64 R64, desc[UR6][R80.64] ;  /* 0x0000000650407981 */ /* 0x001ea2000c1e1b00 */
[----:B------:R-:W-:Y:S01]  /*1690*/  IMAD R20, R72, 0x108, R67 ;  /* 0x0000010848147824 */ /* 0x000fe200078e0243 */
[----:B------:R-:W-:Y:S01]  /*16a0*/  FMNMX R85, R85, |R12|, !PT ;  /* 0x4000000c55557209 */ /* 0x000fe20007800000 */
[----:B------:R-:W-:Y:S01]  /*16b0*/  IMAD.WIDE R82, R66, 0x4, R78 ;  /* 0x0000000442527825 */ /* 0x000fe200078e024e */
[----:B------:R-:W0:Y:S01]  /*16c0*/  LDC R76, c[0x0][R76+0xe0c] ;  /* 0x000383004c4c7b82 */ /* 0x000e220000000800 */
[----:B------:R-:W-:Y:S01]  /*16d0*/  LEA R73, R72, R73, 0x2 ;  /* 0x0000004948497211 */ /* 0x000fe200078e10ff */
[----:B------:R-:W-:Y:S01]  /*16e0*/  BSSY B0, `(.L_x_3582) ;  /* 0x00000e3000007945 */ /* 0x000fe20003800000 */
[C---:B------:R-:W-:Y:S01]  /*16f0*/  LEA R12, R71.reuse, R20, 0x3 ;  /* 0x00000014470c7211 */ /* 0x040fe200078e18ff */
[----:B------:R-:W-:Y:S01]  /*1700*/  IMAD R20, R71, 0x2, R70 ;  /* 0x0000000247147824 */ /* 0x000fe200078e0246 */
[----:B------:R-:W-:Y:S01]  /*1710*/  MOV R70, R60 ;  /* 0x0000003c00467202 */ /* 0x000fe20000000f00 */
[----:B------:R-:W-:Y:S01]  /*1720*/  IMAD.MOV.U32 R40, RZ, RZ, R37 ;  /* 0x000000ffff287224 */ /* 0x000fe200078e0025 */
[----:B------:R-:W-:Y:S01]  /*1730*/  FMNMX R24, R85, |R24|, !PT ;  /* 0x4000001855187209 */ /* 0x000fe20007800000 */
[----:B------:R-:W3:Y:S01]  /*1740*/  LDC.64 R78, c[0x0][R75+0x610] ;  /* 0x000184004b4e7b82 */ /* 0x000ee20000000a00 */
[----:B------:R-:W-:Y:S01]  /*1750*/  MOV R48, R45 ;  /* 0x0000002d00307202 */ /* 0x000fe20000000f00 */
[----:B------:R-:W-:Y:S01]  /*1760*/  IMAD.MOV.U32 R56, RZ, RZ, R53 ;  /* 0x000000ffff387224 */ /* 0x000fe200078e0035 */
[----:B-1----:R-:W-:-:S02]  /*1770*/  FMNMX R87, R24, |R8|, !PT ;  /* 0x4000000818577209 */ /* 0x002fc40007800000 */
[----:B------:R-:W-:Y:S02]  /*1780*/  MOV R8, R5 ;  /* 0x0000000500087202 */ /* 0x000fe40000000f00 */
[----:B------:R-:W-:Y:S01]  /*1790*/  FMNMX R60, R87, |R16|, !PT ;  /* 0x40000010573c7209 */ /* 0x000fe20007800000 */
[----:B------:R-:W-:Y:S01]  /*17a0*/  IMAD.MOV.U32 R16, RZ, RZ, R13 ;  /* 0x000000ffff107224 */ /* 0x000fe200078e000d */
[----:B------:R-:W-:Y:S01]  /*17b0*/  MOV R24, R21 ;  /* 0x0000001500187202 */ /* 0x000fe20000000f00 */
[----:B------:R-:W-:Y:S01]  /*17c0*/  VIADD R13, R73, 0x1 ;  /* 0x00000001490d7836 */ /* 0x000fe20000000000 */
[----:B------:R-:W-:Y:S02]  /*17d0*/  FMNMX R60, R60, |R4|, !PT ;  /* 0x400000043c3c7209 */ /* 0x000fe40007800000 */
[----:B------:R-:W-:Y:S02]  /*17e0*/  LOP3.LUT P0, RZ, R0, 0x1f, RZ, 0xc0, !PT ;  /* 0x0000001f00ff7812 */ /* 0x000fe4000780c0ff */
[----:B------:R-:W-:Y:S01]  /*17f0*/  FMNMX R77, R60, |R77|, !PT ;  /* 0x4000004d3c4d7209 */ /* 0x000fe20007800000 */
[----:B0-----:R-:W-:-:S02]  /*1800*/  IMAD R85, R76, R73, R20 ;  /* 0x000000494c557224 */ /* 0x001fc400078e0214 */
[C---:B------:R-:W-:Y:S02]  /*1810*/  IMAD.SHL.U32 R52, R76.reuse, 0x10, RZ ;  /* 0x000000104c347824 */ /* 0x040fe400078e00ff */
[----:B------:R-:W-:Y:S01]  /*1820*/  IMAD R13, R76, R13, R20 ;  /* 0x0000000d4c0d7224 */ /* 0x000fe200078e0214 */
[C-C-:B--2---:R-:W-:Y:S01]  /*1830*/  SHF.R.U64 R44, R64.reuse, 0x10, R65.reuse ;  /* 0x00000010402c7819 */ /* 0x144fe20000001241 */
[----:B------:R-:W-:Y:S01]  /*1840*/  IMAD.U32 R36, R65, 0x10000, RZ ;  /* 0x0001000041247824 */ /* 0x000fe200078e00ff */
[----:B------:R-:W-:Y:S02]  /*1850*/  SHF.R.U32.HI R32, RZ, 0x10, R65 ;  /* 0x00000010ff207819 */ /* 0x000fe40000011641 */
[----:B------:R-:W-:Y:S01]  /*1860*/  SHF.L.U32 R28, R64, 0x10, RZ ;  /* 0x00000010401c7819 */ /* 0x000fe200000006ff */
[----:B------:R-:W-:Y:S01]  /*1870*/  FMUL R66, R36, R68 ;  /* 0x0000004424427220 */ /* 0x000fe20000400000 */
[----:B------:R-:W-:Y:S01]  /*1880*/  SHF.L.U32 R44, R44, 0x10, RZ ;  /* 0x000000102c2c7819 */ /* 0x000fe200000006ff */
[----:B------:R-:W-:Y:S01]  /*1890*/  IMAD.U32 R32, R32, 0x10000, RZ ;  /* 0x0001000020207824 */ /* 0x000fe200078e00ff */
[----:B------:R-:W-:Y:S01]  /*18a0*/  FMNMX R77, R77, |R28|, !PT ;  /* 0x4000001c4d4d7209 */ /* 0x000fe20007800000 */
[----:B------:R-:W-:-:S02]  /*18b0*/  FMUL R64, R28, R68 ;  /* 0x000000441c407220 */ /* 0x000fc40000400000 */
[-C--:B------:R-:W-:Y:S01]  /*18c0*/  FMUL R65, R44, R68.reuse ;  /* 0x000000442c417220 */ /* 0x080fe20000400000 */
[----:B------:R-:W-:Y:S01]  /*18d0*/  FMUL R67, R32, R68 ;  /* 0x0000004420437220 */ /* 0x000fe20000400000 */
[----:B------:R-:W-:Y:S01]  /*18e0*/  IMAD.MOV.U32 R71, RZ, RZ, R64 ;  /* 0x000000ffff477224 */ /* 0x000fe200078e0040 */
[----:B------:R-:W-:-:S03]  /*18f0*/  FMNMX R77, R77, |R44|, !PT ;  /* 0x4000002c4d4d7209 */ /* 0x000fc60007800000 */
[----:B------:R3:W-:Y:S01]  /*1900*/  STG.E.128 desc[UR6][R82.64], R64 ;  /* 0x0000004052007986 */ /* 0x0007e2000c101d06 */
[----:B------:R-:W-:-:S03]  /*1910*/  FMNMX R21, R77, |R36|, !PT ;  /* 0x400000244d157209 */ /* 0x000fc60007800000 */
[----:B------:R0:W-:Y:S01]  /*1920*/  STS.64 [R74+0xe0], R70 ;  /* 0x0000e0464a007388 */ /* 0x0001e20000000a00 */
[----:B------:R-:W-:Y:S01]  /*1930*/  FMNMX R21, R21, |R32|, !PT ;  /* 0x4000002015157209 */ /* 0x000fe20007800000 */
[----:B------:R-:W-:Y:S01]  /*1940*/  BAR.SYNC.DEFER_BLOCKING 0x0 ;  /* 0x0000000000007b1d */ /* 0x000fe20000010000 */
[----:B---3--:R-:W-:Y:S01]  /*1950*/  IMAD.WIDE R82, R85, 0x4, R78 ;  /* 0x0000000455527825 */ /* 0x008fe200078e024e */
[----:B------:R-:W-:-:S03]  /*1960*/  MOV R64, R61 ;  /* 0x0000003d00407202 */ /* 0x000fc60000000f00 */
[----:B0-----:R-:W-:-:S04]  /*1970*/  IMAD.WIDE R70, R52, 0x4, R82 ;  /* 0x0000000434467825 */ /* 0x001fc800078e0252 */
[C---:B------:R-:W-:Y:S01]  /*1980*/  IMAD.WIDE R88, R52.reuse, 0x4, R70 ;  /* 0x0000000434587825 */ /* 0x040fe200078e0246 */
[----:B------:R-:W0:Y:S04]  /*1990*/  LDS.64 R80, [R12] ;  /* 0x000000000c507984 */ /* 0x000e280000000a00 */
[----:B------:R-:W1:Y:S01]  /*19a0*/  LDS.64 R84, [R12+0x420] ;  /* 0x000420000c547984 */ /* 0x000e620000000a00 */
[----:B------:R-:W-:-:S03]  /*19b0*/  IMAD.WIDE R92, R52, 0x4, R88 ;  /* 0x00000004345c7825 */ /* 0x000fc600078e0258 */
[----:B------:R-:W2:Y:S04]  /*19c0*/  LDS.64 R86, [R12+0x840] ;  /* 0x000840000c567984 */ /* 0x000ea80000000a00 */
[----:B------:R-:W3:Y:S04]  /*19d0*/  LDS.64 R90, [R12+0xc60] ;  /* 0x000c60000c5a7984 */ /* 0x000ee80000000a00 */
[----:B0-----:R0:W-:Y:S04]  /*19e0*/  STG.E.64 desc[UR6][R82.64], R80 ;  /* 0x0000005052007986 */ /* 0x0011e8000c101b06 */
[----:B-1----:R1:W-:Y:S04]  /*19f0*/  STG.E.64 desc[UR6][R70.64], R84 ;  /* 0x0000005446007986 */ /* 0x0023e8000c101b06 */
[----:B------:R-:W4:Y:S04]  /*1a00*/  LDS.64 R80, [R12+0x1080] ;  /* 0x001080000c507984 */ /* 0x000f280000000a00 */
[----:B------:R-:W5:Y:S01]  /*1a10*/  LDS.64 R70, [R12+0x14a0] ;  /* 0x0014a0000c467984 */ /* 0x000f620000000a00 */
[----:B0-----:R-:W-:-:S03]  /*1a20*/  IMAD.WIDE R82, R52, 0x4, R92 ;  /* 0x0000000434527825 */ /* 0x001fc600078e025c */
[----:B--2---:R0:W-:Y:S01]  /*1a30*/  STG.E.64 desc[UR6][R88.64], R86 ;  /* 0x0000005658007986 */ /* 0x0041e2000c101b06 */
[----:B-1----:R-:W-:-:S03]  /*1a40*/  IMAD.WIDE R84, R52, 0x4, R82 ;  /* 0x0000000434547825 */ /* 0x002fc600078e0252 */
[----:B---3--:R1:W-:Y:S04]  /*1a50*/  STG.E.64 desc[UR6][R92.64], R90 ;  /* 0x0000005a5c007986 */ /* 0x0083e8000c101b06 */
[----:B------:R-:W-:Y:S01]  /*1a60*/  LDS.64 R88, [R12+0x1ce0] ;  /* 0x001ce0000c587984 */ /* 0x000fe20000000a00 */
[----:B0-----:R-:W-:-:S04]  /*1a70*/  IMAD.WIDE R86, R52, 0x4, R84 ;  /* 0x0000000434567825 */ /* 0x001fc800078e0254 */
[----:B-1----:R-:W-:Y:S01]  /*1a80*/  IMAD.WIDE R90, R52, 0x4, R86 ;  /* 0x00000004345a7825 */ /* 0x002fe200078e0256 */
[----:B----4-:R-:W-:Y:S04]  /*1a90*/  STG.E.64 desc[UR6][R82.64], R80 ;  /* 0x0000005052007986 */ /* 0x010fe8000c101b06 */
[----:B-----5:R-:W-:Y:S04]  /*1aa0*/  STG.E.64 desc[UR6][R84.64], R70 ;  /* 0x0000004654007986 */ /* 0x020fe8000c101b06 */
[----:B------:R-:W0:Y:S04]  /*1ab0*/  LDS.64 R70, [R12+0x18c0] ;  /* 0x0018c0000c467984 */ /* 0x000e280000000a00 */
[----:B------:R-:W1:Y:S04]  /*1ac0*/  SHFL.DOWN PT, R82, R21, 0x10, 0x1f ;  /* 0x0a001f0015527f89 */ /* 0x000e6800000e0000 */
[----:B0-----:R0:W-:Y:S04]  /*1ad0*/  STG.E.64 desc[UR6][R86.64], R70 ;  /* 0x0000004656007986 */ /* 0x0011e8000c101b06 */
[----:B------:R-:W-:Y:S01]  /*1ae0*/  STG.E.64 desc[UR6][R90.64], R88 ;  /* 0x000000585a007986 */ /* 0x000fe2000c101b06 */
[----:B------:R-:W-:Y:S01]  /*1af0*/  BAR.SYNC.DEFER_BLOCKING 0x0 ;  /* 0x0000000000007b1d */ /* 0x000fe20000010000 */
[----:B0-----:R-:W-:Y:S01]  /*1b00*/  IMAD.MOV.U32 R70, RZ, RZ, R29 ;  /* 0x000000ffff467224 */ /* 0x001fe200078e001d */
[----:B------:R-:W-:-:S04]  /*1b10*/  MOV R71, R33 ;  /* 0x0000002100477202 */ /* 0x000fc80000000f00 */
[----:B------:R-:W-:Y:S04]  /*1b20*/  STS.64 [R74], R8 ;  /* 0x000000084a007388 */ /* 0x000fe80000000a00 */
[----:B------:R-:W-:Y:S04]  /*1b30*/  STS.64 [R74+0x20], R16 ;  /* 0x000020104a007388 */ /* 0x000fe80000000a00 */
[----:B------:R0:W-:Y:S04]  /*1b40*/  STS.64 [R74+0x40], R24 ;  /* 0x000040184a007388 */ /* 0x0001e80000000a00 */
[----:B------:R-:W-:Y:S04]  /*1b50*/  STS.64 [R74+0x60], R70 ;  /* 0x000060464a007388 */ /* 0x000fe80000000a00 */
[----:B------:R-:W-:Y:S04]  /*1b60*/  STS.64 [R74+0x80], R40 ;  /* 0x000080284a007388 */ /* 0x000fe80000000a00 */
[----:B------:R-:W-:Y:S01]  /*1b70*/  STS.64 [R74+0xa0], R48 ;  /* 0x0000a0304a007388 */ /* 0x000fe20000000a00 */
[----:B0-----:R-:W-:Y:S01]  /*1b80*/  IMAD.WIDE R24, R13, 0x4, R78 ;  /* 0x000000040d187825 */ /* 0x001fe200078e024e */
[----:B-1----:R-:W-:-:S02]  /*1b90*/  FMNMX R13, R21, R82, !PT ;  /* 0x00000052150d7209 */ /* 0x002fc40007800000 */
[----:B------:R0:W-:Y:S04]  /*1ba0*/  STS.64 [R74+0xc0], R56 ;  /* 0x0000c0384a007388 */ /* 0x0001e80000000a00 */
[----:B------:R1:W-:Y:S01]  /*1bb0*/  STS.64 [R74+0xe0], R64 ;  /* 0x0000e0404a007388 */ /* 0x0003e20000000a00 */
[----:B------:R-:W-:Y:S01]  /*1bc0*/  BAR.SYNC.DEFER_BLOCKING 0x0 ;  /* 0x0000000000007b1d */ /* 0x000fe20000010000 */
[----:B0-----:R-:W-:-:S04]  /*1bd0*/  IMAD.WIDE R56, R52, 0x4, R24 ;  /* 0x0000000434387825 */ /* 0x001fc800078e0218 */
[----:B------:R-:W-:-:S04]  /*1be0*/  IMAD.WIDE R32, R52, 0x4, R56 ;  /* 0x0000000434207825 */ /* 0x000fc800078e0238 */
[----:B-1----:R-:W-:-:S04]  /*1bf0*/  IMAD.WIDE R64, R52, 0x4, R32 ;  /* 0x0000000434407825 */ /* 0x002fc800078e0220 */
[C---:B------:R-:W-:Y:S01]  /*1c00*/  IMAD.WIDE R60, R52.reuse, 0x4, R64 ;  /* 0x00000004343c7825 */ /* 0x040fe200078e0240 */
[----:B------:R-:W0:Y:S04]  /*1c10*/  LDS.64 R8, [R12] ;  /* 0x000000000c087984 */ /* 0x000e280000000a00 */
[----:B------:R-:W1:Y:S01]  /*1c20*/  LDS.64 R4, [R12+0x420] ;  /* 0x000420000c047984 */ /* 0x000e620000000a00 */
[----:B------:R-:W-:-:S03]  /*1c30*/  IMAD.WIDE R70, R52, 0x4, R60 ;  /* 0x0000000434467825 */ /* 0x000fc600078e023c */
[----:B------:R-:W2:Y:S01]  /*1c40*/  LDS.64 R16, [R12+0x840] ;  /* 0x000840000c107984 */ /* 0x000ea20000000a00 */
[----:B------:R-:W-:-:S03]  /*1c50*/  IMAD.WIDE R80, R52, 0x4, R70 ;  /* 0x0000000434507825 */ /* 0x000fc600078e0246 */
[----:B------:R-:W3:Y:S04]  /*1c60*/  LDS.64 R28, [R12+0xc60] ;  /* 0x000c60000c1c7984 */ /* 0x000ee80000000a00 */
[----:B------:R-:W4:Y:S01]  /*1c70*/  LDS.64 R48, [R12+0x1080] ;  /* 0x001080000c307984 */ /* 0x000f220000000a00 */
[----:B------:R-:W-:-:S03]  /*1c80*/  IMAD.WIDE R82, R52, 0x4, R80 ;  /* 0x0000000434527825 */ /* 0x000fc600078e0250 */
[----:B------:R-:W5:Y:S04]  /*1c90*/  LDS.64 R36, [R12+0x14a0] ;  /* 0x0014a0000c247984 */ /* 0x000f680000000a00 */
[----:B------:R-:W5:Y:S04]  /*1ca0*/  LDS.64 R40, [R12+0x18c0] ;  /* 0x0018c0000c287984 */ /* 0x000f680000000a00 */
[----:B------:R-:W5:Y:S04]  /*1cb0*/  LDS.64 R44, [R12+0x1ce0] ;  /* 0x001ce0000c2c7984 */ /* 0x000f680000000a00 */
[----:B0-----:R0:W-:Y:S04]  /*1cc0*/  STG.E.64 desc[UR6][R24.64], R8 ;  /* 0x0000000818007986 */ /* 0x0011e8000c101b06 */
[----:B-1----:R1:W-:Y:S04]  /*1cd0*/  STG.E.64 desc[UR6][R56.64], R4 ;  /* 0x0000000438007986 */ /* 0x0023e8000c101b06 */
[----:B--2---:R2:W-:Y:S04]  /*1ce0*/  STG.E.64 desc[UR6][R32.64], R16 ;  /* 0x0000001020007986 */ /* 0x0045e8000c101b06 */
[----:B---3--:R3:W-:Y:S01]  /*1cf0*/  STG.E.64 desc[UR6][R64.64], R28 ;  /* 0x0000001c40007986 */ /* 0x0087e2000c101b06 */
[----:B0-----:R-:W-:Y:S01]  /*1d00*/  MOV R8, R6 ;  /* 0x0000000600087202 */ /* 0x001fe20000000f00 */
[----:B------:R-:W-:-:S02]  /*1d10*/  IMAD.MOV.U32 R9, RZ, RZ, R10 ;  /* 0x000000ffff097224 */ /* 0x000fc400078e000a */
[----:B----4-:R-:W-:Y:S01]  /*1d20*/  STG.E.64 desc[UR6][R60.64], R48 ;  /* 0x000000303c007986 */ /* 0x010fe2000c101b06 */
[----:B------:R-:W-:Y:S01]  /*1d30*/  MOV R24, R22 ;  /* 0x0000001600187202 */ /* 0x000fe20000000f00 */
[----:B------:R-:W-:Y:S01]  /*1d40*/  IMAD.MOV.U32 R25, RZ, RZ, R26 ;  /* 0x000000ffff197224 */ /* 0x000fe200078e001a */
[----:B-1----:R-:W-:Y:S01]  /*1d50*/  IADD3 R5, R73, 0x2, RZ ;  /* 0x0000000249057810 */ /* 0x002fe20007ffe0ff */
[----:B-----5:R0:W-:Y:S01]  /*1d60*/  STG.E.64 desc[UR6][R70.64], R36 ;  /* 0x0000002446007986 */ /* 0x0201e2000c101b06 */
[----:B------:R-:W-:Y:S01]  /*1d70*/  MOV R10, R7 ;  /* 0x00000007000a7202 */ /* 0x000fe20000000f00 */
[----:B--2---:R-:W-:Y:S01]  /*1d80*/  IMAD.MOV.U32 R17, RZ, RZ, R18 ;  /* 0x000000ffff117224 */ /* 0x004fe200078e0012 */
[----:B------:R-:W-:Y:S01]  /*1d90*/  MOV R16, R14 ;  /* 0x0000000e00107202 */ /* 0x000fe20000000f00 */
[----:B------:R1:W-:Y:S01]  /*1da0*/  STG.E.64 desc[UR6][R80.64], R40 ;  /* 0x0000002850007986 */ /* 0x0003e2000c101b06 */
[----:B------:R-:W-:Y:S01]  /*1db0*/  IMAD.MOV.U32 R32, RZ, RZ, R38 ;  /* 0x000000ffff207224 */ /* 0x000fe200078e0026 */
[----:B---3--:R-:W-:Y:S01]  /*1dc0*/  MOV R28, R30 ;  /* 0x0000001e001c7202 */ /* 0x008fe20000000f00 */
[----:B------:R-:W-:Y:S01]  /*1dd0*/  IMAD.MOV.U32 R29, RZ, RZ, R34 ;  /* 0x000000ffff1d7224 */ /* 0x000fe200078e0022 */
[----:B------:R2:W-:Y:S01]  /*1de0*/  STG.E.64 desc[UR6][R82.64], R44 ;  /* 0x0000002c52007986 */ /* 0x0005e2000c101b06 */
[----:B------:R-:W-:Y:S01]  /*1df0*/  MOV R33, R42 ;  /* 0x0000002a00217202 */ /* 0x000fe20000000f00 */
[----:B------:R-:W-:Y:S01]  /*1e00*/  IMAD R5, R76, R5, R20 ;  /* 0x000000054c057224 */ /* 0x000fe200078e0214 */
[----:B------:R-:W-:Y:S01]  /*1e10*/  MOV R26, R23 ;  /* 0x00000017001a7202 */ /* 0x000fe20000000f00 */
[----:B------:R-:W-:Y:S01]  /*1e20*/  BAR.SYNC.DEFER_BLOCKING 0x0 ;  /* 0x0000000000007b1d */ /* 0x000fe20000010000 */
[----:B------:R-:W-:Y:S01]  /*1e30*/  IMAD.MOV.U32 R18, RZ, RZ, R15 ;  /* 0x000000ffff127224 */ /* 0x000fe200078e000f */
[----:B0-----:R-:W-:Y:S01]  /*1e40*/  MOV R37, R50 ;  /* 0x0000003200257202 */ /* 0x001fe20000000f00 */
[----:B------:R-:W-:Y:S01]  /*1e50*/  IMAD.MOV.U32 R36, RZ, RZ, R46 ;  /* 0x000000ffff247224 */ /* 0x000fe200078e002e */
[----:B------:R-:W-:Y:S01]  /*1e60*/  MOV R42, R39 ;  /* 0x00000027002a7202 */ /* 0x000fe20000000f00 */
[----:B------:R-:W-:Y:S01]  /*1e70*/  IMAD.WIDE R48, R5, 0x4, R78 ;  /* 0x0000000405307825 */ /* 0x000fe200078e024e */
[----:B-1----:R-:W-:Y:S01]  /*1e80*/  MOV R41, R58 ;  /* 0x0000003a00297202 */ /* 0x002fe20000000f00 */
[----:B------:R-:W0:Y:S02]  /*1e90*/  SHFL.DOWN PT, R6, R13, 0x8, 0x1f ;  /* 0x09001f000d067f89 */ /* 0x000e2400000e0000 */
[----:B------:R-:W-:Y:S01]  /*1ea0*/  IMAD.MOV.U32 R40, RZ, RZ, R54 ;  /* 0x000000ffff287224 */ /* 0x000fe200078e0036 */
[----:B--2---:R-:W-:Y:S01]  /*1eb0*/  MOV R45, R66 ;  /* 0x00000042002d7202 */ /* 0x004fe20000000f00 */
[----:B------:R-:W-:Y:S01]  /*1ec0*/  IMAD.MOV.U32 R44, RZ, RZ, R62 ;  /* 0x000000ffff2c7224 */ /* 0x000fe200078e003e */
[----:B------:R-:W-:Y:S01]  /*1ed0*/  MOV R58, R55 ;  /* 0x00000037003a7202 */ /* 0x000fe20000000f00 */
[----:B------:R-:W-:-:S02]  /*1ee0*/  VIADD R73, R73, 0x3 ;  /* 0x0000000349497836 */ /* 0x000fc40000000000 */
[----:B------:R-:W-:Y:S02]  /*1ef0*/  IMAD.MOV.U32 R34, RZ, RZ, R31 ;  /* 0x000000ffff227224 */ /* 0x000fe400078e001f */
[----:B------:R-:W-:Y:S02]  /*1f00*/  IMAD R73, R76, R73, R20 ;  /* 0x000000494c497224 */ /* 0x000fe400078e0214 */
[----:B------:R-:W-:Y:S02]  /*1f10*/  IMAD.MOV.U32 R50, RZ, RZ, R47 ;  /* 0x000000ffff327224 */ /* 0x000fe400078e002f */
[----:B------:R-:W-:Y:S02]  /*1f20*/  IMAD.MOV.U32 R66, RZ, RZ, R63 ;  /* 0x000000ffff427224 */ /* 0x000fe400078e003f */
[----:B------:R-:W-:Y:S01]  /*1f30*/  IMAD.WIDE R78, R73, 0x4, R78 ;  /* 0x00000004494e7825 */ /* 0x000fe200078e024e */
[----:B------:R-:W-:Y:S04]  /*1f40*/  STS.64 [R74], R8 ;  /* 0x000000084a007388 */ /* 0x000fe80000000a00 */
[----:B------:R-:W-:Y:S04]  /*1f50*/  STS.64 [R74+0x20], R16 ;  /* 0x000020104a007388 */ /* 0x000fe80000000a00 */
[----:B------:R-:W-:Y:S01]  /*1f60*/  STS.64 [R74+0x40], R24 ;  /* 0x000040184a007388 */ /* 0x000fe20000000a00 */
[----:B0-----:R-:W-:-:S03]  /*1f70*/  FMNMX R13, R13, R6, !PT ;  /* 0x000000060d0d7209 */ /* 0x001fc60007800000 */
[----:B------:R-:W-:Y:S04]  /*1f80*/  STS.64 [R74+0x60], R28 ;  /* 0x0000601c4a007388 */ /* 0x000fe80000000a00 */
[----:B------:R0:W-:Y:S04]  /*1f90*/  STS.64 [R74+0x80], R32 ;  /* 0x000080204a007388 */ /* 0x0001e80000000a00 */
[----:B------:R-:W-:Y:S04]  /*1fa0*/  STS.64 [R74+0xa0], R36 ;  /* 0x0000a0244a007388 */ /* 0x000fe80000000a00 */
[----:B------:R-:W-:Y:S04]  /*1fb0*/  STS.64 [R74+0xc0], R40 ;  /* 0x0000c0284a007388 */ /* 0x000fe80000000a00 */
[----:B------:R-:W-:Y:S01]  /*1fc0*/  STS.64 [R74+0xe0], R44 ;  /* 0x0000e02c4a007388 */ /* 0x000fe20000000a00 */
[C---:B0-----:R-:W-:Y:S01]  /*1fd0*/  IMAD.WIDE R32, R52.reuse, 0x4, R48 ;  /* 0x0000000434207825 */ /* 0x041fe200078e0230 */
[----:B------:R-:W-:Y:S03]  /*1fe0*/  BAR.SYNC.DEFER_BLOCKING 0x0 ;  /* 0x0000000000007b1d */ /* 0x000fe60000010000 */
[----:B------:R-:W-:-:S03]  /*1ff0*/  IMAD.WIDE R56, R52, 0x4, R32 ;  /* 0x0000000434387825 */ /* 0x000fc600078e0220 */
[----:B------:R-:W0:Y:S01]  /*2000*/  SHFL.DOWN PT, R22, R13, 0x4, 0x1f ;  /* 0x08801f000d167f89 */ /* 0x000e2200000e0000 */
[----:B------:R-:W-:-:S04]  /*2010*/  IMAD.WIDE R6, R52, 0x4, R56 ;  /* 0x0000000434067825 */ /* 0x000fc800078e0238 */
[----:B------:R-:W-:-:S04]  /*2020*/  IMAD.WIDE R14, R52, 0x4, R6 ;  /* 0x00000004340e7825 */ /* 0x000fc800078e0206 */
[C---:B------:R-:W-:Y:S01]  /*2030*/  IMAD.WIDE R20, R52.reuse, 0x4, R14 ;  /* 0x0000000434147825 */ /* 0x040fe200078e020e */
[----:B------:R-:W1:Y:S04]  /*2040*/  LDS.64 R4, [R12] ;  /* 0x000000000c047984 */ /* 0x000e680000000a00 */
[----:B------:R-:W2:Y:S04]  /*2050*/  LDS.64 R8, [R12+0x420] ;  /* 0x000420000c087984 */ /* 0x000ea80000000a00 */
[----:B------:R-:W3:Y:S01]  /*2060*/  LDS.64 R16, [R12+0x840] ;  /* 0x000840000c107984 */ /* 0x000ee20000000a00 */
[----:B0-----:R-:W-:Y:S01]  /*2070*/  FMNMX R13, R13, R22, !PT ;  /* 0x000000160d0d7209 */ /* 0x001fe20007800000 */
[----:B------:R-:W-:-:S02]  /*2080*/  IMAD.WIDE R22, R52, 0x4, R20 ;  /* 0x0000000434167825 */ /* 0x000fc400078e0214 */
[----:B------:R-:W0:Y:S04]  /*2090*/  LDS.64 R24, [R12+0xc60] ;  /* 0x000c60000c187984 */ /* 0x000e280000000a00 */
[----:B------:R-:W4:Y:S01]  /*20a0*/  LDS.64 R28, [R12+0x1080] ;  /* 0x001080000c1c7984 */ /* 0x000f220000000a00 */
[----:B------:R-:W-:-:S03]  /*20b0*/  IMAD.WIDE R30, R52, 0x4, R22 ;  /* 0x00000004341e7825 */ /* 0x000fc600078e0216 */
[----:B------:R-:W-:Y:S04]  /*20c0*/  LDS.64 R36, [R12+0x14a0] ;  /* 0x0014a0000c247984 */ /* 0x000fe80000000a00 */
[----:B------:R-:W-:Y:S04]  /*20d0*/  LDS.64 R40, [R12+0x18c0] ;  /* 0x0018c0000c287984 */ /* 0x000fe80000000a00 */
[----:B------:R-:W-:Y:S04]  /*20e0*/  LDS.64 R44, [R12+0x1ce0] ;  /* 0x001ce0000c2c7984 */ /* 0x000fe80000000a00 */
[----:B------:R-:W5:Y:S04]  /*20f0*/  SHFL.DOWN PT, R38, R13, 0x2, 0x1f ;  /* 0x08401f000d267f89 */ /* 0x000f6800000e0000 */
[----:B-1----:R-:W-:Y:S04]  /*2100*/  STG.E.64 desc[UR6][R48.64], R4 ;  /* 0x0000000430007986 */ /* 0x002fe8000c101b06 */
[----:B--2---:R1:W-:Y:S04]  /*2110*/  STG.E.64 desc[UR6][R32.64], R8 ;  /* 0x0000000820007986 */ /* 0x0043e8000c101b06 */
[----:B---3--:R-:W-:Y:S04]  /*2120*/  STG.E.64 desc[UR6][R56.64], R16 ;  /* 0x0000001038007986 */ /* 0x008fe8000c101b06 */
[----:B0-----:R-:W-:Y:S04]  /*2130*/  STG.E.64 desc[UR6][R6.64], R24 ;  /* 0x0000001806007986 */ /* 0x001fe8000c101b06 */
[----:B----4-:R0:W-:Y:S01]  /*2140*/  STG.E.64 desc[UR6][R14.64], R28 ;  /* 0x0000001c0e007986 */ /* 0x0101e2000c101b06 */
[----:B-----5:R-:W-:Y:S01]  /*2150*/  FMNMX R38, R13, R38, !PT ;  /* 0x000000260d267209 */ /* 0x020fe20007800000 */
[----:B-1----:R-:W-:-:S02]  /*2160*/  IMAD.WIDE R8, R52, 0x4, R78 ;  /* 0x0000000434087825 */ /* 0x002fc400078e024e */
[----:B------:R-:W-:Y:S04]  /*2170*/  STG.E.64 desc[UR6][R20.64], R36 ;  /* 0x0000002414007986 */ /* 0x000fe8000c101b06 */
[----:B------:R-:W-:Y:S04]  /*2180*/  STG.E.64 desc[UR6][R22.64], R40 ;  /* 0x0000002816007986 */ /* 0x000fe8000c101b06 */
[----:B------:R-:W-:Y:S01]  /*2190*/  STG.E.64 desc[UR6][R30.64], R44 ;  /* 0x0000002c1e007986 */ /* 0x000fe2000c101b06 */
[C---:B0-----:R-:W-:Y:S01]  /*21a0*/  IMAD.WIDE R14, R52.reuse, 0x4, R8 ;  /* 0x00000004340e7825 */ /* 0x041fe200078e0208 */
[----:B------:R-:W-:Y:S06]  /*21b0*/  BAR.SYNC.DEFER_BLOCKING 0x0 ;  /* 0x0000000000007b1d */ /* 0x000fec0000010000 */
[----:B------:R-:W0:Y:S04]  /*21c0*/  SHFL.DOWN PT, R13, R38, 0x1, 0x1f ;  /* 0x08201f00260d7f89 */ /* 0x000e2800000e0000 */
[----:B------:R-:W-:Y:S04]  /*21d0*/  STS.64 [R74], R10 ;  /* 0x0000000a4a007388 */ /* 0x000fe80000000a00 */
[----:B------:R1:W-:Y:S04]  /*21e0*/  STS.64 [R74+0x20], R18 ;  /* 0x000020124a007388 */ /* 0x0003e80000000a00 */
[----:B------:R-:W-:Y:S04]  /*21f0*/  STS.64 [R74+0x40], R26 ;  /* 0x0000401a4a007388 */ /* 0x000fe80000000a00 */
[----:B------:R2:W-:Y:S04]  /*2200*/  STS.64 [R74+0x60], R34 ;  /* 0x000060224a007388 */ /* 0x0005e80000000a00 */
[----:B------:R-:W-:Y:S01]  /*2210*/  STS.64 [R74+0x80], R42 ;  /* 0x0000802a4a007388 */ /* 0x000fe20000000a00 */
[----:B-1----:R-:W-:-:S03]  /*2220*/  IMAD.WIDE R18, R52, 0x4, R14 ;  /* 0x0000000434127825 */ /* 0x002fc600078e020e */
[----:B------:R-:W-:Y:S01]  /*2230*/  STS.64 [R74+0xa0], R50 ;  /* 0x0000a0324a007388 */ /* 0x000fe20000000a00 */
[----:B------:R-:W-:-:S03]  /*2240*/  IMAD.WIDE R22, R52, 0x4, R18 ;  /* 0x0000000434167825 */ /* 0x000fc600078e0212 */
[----:B------:R-:W-:Y:S01]  /*2250*/  STS.64 [R74+0xc0], R58 ;  /* 0x0000c03a4a007388 */ /* 0x000fe20000000a00 */
[----:B--2---:R-:W-:-:S03]  /*2260*/  MOV R34, 0x400 ;  /* 0x0000040000227802 */ /* 0x004fc60000000f00 */
[----:B------:R-:W-:Y:S01]  /*2270*/  STS.64 [R74+0xe0], R66 ;  /* 0x0000e0424a007388 */ /* 0x000fe20000000a00 */
[----:B------:R-:W-:Y:S01]  /*2280*/  IMAD.WIDE R26, R52, 0x4, R22 ;  /* 0x00000004341a7825 */ /* 0x000fe200078e0216 */
[----:B------:R-:W-:Y:S01]  /*2290*/  @!P0 LEA R35, R69, R34, 0x18 ;  /* 0x0000002245238211 */ /* 0x000fe200078ec0ff */
[----:B------:R-:W-:Y:S03]  /*22a0*/  BAR.SYNC.DEFER_BLOCKING 0x0 ;  /* 0x0000000000007b1d */ /* 0x000fe60000010000 */
[----:B------:R-:W-:Y:S01]  /*22b0*/  @!P0 LEA R35, R72, R35, 0x2 ;  /* 0x0000002348238211 */ /* 0x000fe200078e10ff */
[----:B------:R-:W-:-:S04]  /*22c0*/  IMAD.WIDE R30, R52, 0x4, R26 ;  /* 0x00000004341e7825 */ /* 0x000fc800078e021a */
[----:B------:R-:W-:Y:S01]  /*22d0*/  IMAD.WIDE R52, R52, 0x4, R30 ;  /* 0x0000000434347825 */ /* 0x000fe200078e021e */
[----:B------:R-:W1:Y:S04]  /*22e0*/  LDS.64 R4, [R12] ;  /* 0x000000000c047984 */ /* 0x000e680000000a00 */
[----:B------:R-:W2:Y:S04]  /*22f0*/  LDS.64 R6, [R12+0x420] ;  /* 0x000420000c067984 */ /* 0x000ea80000000a00 */
[----:B------:R-:W3:Y:S04]  /*2300*/  LDS.64 R10, [R12+0x840] ;  /* 0x000840000c0a7984 */ /* 0x000ee80000000a00 */
[----:B------:R-:W4:Y:S04]  /*2310*/  LDS.64 R16, [R12+0xc60] ;  /* 0x000c60000c107984 */ /* 0x000f280000000a00 */
[----:B------:R-:W5:Y:S04]  /*2320*/  LDS.64 R20, [R12+0x1080] ;  /* 0x001080000c147984 */ /* 0x000f680000000a00 */
[----:B------:R-:W5:Y:S04]  /*2330*/  LDS.64 R24, [R12+0x14a0] ;  /* 0x0014a0000c187984 */ /* 0x000f680000000a00 */
[----:B------:R-:W5:Y:S04]  /*2340*/  LDS.64 R28, [R12+0x18c0] ;  /* 0x0018c0000c1c7984 */ /* 0x000f680000000a00 */
[----:B------:R0:W5:Y:S02]  /*2350*/  LDS.64 R32, [R12+0x1ce0] ;  /* 0x001ce0000c207984 */ /* 0x0001640000000a00 */
[----:B0-----:R-:W-:-:S02]  /*2360*/  FMNMX R12, R38, R13, !PT ;  /* 0x0000000d260c7209 */ /* 0x001fc40007800000 */
[----:B-1----:R0:W-:Y:S04]  /*2370*/  STG.E.64 desc[UR6][R78.64], R4 ;  /* 0x000000044e007986 */ /* 0x0021e8000c101b06 */
[----:B--2---:R1:W-:Y:S04]  /*2380*/  STG.E.64 desc[UR6][R8.64], R6 ;  /* 0x0000000608007986 */ /* 0x0043e8000c101b06 */
[----:B---3--:R2:W-:Y:S04]  /*2390*/  STG.E.64 desc[UR6][R14.64], R10 ;  /* 0x0000000a0e007986 */ /* 0x0085e8000c101b06 */
[----:B----4-:R2:W-:Y:S01]  /*23a0*/  STG.E.64 desc[UR6][R18.64], R16 ;  /* 0x0000001012007986 */ /* 0x0105e2000c101b06 */
[----:B0-----:R-:W-:-:S03]  /*23b0*/  VIADD R4, R0, 0x1f ;  /* 0x0000001f00047836 */ /* 0x001fc60000000000 */
[----:B-----5:R2:W-:Y:S01]  /*23c0*/  STG.E.64 desc[UR6][R22.64], R20 ;  /* 0x0000001416007986 */ /* 0x0205e2000c101b06 */
[----:B-1----:R-:W-:-:S03]  /*23d0*/  HFMA2.MMA R6, -RZ, RZ, 0, 0 ;  /* 0x00000000ff067435 */ /* 0x002fc600000001ff */
[----:B------:R2:W-:Y:S04]  /*23e0*/  STG.E.64 desc[UR6][R26.64], R24 ;  /* 0x000000181a007986 */ /* 0x0005e8000c101b06 */
[----:B------:R2:W-:Y:S04]  /*23f0*/  STG.E.64 desc[UR6][R30.64], R28 ;  /* 0x0000001c1e007986 */ /* 0x0005e8000c101b06 */
[----:B------:R2:W-:Y:S01]  /*2400*/  STG.E.64 desc[UR6][R52.64], R32 ;  /* 0x0000002034007986 */ /* 0x0005e2000c101b06 */
[----:B------:R-:W-:Y:S06]  /*2410*/  BAR.SYNC.DEFER_BLOCKING 0x0 ;  /* 0x0000000000007b1d */ /* 0x000fec0000010000 */
[----:B------:R2:W-:Y:S02]  /*2420*/  @!P0 STS [R35], R12 ;  /* 0x0000000c23008388 */ /* 0x0005e40000000800 */
[----:B------:R-:W-:Y:S01]  /*2430*/  BAR.SYNC.DEFER_BLOCKING 0x0 ;  /* 0x0000000000007b1d */ /* 0x000fe20000010000 */
[----:B------:R-:W-:-:S13]  /*2440*/  ISETP.GT.U32.AND P0, PT, R4, 0x3e, PT ;  /* 0x0000003e0400780c */ /* 0x000fda0003f04070 */
[----:B--2---:R-:W-:Y:S05]  /*2450*/  @P0 BRA `(.L_x_3583) ;  /* 0x00000000002c0947 */ /* 0x004fea0003800000 */
[----:B------:R-:W-:Y:S01]  /*2460*/  ISETP.GT.U32.AND P0, PT, R0, 0x3, PT ;  /* 0x000000030000780c */ /* 0x000fe20003f04070 */
[----:B------:R-:W-:Y:S01]  /*2470*/  IMAD.MOV.U32 R4, RZ, RZ, RZ ;  /* 0x000000ffff047224 */ /* 0x000fe200078e00ff */
[----:B------:R-:W-:-:S11]  /*2480*/  UMOV UR4, 0xffffffff ;  /* 0xffffffff00047882 */ /* 0x000fd60000000000 */
[----:B------:R-:W-:-:S04]  /*2490*/  @!P0 LEA R5, R69, R34, 0x18 ;  /* 0x0000002245058211 */ /* 0x000fc800078ec0ff */
[----:B------:R-:W-:-:S05]  /*24a0*/  @!P0 LEA R5, R0, R5, 0x2 ;  /* 0x0000000500058211 */ /* 0x000fca00078e10ff */
[----:B------:R0:W1:Y:S01]  /*24b0*/  @!P0 LDS R4, [R5] ;  /* 0x0000000005048984 */ /* 0x0000620000000800 */
[----:B------:R-:W-:Y:S05]  /*24c0*/  BRA.DIV UR4, `(.L_x_3584) ;  /* 0x0000000204b07947 */ /* 0x000fea000b800000 */
[----:B01----:R-:W0:Y:S02]  /*24d0*/  SHFL.DOWN PT, R5, R4, 0x2, 0x1f ;  /* 0x08401f0004057f89 */ /* 0x003e2400000e0000 */
[----:B0-----:R-:W-:-:S05]  /*24e0*/  FMNMX R5, R5, R4, !PT ;  /* 0x0000000405057209 */ /* 0x001fca0007800000 */
[----:B------:R0:W1:Y:S02]  /*24f0*/  SHFL.DOWN PT, R6, R5, 0x1, 0x1f ;  /* 0x08201f0005067f89 */ /* 0x00006400000e0000 */
.L_x_3591:
[----:B-1----:R-:W-:-:S07]  /*2500*/  FMNMX R6, R5, R6, !PT ;  /* 0x0000000605067209 */ /* 0x002fce0007800000 */
.L_x_3583:
[----:B------:R-:W-:Y:S05]  /*2510*/  BSYNC B0 ;  /* 0x0000000000007941 */ /* 0x000fea0003800000 */
.L_x_3582:
        /* <DEDUP_REMOVED lines=16> */
.L_x_3586:
[----:B------:R-:W-:Y:S05]  /*2620*/  BSYNC B0 ;  /* 0x0000000000007941 */ /* 0x000fea0003800000 */
.L_x_3585:
[----:B------:R-:W-:Y:S01]  /*2630*/  UMOV UR4, 0xa00 ;  /* 0x00000a0000047882 */ /* 0x000fe20000000000 */
[----:B------:R-:W-:Y:S02]  /*2640*/  LOP3.LUT P0, RZ, R3, R0, RZ, 0xfc, !PT ;  /* 0x0000000003ff7212 */ /* 0x000fe4000780fcff */
[----:B------:R-:W-:-:S04]  /*2650*/  LEA R2, R2, UR4, 0x3 ;  /* 0x0000000402027c11 */ /* 0x000fc8000f8e18ff */
[----:B01----:R-:W0:Y:S02]  /*2660*/  LDC.64 R4, c[0x0][R2+0x210] ;  /* 0x0000840002047b82 */ /* 0x003e240000000a00 */
[----:B0-----:R-:W-:-:S04]  /*2670*/  ISETP.EQ.U32.AND P1, PT, R4, RZ, PT ;  /* 0x000000ff0400720c */ /* 0x001fc80003f22070 */
[----:B------:R-:W-:-:S13]  /*2680*/  ISETP.EQ.OR.EX P0, PT, R5, RZ, P0, P1 ;  /* 0x000000ff0500720c */ /* 0x000fda0000702710 */
[----:B------:R-:W-:Y:S05]  /*2690*/  @P0 EXIT ;  /* 0x000000000000094d */ /* 0x000fea0003800000 */
[----:B------:R-:W-:Y:S01]  /*26a0*/  IADD3 R0, R68, 0x1800000, RZ ;  /* 0x0180000044007810 */ /* 0x000fe20007ffe0ff */
[----:B------:R-:W0:Y:S03]  /*26b0*/  LDC.64 R2, c[0x0][R2+0x210] ;  /* 0x0000840002027b82 */ /* 0x000e260000000a00 */
[----:B------:R-:W-:-:S04]  /*26c0*/  LOP3.LUT R0, R0, 0x7f800000, RZ, 0xc0, !PT ;  /* 0x7f80000000007812 */ /* 0x000fc800078ec0ff */
[----:B------:R-:W-:-:S13]  /*26d0*/  ISETP.GT.U32.AND P0, PT, R0, 0x1ffffff, PT ;  /* 0x01ffffff0000780c */ /* 0x000fda0003f04070 */
[----:B------:R-:W-:Y:S05]  /*26e0*/  @P0 BRA `(.L_x_3587) ;  /* 0x0000000000100947 */ /* 0x000fea0003800000 */
[----:B------:R-:W-:-:S07]  /*26f0*/  MOV R8, 0x2710 ;  /* 0x0000271000087802 */ /* 0x000fce0000000f00 */
[----:B0-----:R-:W-:Y:S05]  /*2700*/  CALL.REL.NOINC `($__internal_19_$__cuda_sm20_rcp_rn_f32_slowpath) ;  /* 0x0000000000587944 */ /* 0x001fea0003c00000 */
[----:B------:R-:W-:Y:S01]  /*2710*/  IMAD.MOV.U32 R5, RZ, RZ, R0 ;  /* 0x000000ffff057224 */ /* 0x000fe200078e0000 */
[----:B------:R-:W-:Y:S06]  /*2720*/  BRA `(.L_x_3588) ;  /* 0x0000000000107947 */ /* 0x000fec0003800000 */
.L_x_3587:
[----:B------:R-:W1:Y:S02]  /*2730*/  MUFU.RCP R5, R68 ;  /* 0x0000004400057308 */ /* 0x000e640000001000 */
[----:B-1----:R-:W-:-:S04]  /*2740*/  FFMA R0, R5, R68, -1 ;  /* 0xbf80000005007423 */ /* 0x002fc80000000044 */
[----:B------:R-:W-:-:S04]  /*2750*/  FADD.FTZ R0, -R0, -RZ ;  /* 0x800000ff00007221 */ /* 0x000fc80000010100 */
[----:B------:R-:W-:-:S07]  /*2760*/  FFMA R5, R5, R0, R5 ;  /* 0x0000000005057223 */ /* 0x000fce0000000005 */
.L_x_3588:
[----:B0-----:R-:W-:Y:S01]  /*2770*/  STG.E desc[UR6][R2.64], R5 ;  /* 0x0000000502007986 */ /* 0x001fe2000c101906 */
[----:B------:R-:W-:Y:S05]  /*2780*/  EXIT ;  /* 0x000000000000794d */ /* 0x000fea0003800000 */
.L_x_3584:
[----:B------:R-:W-:Y:S01]  /*2790*/  HFMA2.MMA R8, -RZ, RZ, 0, 1.1920928955078125e-07 ;  /* 0x00000002ff087435 */ /* 0x000fe200000001ff */
[----:B------:R-:W-:Y:S01]  /*27a0*/  IMAD.MOV.U32 R9, RZ, RZ, 0x1f ;  /* 0x0000001fff097424 */ /* 0x000fe200078e00ff */
[----:B------:R-:W-:-:S09]  /*27b0*/  MOV R7, 0xffffffff ;  /* 0xffffffff00077802 */ /* 0x000fd20000000f00 */
[----:B01----:R-:W-:Y:S05]  /*27c0*/  WARPSYNC.COLLECTIVE R7, `(.L_x_3589) ;  /* 0x0000000007087348 */ /* 0x003fea0003c00000 */
[----:B-1----:R1:W2:Y:S02]  /*27d0*/  SHFL.DOWN P0, R6, R4, R8, R9 ;  /* 0x0800000804067389 */ /* 0x0022a40000000009 */
[----:B012---:R-:W-:Y:S01]  /*27e0*/  ENDCOLLECTIVE ;  /* 0x000000000000791b */ /* 0x007fe20003800000 */
.L_x_3589:
[----:B------:R-:W-:Y:S02]  /*27f0*/  IMAD.MOV.U32 R8, RZ, RZ, 0x1 ;  /* 0x00000001ff087424 */ /* 0x000fe400078e00ff */
[----:B------:R-:W-:-:S05]  /*2800*/  IMAD.MOV.U32 R5, RZ, RZ, R6 ;  /* 0x000000ffff057224 */ /* 0x000fca00078e0006 */
[----:B------:R-:W-:-:S04]  /*2810*/  FMNMX R5, R5, R4, !PT ;  /* 0x0000000405057209 */ /* 0x000fc80007800000 */
[----:B------:R-:W-:-:S07]  /*2820*/  MOV R4, R5 ;  /* 0x0000000500047202 */ /* 0x000fce0000000f00 */
[----:B------:R-:W-:Y:S05]  /*2830*/  WARPSYNC.COLLECTIVE R7, `(.L_x_3590) ;  /* 0x0000000007087348 */ /* 0x000fea0003c00000 */
[----:B------:R0:W1:Y:S02]  /*2840*/  SHFL.DOWN P0, R6, R4, R8, R9 ;  /* 0x0800000804067389 */ /* 0x0000640000000009 */
[----:B01----:R-:W-:Y:S01]  /*2850*/  ENDCOLLECTIVE ;  /* 0x000000000000791b */ /* 0x003fe20003800000 */
.L_x_3590:
[----:B------:R-:W-:Y:S05]  /*2860*/  BRA `(.L_x_3591) ;  /* 0xfffffffc00247947 */ /* 0x000fea000383ffff */
        .weak           $__internal_19_$__cuda_sm20_rcp_rn_f32_slowpath
        .type           $__internal_19_$__cuda_sm20_rcp_rn_f32_slowpath,@function
        .size           $__internal_19_$__cuda_sm20_rcp_rn_f32_slowpath,(.L_x_3784 - $__internal_19_$__cuda_sm20_rcp_rn_f32_slowpath)
$__internal_19_$__cuda_sm20_rcp_rn_f32_slowpath:
        /* <DEDUP_REMOVED lines=9> */
[----:B------:R-:W3:Y:S02]  /*2900*/  MUFU.RCP R5, R68 ;  /* 0x0000004400057308 */ /* 0x000ee40000001000 */
[----:B---3--:R-:W-:-:S04]  /*2910*/  FFMA R0, R68, R5, -1 ;  /* 0xbf80000044007423 */ /* 0x008fc80000000005 */
[----:B------:R-:W-:-:S04]  /*2920*/  FADD.FTZ R0, -R0, -RZ ;  /* 0x800000ff00007221 */ /* 0x000fc80000010100 */
[----:B------:R-:W-:-:S04]  /*2930*/  FFMA R0, R5, R0, R5 ;  /* 0x0000000005007223 */ /* 0x000fc80000000005 */
[----:B------:R-:W-:Y:S01]  /*2940*/  FFMA R0, R0, 1.84467440737095516160e+19, RZ ;  /* 0x5f80000000007823 */ /* 0x000fe200000000ff */
[----:B------:R-:W-:Y:S06]  /*2950*/  BRA `(.L_x_3593) ;  /* 0x0000000000887947 */ /* 0x000fec0003800000 */
.L_x_3592:
[----:B------:R-:W-:-:S04]  /*2960*/  IADD3 R10, R9, -0xfd, RZ ;  /* 0xffffff03090a7810 */ /* 0x000fc80007ffe0ff */
        /* <DEDUP_REMOVED lines=15> */
[----:B------:R-:W-:Y:S02]  /*2a60*/  LOP3.LUT R7, R7, R4, RZ, 0xc0, !PT ;  /* 0x0000000407077212 */ /* 0x000fe400078ec0ff */
[----:B------:R-:W-:-:S02]  /*2a70*/  IADD3 R5, -R5, RZ, RZ ;  /* 0x000000ff05057210 */ /* 0x000fc40007ffe1ff */
[-C--:B------:R-:W-:Y:S02]  /*2a80*/  SHF.R.U32.HI R7, RZ, R10.reuse, R7 ;  /* 0x0000000aff077219 */ /* 0x080fe40000011607 */
[----:B------:R-:W-:Y:S02]  /*2a90*/  LOP3.LUT P1, RZ, R5, R10, R4, 0xf8, !PT ;  /* 0x0000000a05ff7212 */ /* 0x000fe4000782f804 */
[C---:B------:R-:W-:Y:S02]  /*2aa0*/  LOP3.LUT P0, RZ, R7.reuse, 0x1, RZ, 0xc0, !PT ;  /* 0x0000000107ff7812 */ /* 0x040fe4000780c0ff */
[----:B------:R-:W-:Y:S02]  /*2ab0*/  LOP3.LUT P2, RZ, R7, 0x2, RZ, 0xc0, !PT ;  /* 0x0000000207ff7812 */ /* 0x000fe4000784c0ff */
[----:B------:R-:W-:Y:S02]  /*2ac0*/  IADD3 R5, R9, -0xfc, RZ ;  /* 0xffffff0409057810 */ /* 0x000fe40007ffe0ff */
[----:B------:R-:W-:-:S02]  /*2ad0*/  PLOP3.LUT P0, PT, P0, P1, P2, 0xe0, 0x0 ;  /* 0x000000000000781c */ /* 0x000fc40000703c20 */
[----:B------:R-:W-:Y:S02]  /*2ae0*/  LOP3.LUT P1, RZ, R68, 0x7fffff, RZ, 0xc0, !PT ;  /* 0x007fffff44ff7812 */ /* 0x000fe4000782c0ff */
[----:B------:R-:W-:Y:S02]  /*2af0*/  SEL R0, RZ, 0x1, !P0 ;  /* 0x00000001ff007807 */ /* 0x000fe40004000000 */
[----:B------:R-:W-:-:S03]  /*2b00*/  SHF.R.U32.HI R5, RZ, R5, R4 ;  /* 0x00000005ff057219 */ /* 0x000fc60000011604 */
[----:B------:R-:W-:-:S05]  /*2b10*/  IMAD.MOV R0, RZ, RZ, -R0 ;  /* 0x000000ffff007224 */ /* 0x000fca00078e0a00 */
[----:B------:R-:W-:-:S13]  /*2b20*/  ISETP.GE.AND P0, PT, R0, RZ, PT ;  /* 0x000000ff0000720c */ /* 0x000fda0003f06270 */
[----:B------:R-:W-:-:S05]  /*2b30*/  @!P0 VIADD R5, R5, 0x1 ;  /* 0x0000000105058836 */ /* 0x000fca0000000000 */
[----:B------:R-:W-:-:S04]  /*2b40*/  @!P1 SHF.L.U32 R5, R5, 0x1, RZ ;  /* 0x0000000105059819 */ /* 0x000fc800000006ff */
[----:B------:R-:W-:Y:S01]  /*2b50*/  LOP3.LUT R0, R5, 0x80000000, R68, 0xf8, !PT ;  /* 0x8000000005007812 */ /* 0x000fe200078ef844 */
[----:B------:R-:W-:Y:S06]  /*2b60*/  BRA `(.L_x_3593) ;  /* 0x0000000000047947 */ /* 0x000fec0003800000 */
.L_x_3594:
[----:B------:R0:W1:Y:S02]  /*2b70*/  MUFU.RCP R0, R68 ;  /* 0x0000004400007308 */ /* 0x0000640000001000 */
.L_x_3593:
[----:B------:R-:W-:Y:S01]  /*2b80*/  HFMA2.MMA R5, -RZ, RZ, 0, 0 ;  /* 0x00000000ff057435 */ /* 0x000fe200000001ff */
[----:B------:R-:W-:-:S05]  /*2b90*/  IMAD.MOV.U32 R4, RZ, RZ, R8 ;  /* 0x000000ffff047224 */ /* 0x000fca00078e0008 */
[----:B0123--:R-:W-:Y:S05]  /*2ba0*/  RET.REL.NODEC R4 `(_ZN18transformer_engine56_GLOBAL__N__9a404817_23_multi_cast_transpose_cu_26a11c4627multi_cast_transpose_kernelILi4ELi2ELb1Ef13__nv_bfloat16fEEvNS0_22MultiCastTransposeArgsE) ;  /* 0xffffffd404147950 */ /* 0x00ffea0003c3ffff */
.L_x_3595:
        /* <DEDUP_REMOVED lines=13> */
.L_x_3784:


//--------------------- .text._ZN18transformer_engine56_GLOBAL__N__9a404817_23_multi_cast_transpose_cu_26a11c4627multi_cast_transpose_kernelILi4ELi8ELb1Ef6__half13__nv_fp8_e4m3EEvNS0_22MultiCastTransposeArgsE --------------------------
	.section	.text._ZN18transformer_engine56_GLOBAL__N__9a404817_23_multi_cast_transpose_cu_26a11c4627multi_cast_transpose_kernelILi4ELi8ELb1Ef6__half13__nv_fp8_e4m3EEvNS0_22MultiCastTransposeArgsE,"ax",@progbits
	.align	128
.text._ZN18transformer_engine56_GLOBAL__N__9a404817_23_multi_cast_transpose_cu_26a11c4627multi_cast_transpose_kernelILi4ELi8ELb1Ef6__half13__nv_fp8_e4m3EEvNS0_22MultiCastTransposeArgsE:
        .type           _ZN18transformer_engine56_GLOBAL__N__9a404817_23_multi_cast_transpose_cu_26a11c4627multi_cast_transpose_kernelILi4ELi8ELb1Ef6__half13__nv_fp8_e4m3EEvNS0_22MultiCastTransposeArgsE,@function
        .size           _ZN18transformer_engine56_GLOBAL__N__9a404817_23_multi_cast_transpose_cu_26a11c4627multi_cast_transpose_kernelILi4ELi8ELb1Ef6__half13__nv_fp8_e4m3EEvNS0_22MultiCastTransposeArgsE,(.L_x_3786 - _ZN18transformer_engine56_GLOBAL__N__9a404817_23_multi_cast_transpose_cu_26a11c4627multi_cast_transpose_kernelILi4ELi8ELb1Ef6__half13__nv_fp8_e4m3EEvNS0_22MultiCastTransposeArgsE)
        .other          _ZN18transformer_engine56_GLOBAL__N__9a404817_23_multi_cast_transpose_cu_26a11c4627multi_cast_transpose_kernelILi4ELi8ELb1Ef6__half13__nv_fp8_e4m3EEvNS0_22MultiCastTransposeArgsE,@"STO_CUDA_ENTRY STV_DEFAULT"
_ZN18transformer_engine56_GLOBAL__N__9a404817_23_multi_cast_transpose_cu_26a11c4627multi_cast_transpose_kernelILi4ELi8ELb1Ef6__half13__nv_fp8_e4m3EEvNS0_22MultiCastTransposeArgsE:
        /* <DEDUP_REMOVED lines=9> */
.L_x_3596:
        /* <DEDUP_REMOVED lines=28> */
[----:B------:R-:W-:-:S05]  /*0250*/  IMAD R4, R5, R4, R8 ;  /* 0x0000000405047224 */ /* 0x000fca00078e0208 */
[----:B------:R-:W-:-:S13]  /*0260*/  ISETP.GT.U32.AND P1, PT, R7, R4, PT ;  /* 0x000000040700720c */ /* 0x000fda0003f24070 */
[----:B------:R-:W-:Y:S02]  /*0270*/  @!P1 IMAD.IADD R4, R4, 0x1, -R7 ;  /* 0x0000000104049824 */ /* 0x000fe400078e0a07 */
[----:B------:R-:W-:Y:S01]  /*0280*/  @!P1 VIADD R5, R5, 0x1 ;  /* 0x0000000105059836 */ /* 0x000fe20000000000 */
[----:B------:R-:W-:Y:S02]  /*0290*/  ISETP.NE.AND P1, PT, R17, RZ, PT ;  /* 0x000000ff1100720c */ /* 0x000fe40003f25270 */
[----:B------:R-:W-:Y:S01]  /*02a0*/  ISETP.GE.U32.AND P0, PT, R4, R7, PT ;  /* 0x000000070400720c */ /* 0x000fe20003f06070 */
[----:B------:R-:W-:Y:S01]  /*02b0*/  IMAD.SHL.U32 R7, R0, 0x8, RZ ;  /* 0x0000000800077824 */ /* 0x000fe200078e00ff */
[----:B------:R-:W-:-:S03]  /*02c0*/  LOP3.LUT R4, R2, R17, RZ, 0x3c, !PT ;  /* 0x0000001102047212 */ /* 0x000fc600078e3cff */
[----:B------:R-:W0:Y:S01]  /*02d0*/  LDC.64 R10, c[0x0][R7+0x810] ;  /* 0x00020400070a7b82 */ /* 0x000e220000000a00 */
[----:B------:R-:W-:-:S07]  /*02e0*/  ISETP.GE.AND P2, PT, R4, RZ, PT ;  /* 0x000000ff0400720c */ /* 0x000fce0003f46270 */
[----:B------:R-:W-:Y:S01]  /*02f0*/  @P0 VIADD R5, R5, 0x1 ;  /* 0x0000000105050836 */ /* 0x000fe20000000000 */
[----:B------:R-:W1:Y:S05]  /*0300*/  LDC.64 R46, c[0x0][R7+0x210] ;  /* 0x00008400072e7b82 */ /* 0x000e6a0000000a00 */
[----:B------:R-:W-:Y:S01]  /*0310*/  @!P2 IMAD.MOV R5, RZ, RZ, -R5 ;  /* 0x000000ffff05a224 */ /* 0x000fe200078e0a05 */
[----:B------:R-:W-:-:S05]  /*0320*/  @!P1 LOP3.LUT R5, RZ, R17, RZ, 0x33, !PT ;  /* 0x00000011ff059212 */ /* 0x000fca00078e33ff */
[----:B------:R-:W-:Y:S02]  /*0330*/  IMAD.MOV R9, RZ, RZ, -R5 ;  /* 0x000000ffff097224 */ /* 0x000fe400078e0a05 */
[----:B------:R-:W-:Y:S01]  /*0340*/  IMAD.SHL.U32 R4, R5, 0x100, RZ ;  /* 0x0000010005047824 */ /* 0x000fe200078e00ff */
[----:B0-----:R-:W-:Y:S01]  /*0350*/  ISETP.NE.U32.AND P0, PT, R10, RZ, PT ;  /* 0x000000ff0a00720c */ /* 0x001fe20003f05070 */
[----:B------:R-:W-:Y:S02]  /*0360*/  IMAD R9, R17, R9, R2 ;  /* 0x0000000911097224 */ /* 0x000fe400078e0202 */
[----:B------:R-:W-:Y:S01]  /*0370*/  IMAD R5, R13, 0x8, R4 ;  /* 0x000000080d057824 */ /* 0x000fe200078e0204 */
[----:B------:R-:W-:Y:S01]  /*0380*/  ISETP.NE.AND.EX P0, PT, R11, RZ, PT, P0 ;  /* 0x000000ff0b00720c */ /* 0x000fe20003f05300 */
[----:B------:R-:W-:-:S04]  /*0390*/  IMAD.SHL.U32 R9, R9, 0x80, RZ ;  /* 0x0000008009097824 */ /* 0x000fc800078e00ff */
[----:B------:R-:W-:-:S04]  /*03a0*/  IMAD R12, R16, 0x4, R9 ;  /* 0x00000004100c7824 */ /* 0x000fc800078e0209 */
[----:B------:R-:W-:-:S04]  /*03b0*/  IMAD R17, R15, R5, R12 ;  /* 0x000000050f117224 */ /* 0x000fc800078e020c */
[----:B------:R-:W2:Y:S01]  /*03c0*/  @P0 LDG.E R10, desc[UR6][R10.64] ;  /* 0x000000060a0a0981 */ /* 0x000ea2000c1e1900 */
[----:B-1----:R-:W-:-:S05]  /*03d0*/  IMAD.WIDE R92, R17, 0x2, R46 ;  /* 0x00000002115c7825 */ /* 0x002fca00078e022e */
[----:B------:R-:W3:Y:S01]  /*03e0*/  LDG.E.64 R18, desc[UR6][R92.64] ;  /* 0x000000065c127981 */ /* 0x000ee2000c1e1b00 */
[----:B------:R-:W-:Y:S01]  /*03f0*/  UMOV UR5, 0x3f800000 ;  /* 0x3f80000000057882 */ /* 0x000fe20000000000 */
[----:B------:R-:W0:Y:S01]  /*0400*/  LDC.64 R40, c[0x0][R7+0x410] ;  /* 0x0001040007287b82 */ /* 0x000e220000000a00 */
[----:B------:R-:W-:Y:S01]  /*0410*/  IMAD.IADD R21, R15, 0x1, R17 ;  /* 0x000000010f157824 */ /* 0x000fe200078e0211 */
[----:B--2---:R-:W-:Y:S01]  /*0420*/  @P0 R2UR UR5, R10 ;  /* 0x000000000a0502ca */ /* 0x004fe200000e0000 */
[----:B---3--:R-:W-:Y:S01]  /*0430*/  HADD2.F32 R67, -RZ, R19.H0_H0 ;  /* 0x20000013ff437230 */ /* 0x008fe20000004100 */
[--C-:B------:R-:W-:Y:S01]  /*0440*/  SHF.R.U32.HI R82, RZ, 0x10, R19.reuse ;  /* 0x00000010ff527819 */ /* 0x100fe20000011613 */
[----:B------:R-:W-:Y:S01]  /*0450*/  HADD2.F32 R79, -RZ, R18.H0_H0 ;  /* 0x20000012ff4f7230 */ /* 0x000fe20000004100 */
[----:B------:R-:W-:Y:S02]  /*0460*/  SHF.R.U64 R80, R18, 0x10, R19 ;  /* 0x0000001012507819 */ /* 0x000fe40000001213 */
[----:B0-----:R-:W-:Y:S01]  /*0470*/  IADD3 R18, P0, R40, R17, RZ ;  /* 0x0000001128127210 */ /* 0x001fe20007f1e0ff */
[----:B------:R-:W-:-:S06]  /*0480*/  HADD2.F32 R82, -RZ, R82.H0_H0 ;  /* 0x20000052ff527230 */ /* 0x000fcc0000004100 */
[----:B------:R-:W-:Y:S01]  /*0490*/  FMUL R27, R67, UR5 ;  /* 0x00000005431b7c20 */ /* 0x000fe20008400000 */
[----:B------:R-:W-:Y:S01]  /*04a0*/  HADD2.F32 R80, -RZ, R80.H0_H0 ;  /* 0x20000050ff507230 */ /* 0x000fe20000004100 */
        /* <DEDUP_REMOVED lines=20> */
[----:B------:R-:W-:Y:S01]  /*05f0*/  IMAD.WIDE R38, R23, 0x2, R46 ;  /* 0x0000000217267825 */ /* 0x000fe200078e022e */
[----:B0-----:R-:W-:-:S04]  /*0600*/  IADD3 R18, P0, R40, R21, RZ ;  /* 0x0000001528127210 */ /* 0x001fc80007f1e0ff */
[----:B------:R-:W-:Y:S01]  /*0610*/  LEA.HI.X.SX32 R19, R21, R41, 0x1, P0 ;  /* 0x0000002915137211 */ /* 0x000fe200000f0eff */
[----:B--2---:R-:W-:Y:S01]  /*0620*/  HADD2.F32 R55, -RZ, R11.H0_H0 ;  /* 0x2000000bff377230 */ /* 0x004fe20000004100 */
[--C-:B------:R-:W-:Y:S01]  /*0630*/  SHF.R.U32.HI R78, RZ, 0x10, R11.reuse ;  /* 0x00000010ff4e7819 */ /* 0x100fe2000001160b */
[----:B------:R-:W-:Y:S01]  /*0640*/  HADD2.F32 R81, -RZ, R10.H0_H0 ;  /* 0x2000000aff517230 */ /* 0x000fe20000004100 */
[----:B------:R-:W-:Y:S02]  /*0650*/  SHF.R.U64 R86, R10, 0x10, R11 ;  /* 0x000000100a567819 */ /* 0x000fe4000000120b */
[----:B------:R-:W-:Y:S01]  /*0660*/  FMUL R6, R55, UR5 ;  /* 0x0000000537067c20 */ /* 0x000fe20008400000 */
[----:B------:R-:W-:Y:S02]  /*0670*/  HADD2.F32 R78, -RZ, R78.H0_H0 ;  /* 0x2000004eff4e7230 */ /* 0x000fe40000004100 */
[----:B------:R-:W-:Y:S01]  /*0680*/  FMUL R26, R81, UR5 ;  /* 0x00000005511a7c20 */ /* 0x000fe20008400000 */
[----:B------:R-:W-:Y:S01]  /*0690*/  HADD2.F32 R86, -RZ, R86.H0_H0 ;  /* 0x20000056ff567230 */ /* 0x000fe20000004100 */
[----:B------:R-:W-:Y:S01]  /*06a0*/  F2FP.SATFINITE.E4M3.F32.PACK_AB_MERGE_C R6, RZ, R6, RZ ;  /* 0x00000006ff06723e */ /* 0x000fe200048070ff */
[----:B------:R-:W-:-:S02]  /*06b0*/  FMUL R8, R78, UR5 ;  /* 0x000000054e087c20 */ /* 0x000fc40008400000 */
[----:B------:R-:W-:Y:S01]  /*06c0*/  F2FP.SATFINITE.E4M3.F32.PACK_AB_MERGE_C R26, RZ, R26, RZ ;  /* 0x0000001aff1a723e */ /* 0x000fe200048070ff */
[----:B------:R-:W-:Y:S01]  /*06d0*/  FMUL R24, R86, UR5 ;  /* 0x0000000556187c20 */ /* 0x000fe20008400000 */
[----:B------:R-:W-:Y:S02]  /*06e0*/  LOP3.LUT R25, R6, 0xffff, RZ, 0xc0, !PT ;  /* 0x0000ffff06197812 */ /* 0x000fe400078ec0ff */
[----:B------:R-:W-:Y:S02]  /*06f0*/  F2FP.SATFINITE.E4M3.F32.PACK_AB_MERGE_C R8, RZ, R8, RZ ;  /* 0x00000008ff08723e */ /* 0x000fe400048070ff */
        /* <DEDUP_REMOVED lines=10> */
[----:B------:R-:W-:Y:S01]  /*07a0*/  IADD3 R20, P0, R40, R23, RZ ;  /* 0x0000001728147210 */ /* 0x000fe20007f1e0ff */
[----:B------:R-:W-:-:S03]  /*07b0*/  IMAD.IADD R29, R15, 0x1, R23 ;  /* 0x000000010f1d7824 */ /* 0x000fc600078e0217 */
[----:B------:R-:W-:Y:S01]  /*07c0*/  LEA.HI.X.SX32 R21, R23, R41, 0x1, P0 ;  /* 0x0000002917157211 */ /* 0x000fe200000f0eff */
[----:B------:R-:W-:-:S04]  /*07d0*/  IMAD.WIDE R44, R29, 0x2, R46 ;  /* 0x000000021d2c7825 */ /* 0x000fc800078e022e */
        /* <DEDUP_REMOVED lines=11> */
[----:B0-----:R-:W-:Y:S01]  /*0890*/  FMUL R17, R76, UR5 ;  /* 0x000000054c117c20 */ /* 0x001fe20008400000 */
        /* <DEDUP_REMOVED lines=22> */
[----:B------:R-:W-:Y:S02]  /*0a00*/  HADD2.F32 R72, -RZ, R72.H0_H0 ;  /* 0x20000048ff487230 */ /* 0x000fe40000004100 */
[----:B------:R-:W-:Y:S01]  /*0a10*/  F2FP.SATFINITE.E4M3.F32.PACK_AB_MERGE_C R8, RZ, R8, RZ ;  /* 0x00000008ff08723e */ /* 0x000fe200048070ff */
[----:B------:R-:W-:-:S02]  /*0a20*/  FMUL R14, R33, UR5 ;  /* 0x00000005210e7c20 */ /* 0x000fc40008400000 */
[----:B------:R-:W-:Y:S01]  /*0a30*/  FMUL R10, R72, UR5 ;  /* 0x00000005480a7c20 */ /* 0x000fe20008400000 */
[----:B------:R-:W-:Y:S02]  /*0a40*/  LOP3.LUT R8, R8, 0xffff, RZ, 0xc0, !PT ;  /* 0x0000ffff08087812 */ /* 0x000fe400078ec0ff */
[----:B------:R-:W-:Y:S02]  /*0a50*/  F2FP.SATFINITE.E4M3.F32.PACK_AB_MERGE_C R14, RZ, R14, RZ ;  /* 0x0000000eff0e723e */ /* 0x000fe400048070ff */
[----:B------:R-:W-:Y:S01]  /*0a60*/  F2FP.SATFINITE.E4M3.F32.PACK_AB_MERGE_C R18, RZ, R10, RZ ;  /* 0x0000000aff12723e */ /* 0x000fe200048070ff */
[----:B------:R-:W-:Y:S01]  /*0a70*/  IMAD.U32 R19, R8, 0x10000, RZ ;  /* 0x0001000008137824 */ /* 0x000fe200078e00ff */
[----:B------:R-:W-:Y:S01]  /*0a80*/  LOP3.LUT R10, R14, 0xffff, RZ, 0xc0, !PT ;  /* 0x0000ffff0e0a7812 */ /* 0x000fe200078ec0ff */
[----:B------:R-:W-:Y:S02]  /*0a90*/  FMUL R14, R73, UR5 ;  /* 0x00000005490e7c20 */ /* 0x000fe40008400000 */
[----:B0-----:R-:W-:Y:S01]  /*0aa0*/  IMAD.SHL.U32 R20, R18, 0x100, RZ ;  /* 0x0000010012147824 */ /* 0x001fe200078e00ff */
[----:B------:R-:W-:-:S02]  /*0ab0*/  LOP3.LUT R19, R19, 0xff0000, RZ, 0xc0, !PT ;  /* 0x00ff000013137812 */ /* 0x000fc400078ec0ff */
[----:B------:R-:W-:-:S03]  /*0ac0*/  F2FP.SATFINITE.E4M3.F32.PACK_AB_MERGE_C R14, RZ, R14, RZ ;  /* 0x0000000eff0e723e */ /* 0x000fc600048070ff */
        /* <DEDUP_REMOVED lines=22> */
[----:B0-----:R-:W-:Y:S01]  /*0c30*/  IMAD.U32 R23, R20, 0x10000, RZ ;  /* 0x0001000014177824 */ /* 0x001fe200078e00ff */
[----:B------:R-:W-:Y:S01]  /*0c40*/  LOP3.LUT R28, R30, 0xffff, RZ, 0xc0, !PT ;  /* 0x0000ffff1e1c7812 */ /* 0x000fe200078ec0ff */
[----:B------:R-:W-:Y:S02]  /*0c50*/  FMUL R30, R57, UR5 ;  /* 0x00000005391e7c20 */ /* 0x000fe40008400000 */
[----:B------:R-:W-:Y:S01]  /*0c60*/  IMAD.SHL.U32 R36, R29, 0x100, RZ ;  /* 0x000001001d247824 */ /* 0x000fe200078e00ff */
[----:B------:R-:W-:-:S02]  /*0c70*/  LOP3.LUT R23, R23, 0xff0000, RZ, 0xc0, !PT ;  /* 0x00ff000017177812 */ /* 0x000fc400078ec0ff */
[----:B------:R-:W-:-:S03]  /*0c80*/  F2FP.SATFINITE.E4M3.F32.PACK_AB_MERGE_C R30, RZ, R30, RZ ;  /* 0x0000001eff1e723e */ /* 0x000fc600048070ff */
[----:B------:R-:W-:-:S05]  /*0c90*/  IMAD R23, R28, 0x1000000, R23 ;  /* 0x010000001c177824 */ /* 0x000fca00078e0217 */
[----:B------:R-:W-:-:S04]  /*0ca0*/  LOP3.LUT R23, R23, 0xffff, R36, 0xf8, !PT ;  /* 0x0000ffff17177812 */ /* 0x000fc800078ef824 */
[----:B------:R-:W-:-:S05]  /*0cb0*/  LOP3.LUT R59, R23, 0xff, R30, 0xf8, !PT ;  /* 0x000000ff173b7812 */ /* 0x000fca00078ef81e */
[----:B------:R0:W-:Y:S04]  /*0cc0*/  STG.E desc[UR6][R52.64], R59 ;  /* 0x0000003b34007986 */ /* 0x0001e8000c101906 */
[----:B------:R-:W2:Y:S01]  /*0cd0*/  LDG.E.64 R50, desc[UR6][R48.64] ;  /* 0x0000000630327981 */ /* 0x000ea2000c1e1b00 */
[----:B------:R-:W-:Y:S01]  /*0ce0*/  IMAD.IADD R87, R15, 0x1, R65 ;  /* 0x000000010f577824 */ /* 0x000fe200078e0241 */
        /* <DEDUP_REMOVED lines=19> */
[----:B------:R-:W-:Y:S01]  /*0e20*/  IMAD.SHL.U32 R51, R59, 0x100, RZ ;  /* 0x000001003b337824 */ /* 0x000fe200078e00ff */
[----:B------:R-:W-:-:S03]  /*0e30*/  F2FP.SATFINITE.E4M3.F32.PACK_AB_MERGE_C R60, RZ, R60, RZ ;  /* 0x0000003cff3c723e */ /* 0x000fc600048070ff */
[----:B------:R-:W-:-:S05]  /*0e40*/  IMAD R50, R61, 0x1000000, R50 ;  /* 0x010000003d327824 */ /* 0x000fca00078e0232 */
[----:B------:R-:W-:-:S04]  /*0e50*/  LOP3.LUT R51, R50, 0xffff, R51, 0xf8, !PT ;  /* 0x0000ffff32337812 */ /* 0x000fc800078ef833 */
[----:B------:R-:W-:Y:S01]  /*0e60*/  LOP3.LUT R69, R51, 0xff, R60, 0xf8, !PT ;  /* 0x000000ff33457812 */ /* 0x000fe200078ef83c */
[----:B------:R-:W-:-:S04]  /*0e70*/  IMAD.WIDE R50, R87, 0x2, R46 ;  /* 0x0000000257327825 */ /* 0x000fc800078e022e */
[----:B------:R0:W-:Y:S04]  /*0e80*/  STG.E desc[UR6][R52.64], R69 ;  /* 0x0000004534007986 */ /* 0x0001e8000c101906 */
[----:B------:R-:W2:Y:S01]  /*0e90*/  LDG.E.64 R50, desc[UR6][R50.64] ;  /* 0x0000000632327981 */ /* 0x000ea2000c1e1b00 */
[----:B------:R-:W-:-:S04]  /*0ea0*/  IADD3 R84, P0, R40, R87, RZ ;  /* 0x0000005728547210 */ /* 0x000fc80007f1e0ff */
[----:B------:R-:W-:Y:S01]  /*0eb0*/  LEA.HI.X.SX32 R85, R87, R41, 0x1, P0 ;  /* 0x0000002957557211 */ /* 0x000fe200000f0eff */
[----:B------:R-:W-:Y:S02]  /*0ec0*/  IMAD.IADD R87, R15, 0x1, R87 ;  /* 0x000000010f577824 */ /* 0x000fe400078e0257 */
[----:B--2---:R-:W-:Y:S01]  /*0ed0*/  HADD2.F32 R62, -RZ, R51.H0_H0 ;  /* 0x20000033ff3e7230 */ /* 0x004fe20000004100 */
[--C-:B------:R-:W-:Y:S02]  /*0ee0*/  SHF.R.U32.HI R66, RZ, 0x10, R51.reuse ;  /* 0x00000010ff427819 */ /* 0x100fe40000011633 */
[----:B------:R-:W-:Y:S02]  /*0ef0*/  SHF.R.U64 R65, R50, 0x10, R51 ;  /* 0x0000001032417819 */ /* 0x000fe40000001233 */
[----:B------:R-:W-:Y:S01]  /*0f00*/  FMUL R64, R62, UR5 ;  /* 0x000000053e407c20 */ /* 0x000fe20008400000 */
[----:B------:R-:W-:Y:S02]  /*0f10*/  HADD2.F32 R66, -RZ, R66.H0_H0 ;  /* 0x20000042ff427230 */ /* 0x000fe40000004100 */
[----:B------:R-:W-:-:S02]  /*0f20*/  HADD2.F32 R65, -RZ, R65.H0_H0 ;  /* 0x20000041ff417230 */ /* 0x000fc40000004100 */
[----:B------:R-:W-:Y:S01]  /*0f30*/  F2FP.SATFINITE.E4M3.F32.PACK_AB_MERGE_C R64, RZ, R64, RZ ;  /* 0x00000040ff40723e */ /* 0x000fe200048070ff */
[----:B------:R-:W-:Y:S02]  /*0f40*/  FMUL R68, R66, UR5 ;  /* 0x0000000542447c20 */ /* 0x000fe40008400000 */
[----:B------:R-:W-:Y:S01]  /*0f50*/  FMUL R70, R65, UR5 ;  /* 0x0000000541467c20 */ /* 0x000fe20008400000 */
[----:B------:R-:W-:Y:S02]  /*0f60*/  LOP3.LUT R64, R64, 0xffff, RZ, 0xc0, !PT ;  /* 0x0000ffff40407812 */ /* 0x000fe400078ec0ff */
[----:B------:R-:W-:Y:S01]  /*0f70*/  F2FP.SATFINITE.E4M3.F32.PACK_AB_MERGE_C R71, RZ, R68, RZ ;  /* 0x00000044ff47723e */ /* 0x000fe200048070ff */
[----:B------:R-:W-:Y:S01]  /*0f80*/  HADD2.F32 R68, -RZ, R50.H0_H0 ;  /* 0x20000032ff447230 */ /* 0x000fe20000004100 */
[----:B------:R-:W-:Y:S01]  /*0f90*/  F2FP.SATFINITE.E4M3.F32.PACK_AB_MERGE_C R70, RZ, R70, RZ ;  /* 0x00000046ff46723e */ /* 0x000fe200048070ff */
[----:B------:R-:W-:Y:S01]  /*0fa0*/  IMAD.U32 R51, R64, 0x10000, RZ ;  /* 0x0001000040337824 */ /* 0x000fe200078e00ff */
[----:B------:R-:W-:-:S02]  /*0fb0*/  LOP3.LUT R71, R71, 0xffff, RZ, 0xc0, !PT ;  /* 0x0000ffff47477812 */ /* 0x000fc400078ec0ff */
[----:B0-----:R-:W-:Y:S02]  /*0fc0*/  FMUL R69, R68, UR5 ;  /* 0x0000000544457c20 */ /* 0x001fe40008400000 */
[----:B------:R-:W-:Y:S01]  /*0fd0*/  LOP3.LUT R50, R51, 0xff0000, RZ, 0xc0, !PT ;  /* 0x00ff000033327812 */ /* 0x000fe200078ec0ff */
[----:B------:R-:W-:Y:S02]  /*0fe0*/  IMAD.SHL.U32 R51, R70, 0x100, RZ ;  /* 0x0000010046337824 */ /* 0x000fe400078e00ff */
[----:B------:R-:W-:Y:S02]  /*0ff0*/  F2FP.SATFINITE.E4M3.F32.PACK_AB_MERGE_C R69, RZ, R69, RZ ;  /* 0x00000045ff45723e */ /* 0x000fe400048070ff */
[----:B------:R-:W-:-:S05]  /*1000*/  IMAD R50, R71, 0x1000000, R50 ;  /* 0x0100000047327824 */ /* 0x000fca00078e0232 */
[----:B------:R-:W-:-:S04]  /*1010*/  LOP3.LUT R50, R50, 0xffff, R51, 0xf8, !PT ;  /* 0x0000ffff32327812 */ /* 0x000fc800078ef833 */
[----:B------:R-:W-:Y:S01]  /*1020*/  LOP3.LUT R83, R50, 0xff, R69, 0xf8, !PT ;  /* 0x000000ff32537812 */ /* 0x000fe200078ef845 */
[----:B------:R-:W-:-:S04]  /*1030*/  IMAD.WIDE R50, R87, 0x2, R46 ;  /* 0x0000000257327825 */ /* 0x000fc800078e022e */
[----:B------:R0:W-:Y:S04]  /*1040*/  STG.E desc[UR6][R84.64], R83 ;  /* 0x0000005354007986 */ /* 0x0001e8000c101906 */
[----:B------:R-:W2:Y:S01]  /*1050*/  LDG.E.64 R52, desc[UR6][R50.64] ;  /* 0x0000000632347981 */ /* 0x000ea2000c1e1b00 */
[----:B------:R-:W-:Y:S02]  /*1060*/  FMNMX R79, RZ, |R79|, !PT ;  /* 0x4000004fff4f7209 */ /* 0x000fe40007800000 */
[----:B------:R-:W-:Y:S02]  /*1070*/  IADD3 R88, P0, R40, R87, RZ ;  /* 0x0000005728587210 */ /* 0x000fe40007f1e0ff */
[----:B------:R-:W-:Y:S02]  /*1080*/  FMNMX R80, R79, |R80|, !PT ;  /* 0x400000504f507209 */ /* 0x000fe40007800000 */
[----:B------:R-:W-:Y:S01]  /*1090*/  LEA.HI.X.SX32 R89, R87, R41, 0x1, P0 ;  /* 0x0000002957597211 */ /* 0x000fe200000f0eff */
[----:B------:R-:W-:Y:S01]  /*10a0*/  VIADD R87, R5, 0x20 ;  /* 0x0000002005577836 */ /* 0x000fe20000000000 */
[----:B------:R-:W-:-:S03]  /*10b0*/  FMNMX R67, R80, |R67|, !PT ;  /* 0x4000004350437209 */ /* 0x000fc60007800000 */
[----:B------:R-:W-:Y:S01]  /*10c0*/  IMAD R87, R15, R87, R12 ;  /* 0x000000570f577224 */ /* 0x000fe200078e020c */
[----:B------:R-:W-:-:S04]  /*10d0*/  FMNMX R82, R67, |R82|, !PT ;  /* 0x4000005243527209 */ /* 0x000fc80007800000 */
[----:B------:R-:W-:-:S04]  /*10e0*/  FMNMX R81, R82, |R81|, !PT ;  /* 0x4000005152517209 */ /* 0x000fc80007800000 */
[----:B------:R-:W-:Y:S01]  /*10f0*/  FMNMX R86, R81, |R86|, !PT ;  /* 0x4000005651567209 */ /* 0x000fe20007800000 */
[----:B--2---:R-:W-:Y:S01]  /*1100*/  HADD2.F32 R67, -RZ, R53.H0_H0 ;  /* 0x20000035ff437230 */ /* 0x004fe20000004100 */
[--C-:B------:R-:W-:Y:S01]  /*1110*/  SHF.R.U32.HI R80, RZ, 0x10, R53.reuse ;  /* 0x00000010ff507819 */ /* 0x100fe20000011635 */
[----:B------:R-:W-:Y:S01]  /*1120*/  HADD2.F32 R82, -RZ, R52.H0_H0 ;  /* 0x20000034ff527230 */ /* 0x000fe20000004100 */
[----:B------:R-:W-:Y:S02]  /*1130*/  SHF.R.U64 R53, R52, 0x10, R53 ;  /* 0x0000001034357819 */ /* 0x000fe40000001235 */
[----:B------:R-:W-:Y:S01]  /*1140*/  FMUL R79, R67, UR5 ;  /* 0x00000005434f7c20 */ /* 0x000fe20008400000 */
[----:B------:R-:W-:Y:S02]  /*1150*/  HADD2.F32 R81, -RZ, R80.H0_H0 ;  /* 0x20000050ff517230 */ /* 0x000fe40000004100 */
[----:B0-----:R-:W-:Y:S02]  /*1160*/  FMUL R83, R82, UR5 ;  /* 0x0000000552537c20 */ /* 0x001fe40008400000 */
[----:B------:R-:W-:Y:S01]  /*1170*/  F2FP.SATFINITE.E4M3.F32.PACK_AB_MERGE_C R80, RZ, R79, RZ ;  /* 0x0000004fff50723e */ /* 0x000fe200048070ff */
[----:B------:R-:W-:-:S02]  /*1180*/  HADD2.F32 R79, -RZ, R53.H0_H0 ;  /* 0x20000035ff4f7230 */ /* 0x000fc40000004100 */
        /* <DEDUP_REMOVED lines=16> */
[----:B------:R-:W-:Y:S02]  /*1290*/  FMNMX R55, R86, |R55|, !PT ;  /* 0x4000003756377209 */ /* 0x000fe40007800000 */
[----:B------:R-:W-:Y:S02]  /*12a0*/  IADD3 R94, P0, R40, R87, RZ ;  /* 0x00000057285e7210 */ /* 0x000fe40007f1e0ff */
[----:B------:R-:W-:Y:S02]  /*12b0*/  FMNMX R78, R55, |R78|, !PT ;  /* 0x4000004e374e7209 */ /* 0x000fe40007800000 */
[----:B------:R-:W-:-:S02]  /*12c0*/  LEA.HI.X.SX32 R95, R87, R41, 0x1, P0 ;  /* 0x00000029575f7211 */ /* 0x000fc400000f0eff */
[----:B------:R-:W-:-:S04]  /*12d0*/  FMNMX R77, R78, |R77|, !PT ;  /* 0x4000004d4e4d7209 */ /* 0x000fc80007800000 */
[----:B------:R-:W-:Y:S01]  /*12e0*/  FMNMX R76, R77, |R76|, !PT ;  /* 0x4000004c4d4c7209 */ /* 0x000fe20007800000 */
[----:B------:R-:W-:-:S03]  /*12f0*/  IMAD R77, R15, 0x21, RZ ;  /* 0x000000210f4d7824 */ /* 0x000fc600078e02ff */
[----:B------:R-:W-:-:S04]  /*1300*/  FMNMX R75, R76, |R75|, !PT ;  /* 0x4000004b4c4b7209 */ /* 0x000fc80007800000 */
[----:B------:R-:W-:-:S04]  /*1310*/  FMNMX R74, R75, |R74|, !PT ;  /* 0x4000004a4b4a7209 */ /* 0x000fc80007800000 */
        /* <DEDUP_REMOVED lines=15> */
[----:B------:R-:W-:Y:S01]  /*1410*/  IMAD.U32 R53, R75, 0x10000, RZ ;  /* 0x000100004b357824 */ /* 0x000fe200078e00ff */
[----:B------:R-:W-:-:S03]  /*1420*/  F2FP.SATFINITE.E4M3.F32.PACK_AB_MERGE_C R78, RZ, R78, RZ ;  /* 0x0000004eff4e723e */ /* 0x000fc600048070ff */
[----:B------:R-:W-:Y:S02]  /*1430*/  F2FP.SATFINITE.E4M3.F32.PACK_AB_MERGE_C R88, RZ, R88, RZ ;  /* 0x00000058ff58723e */ /* 0x000fe400048070ff */
[----:B------:R-:W-:Y:S02]  /*1440*/  LOP3.LUT R54, R53, 0xff0000, RZ, 0xc0, !PT ;  /* 0x00ff000035367812 */ /* 0x000fe400078ec0ff */
[----:B------:R-:W-:Y:S02]  /*1450*/  LOP3.LUT R53, R78, 0xffff, RZ, 0xc0, !PT ;  /* 0x0000ffff4e357812 */ /* 0x000fe400078ec0ff */
[----:B------:R-:W-:-:S03]  /*1460*/  LOP3.LUT R86, R52, 0xff, RZ, 0xc0, !PT ;  /* 0x000000ff34567812 */ /* 0x000fc600078ec0ff */
[----:B------:R-:W-:Y:S02]  /*1470*/  IMAD R53, R53, 0x1000000, R54 ;  /* 0x0100000035357824 */ /* 0x000fe400078e0236 */
[----:B------:R-:W-:-:S05]  /*1480*/  IMAD.SHL.U32 R54, R88, 0x100, RZ ;  /* 0x0000010058367824 */ /* 0x000fca00078e00ff */
[----:B------:R-:W-:-:S04]  /*1490*/  LOP3.LUT R53, R53, 0xffff, R54, 0xf8, !PT ;  /* 0x0000ffff35357812 */ /* 0x000fc800078ef836 */
[----:B------:R-:W-:Y:S01]  /*14a0*/  LOP3.LUT R89, R53, R86, RZ, 0xfc, !PT ;  /* 0x0000005635597212 */ /* 0x000fe200078efcff */
[----:B------:R-:W-:-:S04]  /*14b0*/  IMAD.WIDE R52, R77, 0x2, R92 ;  /* 0x000000024d347825 */ /* 0x000fc800078e025c */
[----:B------:R0:W-:Y:S04]  /*14c0*/  STG.E desc[UR6][R94.64], R89 ;  /* 0x000000595e007986 */ /* 0x0001e8000c101906 */
[----:B------:R-:W2:Y:S01]  /*14d0*/  LDG.E.64 R54, desc[UR6][R52.64] ;  /* 0x0000000634367981 */ /* 0x000ea2000c1e1b00 */
[----:B------:R-:W-:Y:S01]  /*14e0*/  LOP3.LUT R92, R27, 0xff, RZ, 0xc0, !PT ;  /* 0x000000ff1b5c7812 */ /* 0x000fe200078ec0ff */
[----:B------:R-:W-:Y:S01]  /*14f0*/  IMAD.U32 R34, R34, 0x10000, RZ ;  /* 0x0001000022227824 */ /* 0x000fe200078e00ff */
[----:B------:R-:W-:Y:S01]  /*1500*/  LOP3.LUT R26, R26, 0xffff, RZ, 0xc0, !PT ;  /* 0x0000ffff1a1a7812 */ /* 0x000fe200078ec0ff */
[----:B------:R-:W-:Y:S01]  /*1510*/  IMAD.IADD R87, R15, 0x1, R87 ;  /* 0x000000010f577824 */ /* 0x000fe200078e0257 */
[----:B------:R-:W-:Y:S02]  /*1520*/  FMNMX R90, R90, |R33|, !PT ;  /* 0x400000215a5a7209 */ /* 0x000fe40007800000 */
[----:B------:R-:W-:-:S02]  /*1530*/  PRMT R27, R25, 0x7604, R92 ;  /* 0x00007604191b7816 */ /* 0x000fc4000000005c */
[----:B------:R-:W-:Y:S02]  /*1540*/  PRMT R33, R26, 0x7604, R31 ;  /* 0x000076041a217816 */ /* 0x000fe4000000001f */
[----:B------:R-:W-:Y:S02]  /*1550*/  LOP3.LUT R22, R22, 0xff, RZ, 0xc0, !PT ;  /* 0x000000ff16167812 */ /* 0x000fe400078ec0ff */
[----:B------:R-:W-:Y:S02]  /*1560*/  LOP3.LUT R25, R24, 0xffff, RZ, 0xc0, !PT ;  /* 0x0000ffff18197812 */ /* 0x000fe400078ec0ff */
[----:B------:R-:W-:Y:S02]  /*1570*/  FMNMX R57, R90, |R57|, !PT ;  /* 0x400000395a397209 */ /* 0x000fe40007800000 */
[----:B------:R-:W-:Y:S02]  /*1580*/  PRMT R22, R25, 0x7604, R22 ;  /* 0x0000760419167816 */ /* 0x000fe40000000016 */
[----:B------:R-:W-:Y:S01]  /*1590*/  FMNMX R90, R57, |R56|, !PT ;  /* 0x40000038395a7209 */ /* 0x000fe20007800000 */
[----:B------:R-:W-:Y:S01]  /*15a0*/  IMAD R57, R15, 0x1f, RZ ;  /* 0x0000001f0f397824 */ /* 0x000fe200078e02ff */
[----:B------:R-:W-:-:S02]  /*15b0*/  LOP3.LUT R32, R32, 0xff, RZ, 0xc0, !PT ;  /* 0x000000ff20207812 */ /* 0x000fc400078ec0ff */
[----:B------:R-:W-:Y:S01]  /*15c0*/  FMNMX R90, R90, |R21|, !PT ;  /* 0x400000155a5a7209 */ /* 0x000fe20007800000 */
[----:B------:R-:W-:Y:S01]  /*15d0*/  IMAD.WIDE R44, R57, 0x2, R44 ;  /* 0x00000002392c7825 */ /* 0x000fe200078e022c */
[----:B------:R-:W-:Y:S02]  /*15e0*/  PRMT R35, R35, 0x7604, R32 ;  /* 0x0000760423237816 */ /* 0x000fe40000000020 */
[----:B------:R-:W-:Y:S02]  /*15f0*/  LOP3.LUT R34, R34, 0xff0000, RZ, 0xc0, !PT ;  /* 0x00ff000022227812 */ /* 0x000fe400078ec0ff */
[----:B------:R-:W-:Y:S02]  /*1600*/  IADD3 R92, P0, R40, R87, RZ ;  /* 0x00000057285c7210 */ /* 0x000fe40007f1e0ff */
[----:B------:R-:W-:Y:S02]  /*1610*/  LOP3.LUT R33, R34, 0xffff, R33, 0xf8, !PT ;  /* 0x0000ffff22217812 */ /* 0x000fe400078ef821 */
[----:B------:R-:W-:Y:S01]  /*1620*/  LEA.HI.X.SX32 R93, R87, R41, 0x1, P0 ;  /* 0x00000029575d7211 */ /* 0x000fe200000f0eff */
[----:B--2---:R-:W-:Y:S01]  /*1630*/  HADD2.F32 R26, -RZ, R55.H0_H0 ;  /* 0x20000037ff1a7230 */ /* 0x004fe20000004100 */
[----:B------:R-:W-:-:S02]  /*1640*/  SHF.R.U32.HI R25, RZ, 0x10, R55 ;  /* 0x00000010ff197819 */ /* 0x000fc40000011637 */
[----:B------:R-:W-:Y:S01]  /*1650*/  SHF.R.U64 R31, R54, 0x10, R55 ;  /* 0x00000010361f7819 */ /* 0x000fe20000001237 */
[----:B------:R-:W-:Y:S02]  /*1660*/  HADD2.F32 R54, -RZ, R54.H0_H0 ;  /* 0x20000036ff367230 */ /* 0x000fe40000004100 */
[----:B------:R-:W-:Y:S01]  /*1670*/  FMUL R24, R26, UR5 ;  /* 0x000000051a187c20 */ /* 0x000fe20008400000 */
[----:B------:R-:W-:Y:S02]  /*1680*/  HADD2.F32 R21, -RZ, R25.H0_H0 ;  /* 0x20000019ff157230 */ /* 0x000fe40000004100 */
[----:B------:R-:W-:Y:S02]  /*1690*/  HADD2.F32 R31, -RZ, R31.H0_H0 ;  /* 0x2000001fff1f7230 */ /* 0x000fe40000004100 */
[----:B------:R-:W-:Y:S01]  /*16a0*/  FMUL R56, R54, UR5 ;  /* 0x0000000536387c20 */ /* 0x000fe20008400000 */
[----:B------:R-:W-:Y:S01]  /*16b0*/  F2FP.SATFINITE.E4M3.F32.PACK_AB_MERGE_C R24, RZ, R24, RZ ;  /* 0x00000018ff18723e */ /* 0x000fe200048070ff */
[----:B------:R-:W-:Y:S01]  /*16c0*/  FMUL R25, R21, UR5 ;  /* 0x0000000515197c20 */ /* 0x000fe20008400000 */
[----:B------:R-:W-:-:S02]  /*16d0*/  FMUL R55, R31, UR5 ;  /* 0x000000051f377c20 */ /* 0x000fc40008400000 */
        /* <DEDUP_REMOVED lines=10> */
[----:B0-----:R-:W-:-:S05]  /*1780*/  LOP3.LUT R89, R25, 0xff, R56, 0xf8, !PT ;  /* 0x000000ff19597812 */ /* 0x001fca00078ef838 */
[----:B------:R0:W-:Y:S04]  /*1790*/  STG.E desc[UR6][R92.64], R89 ;  /* 0x000000595c007986 */ /* 0x0001e8000c101906 */
[----:B------:R-:W2:Y:S01]  /*17a0*/  LDG.E.64 R24, desc[UR6][R44.64] ;  /* 0x000000062c187981 */ /* 0x000ea2000c1e1b00 */
[----:B------:R-:W-:Y:S01]  /*17b0*/  IMAD.U32 R6, R6, 0x10000, RZ ;  /* 0x0001000006067824 */ /* 0x000fe200078e00ff */
[----:B------:R-:W-:Y:S01]  /*17c0*/  FMNMX R90, R90, |R19|, !PT ;  /* 0x400000135a5a7209 */ /* 0x000fe20007800000 */
[----:B------:R-:W-:Y:S02]  /*17d0*/  IMAD.U32 R11, R11, 0x10000, RZ ;  /* 0x000100000b0b7824 */ /* 0x000fe400078e00ff */
[----:B------:R-:W-:Y:S01]  /*17e0*/  IMAD.U32 R17, R17, 0x10000, RZ ;  /* 0x0001000011117824 */ /* 0x000fe200078e00ff */
[----:B------:R-:W-:Y:S01]  /*17f0*/  FMNMX R63, R90, |R63|, !PT ;  /* 0x4000003f5a3f7209 */ /* 0x000fe20007800000 */
[----:B------:R-:W-:Y:S01]  /*1800*/  IMAD.IADD R87, R15, 0x1, R87 ;  /* 0x000000010f577824 */ /* 0x000fe200078e0257 */
[----:B------:R-:W-:Y:S01]  /*1810*/  LOP3.LUT R6, R6, 0xff0000, RZ, 0xc0, !PT ;  /* 0x00ff000006067812 */ /* 0x000fe200078ec0ff */
[----:B------:R-:W-:Y:S01]  /*1820*/  IMAD.WIDE R38, R77, 0x2, R38 ;  /* 0x000000024d267825 */ /* 0x000fe200078e0226 */
[----:B------:R-:W-:-:S02]  /*1830*/  LOP3.LUT R94, R11, 0xff0000, RZ, 0xc0, !PT ;  /* 0x00ff00000b5e7812 */ /* 0x000fc400078ec0ff */
[----:B------:R-:W-:Y:S02]  /*1840*/  LOP3.LUT R11, R17, 0xff0000, RZ, 0xc0, !PT ;  /* 0x00ff0000110b7812 */ /* 0x000fe400078ec0ff */
[----:B------:R-:W-:Y:S02]  /*1850*/  FMNMX R36, R63, |R36|, !PT ;  /* 0x400000243f247209 */ /* 0x000fe40007800000 */
[----:B------:R-:W-:Y:S02]  /*1860*/  LOP3.LUT R35, R6, 0xffff, R35, 0xf8, !PT ;  /* 0x0000ffff06237812 */ /* 0x000fe400078ef823 */
[----:B------:R-:W-:Y:S01]  /*1870*/  LOP3.LUT R11, R11, 0xffff, R22, 0xf8, !PT ;  /* 0x0000ffff0b0b7812 */ /* 0x000fe200078ef816 */
[----:B------:R-:W-:Y:S01]  /*1880*/  IMAD.SHL.U32 R22, R8, 0x1000000, RZ ;  /* 0x0100000008167824 */ /* 0x000fe200078e00ff */
[----:B------:R-:W-:Y:S02]  /*1890*/  FMNMX R8, R36, |R23|, !PT ;  /* 0x4000001724087209 */ /* 0x000fe40007800000 */
[----:B------:R-:W-:-:S02]  /*18a0*/  LOP3.LUT R27, R94, 0xffff, R27, 0xf8, !PT ;  /* 0x0000ffff5e1b7812 */ /* 0x000fc400078ef81b */
[----:B------:R-:W-:Y:S02]  /*18b0*/  FMNMX R37, R8, |R37|, !PT ;  /* 0x4000002508257209 */ /* 0x000fe40007800000 */
[----:B------:R-:W-:Y:S02]  /*18c0*/  LOP3.LUT R36, R27, 0xff000000, R22, 0xf8, !PT ;  /* 0xff0000001b247812 */ /* 0x000fe400078ef816 */
[----:B0-----:R-:W-:-:S04]  /*18d0*/  IADD3 R92, P0, R40, R87, RZ ;  /* 0x00000057285c7210 */ /* 0x001fc80007f1e0ff */
[----:B------:R-:W-:Y:S01]  /*18e0*/  LEA.HI.X.SX32 R93, R87, R41, 0x1, P0 ;  /* 0x00000029575d7211 */ /* 0x000fe200000f0eff */
[----:B--2---:R-:W-:Y:S01]  /*18f0*/  HADD2.F32 R6, -RZ, R25.H0_H0 ;  /* 0x20000019ff067230 */ /* 0x004fe20000004100 */
[----:B------:R-:W-:-:S04]  /*1900*/  SHF.R.U32.HI R19, RZ, 0x10, R25 ;  /* 0x00000010ff137819 */ /* 0x000fc80000011619 */
[----:B------:R-:W-:Y:S01]  /*1910*/  FMUL R17, R6, UR5 ;  /* 0x0000000506117c20 */ /* 0x000fe20008400000 */
[----:B------:R-:W-:Y:S01]  /*1920*/  HADD2.F32 R8, -RZ, R19.H0_H0 ;  /* 0x20000013ff087230 */ /* 0x000fe20000004100 */
[----:B------:R-:W-:Y:S01]  /*1930*/  SHF.R.U64 R19, R24, 0x10, R25 ;  /* 0x0000001018137819 */ /* 0x000fe20000001219 */
[----:B------:R-:W-:Y:S02]  /*1940*/  HADD2.F32 R25, -RZ, R24.H0_H0 ;  /* 0x20000018ff197230 */ /* 0x000fe40000004100 */
[----:B------:R-:W-:Y:S01]  /*1950*/  F2FP.SATFINITE.E4M3.F32.PACK_AB_MERGE_C R17, RZ, R17, RZ ;  /* 0x00000011ff11723e */ /* 0x000fe200048070ff */
[----:B------:R-:W-:Y:S01]  /*1960*/  FMUL R22, R8, UR5 ;  /* 0x0000000508167c20 */ /* 0x000fe20008400000 */
[----:B------:R-:W-:Y:S02]  /*1970*/  HADD2.F32 R19, -RZ, R19.H0_H0 ;  /* 0x20000013ff137230 */ /* 0x000fe40000004100 */
[----:B------:R-:W-:Y:S01]  /*1980*/  FMUL R63, R25, UR5 ;  /* 0x00000005193f7c20 */ /* 0x000fe20008400000 */
[----:B------:R-:W-:-:S02]  /*1990*/  LOP3.LUT R17, R17, 0xffff, RZ, 0xc0, !PT ;  /* 0x0000ffff11117812 */ /* 0x000fc400078ec0ff */
[----:B------:R-:W-:Y:S01]  /*19a0*/  F2FP.SATFINITE.E4M3.F32.PACK_AB_MERGE_C R22, RZ, R22, RZ ;  /* 0x00000016ff16723e */ /* 0x000fe200048070ff */
[----:B------:R-:W-:Y:S01]  /*19b0*/  FMUL R27, R19, UR5 ;  /* 0x00000005131b7c20 */ /* 0x000fe20008400000 */
[----:B------:R-:W-:Y:S01]  /*19c0*/  F2FP.SATFINITE.E4M3.F32.PACK_AB_MERGE_C R63, RZ, R63, RZ ;  /* 0x0000003fff3f723e */ /* 0x000fe200048070ff */
        /* <DEDUP_REMOVED lines=13> */
[----:B------:R-:W-:Y:S01]  /*1aa0*/  IMAD.IADD R87, R15, 0x1, R87 ;  /* 0x000000010f577824 */ /* 0x000fe200078e0257 */
[----:B------:R-:W-:Y:S01]  /*1ab0*/  LOP3.LUT R30, R30, 0xff, RZ, 0xc0, !PT ;  /* 0x000000ff1e1e7812 */ /* 0x000fe200078ec0ff */
[----:B------:R-:W-:-:S02]  /*1ac0*/  IMAD.SHL.U32 R14, R14, 0x1000000, RZ ;  /* 0x010000000e0e7824 */ /* 0x000fc400078e00ff */
[----:B------:R-:W-:Y:S01]  /*1ad0*/  IMAD.SHL.U32 R18, R18, 0x1000000, RZ ;  /* 0x0100000012127824 */ /* 0x000fe200078e00ff */
[----:B------:R-:W-:Y:S01]  /*1ae0*/  IADD3 R94, P0, R40, R87, RZ ;  /* 0x00000057285e7210 */ /* 0x000fe20007f1e0ff */
[----:B------:R-:W-:Y:S01]  /*1af0*/  IMAD.WIDE R48, R57, 0x2, R48 ;  /* 0x0000000239307825 */ /* 0x000fe200078e0230 */
[----:B------:R-:W-:Y:S02]  /*1b00*/  LOP3.LUT R90, R33, 0xff000000, R14, 0xf8, !PT ;  /* 0xff000000215a7812 */ /* 0x000fe400078ef80e */
[----:B------:R-:W-:Y:S02]  /*1b10*/  FMNMX R14, R37, |R68|, !PT ;  /* 0x40000044250e7209 */ /* 0x000fe40007800000 */
[----:B------:R-:W-:Y:S02]  /*1b20*/  LOP3.LUT R68, R35, 0xff000000, R10, 0xf8, !PT ;  /* 0xff00000023447812 */ /* 0x000fe400078ef80a */
[----:B------:R-:W-:Y:S02]  /*1b30*/  FMNMX R65, R14, |R65|, !PT ;  /* 0x400000410e417209 */ /* 0x000fe40007800000 */
[----:B0-----:R-:W-:-:S02]  /*1b40*/  LOP3.LUT R92, R11, 0xff000000, R18, 0xf8, !PT ;  /* 0xff0000000b5c7812 */ /* 0x001fc400078ef812 */
[----:B------:R-:W-:Y:S02]  /*1b50*/  PRMT R37, R60, 0x7104, RZ ;  /* 0x000071043c257816 */ /* 0x000fe400000000ff */
[----:B------:R-:W-:Y:S02]  /*1b60*/  LEA.HI.X.SX32 R95, R87, R41, 0x1, P0 ;  /* 0x00000029575f7211 */ /* 0x000fe400000f0eff */
[----:B------:R-:W-:Y:S01]  /*1b70*/  LOP3.LUT R37, R30, 0xff00, R37, 0xf8, !PT ;  /* 0x0000ff001e257812 */ /* 0x000fe200078ef825 */
[----:B------:R-:W-:Y:S01]  /*1b80*/  IMAD.SHL.U32 R91, R58, 0x100, RZ ;  /* 0x000001003a5b7824 */ /* 0x000fe200078e00ff */
[----:B------:R-:W-:Y:S01]  /*1b90*/  FMNMX R65, R65, |R62|, !PT ;  /* 0x4000003e41417209 */ /* 0x000fe20007800000 */
[----:B--2---:R-:W-:Y:S01]  /*1ba0*/  HADD2.F32 R14, -RZ, R23.H0_H0 ;  /* 0x20000017ff0e7230 */ /* 0x004fe20000004100 */
[--C-:B------:R-:W-:Y:S02]  /*1bb0*/  SHF.R.U32.HI R18, RZ, 0x10, R23.reuse ;  /* 0x00000010ff127819 */ /* 0x100fe40000011617 */
[----:B------:R-:W-:Y:S01]  /*1bc0*/  SHF.R.U64 R23, R22, 0x10, R23 ;  /* 0x0000001016177819 */ /* 0x000fe20000001217 */
[----:B------:R-:W-:-:S02]  /*1bd0*/  HADD2.F32 R22, -RZ, R22.H0_H0 ;  /* 0x20000016ff167230 */ /* 0x000fc40000004100 */
[----:B------:R-:W-:Y:S01]  /*1be0*/  FMUL R10, R14, UR5 ;  /* 0x000000050e0a7c20 */ /* 0x000fe20008400000 */
[----:B------:R-:W-:Y:S01]  /*1bf0*/  HADD2.F32 R18, -RZ, R18.H0_H0 ;  /* 0x20000012ff127230 */ /* 0x000fe20000004100 */
[----:B------:R-:W-:Y:S01]  /*1c00*/  PRMT R58, R59, 0x7104, RZ ;  /* 0x000071043b3a7816 */ /* 0x000fe200000000ff */
[----:B------:R-:W-:Y:S02]  /*1c10*/  HADD2.F32 R23, -RZ, R23.H0_H0 ;  /* 0x20000017ff177230 */ /* 0x000fe40000004100 */
[----:B------:R-:W-:Y:S01]  /*1c20*/  FMUL R60, R22, UR5 ;  /* 0x00000005163c7c20 */ /* 0x000fe20008400000 */
[----:B------:R-:W-:Y:S01]  /*1c30*/  F2FP.SATFINITE.E4M3.F32.PACK_AB_MERGE_C R10, RZ, R10, RZ ;  /* 0x0000000aff0a723e */ /* 0x000fe200048070ff */
[----:B------:R-:W-:Y:S01]  /*1c40*/  FMUL R11, R18, UR5 ;  /* 0x00000005120b7c20 */ /* 0x000fe20008400000 */
[----:B------:R-:W-:Y:S01]  /*1c50*/  LOP3.LUT R29, R29, 0xff, RZ, 0xc0, !PT ;  /* 0x000000ff1d1d7812 */ /* 0x000fe200078ec0ff */
[----:B------:R-:W-:Y:S01]  /*1c60*/  FMUL R35, R23, UR5 ;  /* 0x0000000517237c20 */ /* 0x000fe20008400000 */
[----:B------:R-:W-:-:S02]  /*1c70*/  LOP3.LUT R30, R10, 0xffff, RZ, 0xc0, !PT ;  /* 0x0000ffff0a1e7812 */ /* 0x000fc400078ec0ff */
[----:B------:R-:W-:Y:S02]  /*1c80*/  F2FP.SATFINITE.E4M3.F32.PACK_AB_MERGE_C R11, RZ, R11, RZ ;  /* 0x0000000bff0b723e */ /* 0x000fe400048070ff */
[----:B------:R-:W-:Y:S01]  /*1c90*/  F2FP.SATFINITE.E4M3.F32.PACK_AB_MERGE_C R35, RZ, R35, RZ ;  /* 0x00000023ff23723e */ /* 0x000fe200048070ff */
[----:B------:R-:W-:Y:S01]  /*1ca0*/  IMAD.U32 R10, R30, 0x10000, RZ ;  /* 0x000100001e0a7824 */ /* 0x000fe200078e00ff */
[----:B------:R-:W-:Y:S02]  /*1cb0*/  LOP3.LUT R33, R11, 0xffff, RZ, 0xc0, !PT ;  /* 0x0000ffff0b217812 */ /* 0x000fe400078ec0ff */
[----:B------:R-:W-:Y:S01]  /*1cc0*/  F2FP.SATFINITE.E4M3.F32.PACK_AB_MERGE_C R60, RZ, R60, RZ ;  /* 0x0000003cff3c723e */ /* 0x000fe200048070ff */
[----:B------:R-:W-:Y:S01]  /*1cd0*/  IMAD.SHL.U32 R11, R35, 0x100, RZ ;  /* 0x00000100230b7824 */ /* 0x000fe200078e00ff */
[----:B------:R-:W-:Y:S02]  /*1ce0*/  LOP3.LUT R10, R10, 0xff0000, RZ, 0xc0, !PT ;  /* 0x00ff00000a0a7812 */ /* 0x000fe400078ec0ff */
[----:B------:R-:W-:-:S02]  /*1cf0*/  LOP3.LUT R28, R28, 0xff, RZ, 0xc0, !PT ;  /* 0x000000ff1c1c7812 */ /* 0x000fc400078ec0ff */
[----:B------:R-:W-:Y:S01]  /*1d00*/  FMNMX R65, R65, |R66|, !PT ;  /* 0x4000004241417209 */ /* 0x000fe20007800000 */
[----:B------:R-:W-:-:S05]  /*1d10*/  IMAD R10, R33, 0x1000000, R10 ;  /* 0x01000000210a7824 */ /* 0x000fca00078e020a */
[----:B------:R-:W-:-:S04]  /*1d20*/  LOP3.LUT R11, R10, 0xffff, R11, 0xf8, !PT ;  /* 0x0000ffff0a0b7812 */ /* 0x000fc800078ef80b */
[----:B------:R-:W-:-:S05]  /*1d30*/  LOP3.LUT R89, R11, 0xff, R60, 0xf8, !PT ;  /* 0x000000ff0b597812 */ /* 0x000fca00078ef83c */
[----:B------:R0:W-:Y:S04]  /*1d40*/  STG.E desc[UR6][R94.64], R89 ;  /* 0x000000595e007986 */ /* 0x0001e8000c101906 */
[----:B------:R-:W2:Y:S01]  /*1d50*/  LDG.E.64 R10, desc[UR6][R48.64] ;  /* 0x00000006300a7981 */ /* 0x000ea2000c1e1b00 */
[----:B------:R-:W-:Y:S01]  /*1d60*/  IMAD.SHL.U32 R59, R61, 0x100, RZ ;  /* 0x000001003d3b7824 */ /* 0x000fe200078e00ff */
[----:B------:R-:W-:Y:S01]  /*1d70*/  LOP3.LUT R29, R29, 0xff00, R58, 0xf8, !PT ;  /* 0x0000ff001d1d7812 */ /* 0x000fe200078ef83a */
[----:B------:R-:W-:Y:S01]  /*1d80*/  IMAD.U32 R58, R69, 0x10000, RZ ;  /* 0x00010000453a7824 */ /* 0x000fe200078e00ff */
[----:B------:R-:W-:Y:S01]  /*1d90*/  FMNMX R82, R65, |R82|, !PT ;  /* 0x4000005241527209 */ /* 0x000fe20007800000 */
[----:B------:R-:W-:Y:S01]  /*1da0*/  IMAD.IADD R87, R15, 0x1, R87 ;  /* 0x000000010f577824 */ /* 0x000fe200078e0257 */
[----:B------:R-:W-:-:S02]  /*1db0*/  LOP3.LUT R59, R28, 0xff00, R59, 0xf8, !PT ;  /* 0x0000ff001c3b7812 */ /* 0x000fc400078ef83b */
[----:B------:R-:W-:Y:S01]  /*1dc0*/  LOP3.LUT R61, R37, 0xff0000, R58, 0xf8, !PT ;  /* 0x00ff0000253d7812 */ /* 0x000fe200078ef83a */
[----:B0-----:R-:W-:Y:S01]  /*1dd0*/  IMAD.WIDE R94, R77, 0x2, R42 ;  /* 0x000000024d5e7825 */ /* 0x001fe200078e022a */
[----:B------:R-:W-:Y:S02]  /*1de0*/  FMNMX R82, R82, |R79|, !PT ;  /* 0x4000004f52527209 */ /* 0x000fe40007800000 */
[----:B------:R-:W-:Y:S02]  /*1df0*/  IADD3 R96, P0, R40, R87, RZ ;  /* 0x0000005728607210 */ /* 0x000fe40007f1e0ff */
[----:B------:R-:W-:Y:S02]  /*1e00*/  FMNMX R82, R82, |R67|, !PT ;  /* 0x4000004352527209 */ /* 0x000fe40007800000 */
[----:B------:R-:W-:Y:S02]  /*1e10*/  LEA.HI.X.SX32 R97, R87, R41, 0x1, P0 ;  /* 0x0000002957617211 */ /* 0x000fe400000f0eff */
[----:B------:R-:W-:-:S02]  /*1e20*/  FMNMX R37, R82, |R81|, !PT ;  /* 0x4000005152257209 */ /* 0x000fc40007800000 */
[----:B------:R-:W-:Y:S02]  /*1e30*/  LOP3.LUT R20, R20, 0xff, RZ, 0xc0, !PT ;  /* 0x000000ff14147812 */ /* 0x000fe400078ec0ff */
        /* <DEDUP_REMOVED lines=9> */
[----:B------:R-:W-:-:S02]  /*1ed0*/  LOP3.LUT R20, R20, 0xff00, R91, 0xf8, !PT ;  /* 0x0000ff0014147812 */ /* 0x000fc400078ef85b */
[----:B------:R-:W-:Y:S01]  /*1ee0*/  F2FP.SATFINITE.E4M3.F32.PACK_AB_MERGE_C R62, RZ, R62, RZ ;  /* 0x0000003eff3e723e */ /* 0x000fe200048070ff */
[----:B------:R-:W-:Y:S01]  /*1ef0*/  FMUL R11, R58, UR5 ;  /* 0x000000053a0b7c20 */ /* 0x000fe20008400000 */
[----:B------:R-:W-:Y:S01]  /*1f00*/  FMUL R66, R65, UR5 ;  /* 0x0000000541427c20 */ /* 0x000fe20008400000 */
[----:B------:R-:W-:Y:S02]  /*1f10*/  F2FP.SATFINITE.E4M3.F32.PACK_AB_MERGE_C R79, RZ, R79, RZ ;  /* 0x0000004fff4f723e */ /* 0x000fe400048070ff */
[----:B------:R-:W-:Y:S02]  /*1f20*/  LOP3.LUT R62, R62, 0xffff, RZ, 0xc0, !PT ;  /* 0x0000ffff3e3e7812 */ /* 0x000fe400078ec0ff */
[----:B------:R-:W-:Y:S02]  /*1f30*/  F2FP.SATFINITE.E4M3.F32.PACK_AB_MERGE_C R11, RZ, R11, RZ ;  /* 0x0000000bff0b723e */ /* 0x000fe400048070ff */
[----:B------:R-:W-:Y:S01]  /*1f40*/  F2FP.SATFINITE.E4M3.F32.PACK_AB_MERGE_C R66, RZ, R66, RZ ;  /* 0x00000042ff42723e */ /* 0x000fe200048070ff */
[----:B------:R-:W-:Y:S01]  /*1f50*/  IMAD.U32 R10, R62, 0x10000, RZ ;  /* 0x000100003e0a7824 */ /* 0x000fe200078e00ff */
        /* <DEDUP_REMOVED lines=13> */
[----:B------:R-:W-:Y:S01]  /*2030*/  IMAD.IADD R87, R15, 0x1, R87 ;  /* 0x000000010f577824 */ /* 0x000fe200078e0257 */
[----:B------:R-:W-:Y:S01]  /*2040*/  LOP3.LUT R20, R20, 0xff0000, R43, 0xf8, !PT ;  /* 0x00ff000014147812 */ /* 0x000fe200078ef82b */
[----:B------:R-:W-:Y:S01]  /*2050*/  IMAD.WIDE R50, R57, 0x2, R50 ;  /* 0x0000000239327825 */ /* 0x000fe200078e0232 */
[----:B------:R-:W-:-:S02]  /*2060*/  FMNMX R72, R37, |R72|, !PT ;  /* 0x4000004825487209 */ /* 0x000fc40007800000 */
[----:B0-----:R-:W-:Y:S02]  /*2070*/  LOP3.LUT R69, R59, 0xff0000, R64, 0xf8, !PT ;  /* 0x00ff00003b457812 */ /* 0x001fe400078ef840 */
[----:B------:R-:W-:Y:S02]  /*2080*/  FMNMX R73, R72, |R73|, !PT ;  /* 0x4000004948497209 */ /* 0x000fe40007800000 */
[----:B------:R-:W-:Y:S02]  /*2090*/  IADD3 R96, P0, R40, R87, RZ ;  /* 0x0000005728607210 */ /* 0x000fe40007f1e0ff */
[----:B------:R-:W-:Y:S02]  /*20a0*/  FMNMX R74, R73, |R54|, !PT ;  /* 0x40000036494a7209 */ /* 0x000fe40007800000 */
[----:B------:R-:W-:Y:S01]  /*20b0*/  LEA.HI.X.SX32 R97, R87, R41, 0x1, P0 ;  /* 0x0000002957617211 */ /* 0x000fe200000f0eff */
[----:B--2---:R-:W-:Y:S01]  /*20c0*/  HADD2.F32 R29, -RZ, R11.H0_H0 ;  /* 0x2000000bff1d7230 */ /* 0x004fe20000004100 */
[--C-:B------:R-:W-:Y:S01]  /*20d0*/  SHF.R.U32.HI R43, RZ, 0x10, R11.reuse ;  /* 0x00000010ff2b7819 */ /* 0x100fe2000001160b */
[----:B------:R-:W-:Y:S01]  /*20e0*/  HADD2.F32 R64, -RZ, R10.H0_H0 ;  /* 0x2000000aff407230 */ /* 0x000fe20000004100 */
[----:B------:R-:W-:-:S02]  /*20f0*/  SHF.R.U64 R59, R10, 0x10, R11 ;  /* 0x000000100a3b7819 */ /* 0x000fc4000000120b */
[----:B------:R-:W-:Y:S01]  /*2100*/  FMUL R37, R29, UR5 ;  /* 0x000000051d257c20 */ /* 0x000fe20008400000 */
[----:B------:R-:W-:Y:S02]  /*2110*/  HADD2.F32 R43, -RZ, R43.H0_H0 ;  /* 0x2000002bff2b7230 */ /* 0x000fe40000004100 */
[----:B------:R-:W-:Y:S01]  /*2120*/  FMUL R72, R64, UR5 ;  /* 0x0000000540487c20 */ /* 0x000fe20008400000 */
[----:B------:R-:W-:Y:S01]  /*2130*/  HADD2.F32 R59, -RZ, R59.H0_H0 ;  /* 0x2000003bff3b7230 */ /* 0x000fe20000004100 */
[----:B------:R-:W-:Y:S01]  /*2140*/  F2FP.SATFINITE.E4M3.F32.PACK_AB_MERGE_C R37, RZ, R37, RZ ;  /* 0x00000025ff25723e */ /* 0x000fe200048070ff */
[----:B------:R-:W-:Y:S02]  /*2150*/  FMUL R11, R43, UR5 ;  /* 0x000000052b0b7c20 */ /* 0x000fe40008400000 */
[----:B------:R-:W-:Y:S01]  /*2160*/  F2FP.SATFINITE.E4M3.F32.PACK_AB_MERGE_C R72, RZ, R72, RZ ;  /* 0x00000048ff48723e */ /* 0x000fe200048070ff */
[----:B------:R-:W-:Y:S01]  /*2170*/  FMUL R71, R59, UR5 ;  /* 0x000000053b477c20 */ /* 0x000fe20008400000 */
[----:B------:R-:W-:-:S02]  /*2180*/  LOP3.LUT R54, R37, 0xffff, RZ, 0xc0, !PT ;  /* 0x0000ffff25367812 */ /* 0x000fc400078ec0ff */
        /* <DEDUP_REMOVED lines=16> */
[----:B------:R-:W-:Y:S01]  /*2290*/  IMAD.SHL.U32 R84, R84, 0x1000000, RZ ;  /* 0x0100000054547824 */ /* 0x000fe200078e00ff */
[----:B------:R-:W-:Y:S01]  /*22a0*/  LOP3.LUT R37, R20, R37, RZ, 0xfc, !PT ;  /* 0x0000002514257212 */ /* 0x000fe200078efcff */
[----:B------:R-:W-:Y:S01]  /*22b0*/  IMAD.SHL.U32 R74, R83, 0x1000000, RZ ;  /* 0x01000000534a7824 */ /* 0x000fe200078e00ff */
[----:B------:R-:W-:-:S02]  /*22c0*/  FMNMX R26, R26, |R21|, !PT ;  /* 0x400000151a1a7209 */ /* 0x000fc40007800000 */
[----:B------:R-:W-:Y:S02]  /*22d0*/  LOP3.LUT R85, R85, 0xffff, RZ, 0xc0, !PT ;  /* 0x0000ffff55557812 */ /* 0x000fe400078ec0ff */
[----:B------:R-:W-:Y:S02]  /*22e0*/  LOP3.LUT R91, R61, R74, RZ, 0xfc, !PT ;  /* 0x0000004a3d5b7212 */ /* 0x000fe400078efcff */
[----:B------:R-:W-:Y:S01]  /*22f0*/  FMNMX R74, R26, |R25|, !PT ;  /* 0x400000191a4a7209 */ /* 0x000fe20007800000 */
[----:B------:R-:W-:Y:S01]  /*2300*/  IMAD.SHL.U32 R85, R85, 0x1000000, RZ ;  /* 0x0100000055557824 */ /* 0x000fe200078e00ff */
[----:B------:R-:W-:Y:S02]  /*2310*/  IADD3 R82, P0, R40, R81, RZ ;  /* 0x0000005128527210 */ /* 0x000fe40007f1e0ff */
[----:B------:R-:W-:Y:S02]  /*2320*/  LOP3.LUT R75, R75, 0xff, RZ, 0xc0, !PT ;  /* 0x000000ff4b4b7812 */ /* 0x000fe400078ec0ff */
[----:B------:R-:W-:-:S02]  /*2330*/  LOP3.LUT R93, R42, R85, RZ, 0xfc, !PT ;  /* 0x000000552a5d7212 */ /* 0x000fc400078efcff */
[----:B------:R-:W-:Y:S01]  /*2340*/  LEA.HI.X.SX32 R83, R81, R41, 0x1, P0 ;  /* 0x0000002951537211 */ /* 0x000fe200000f0eff */
[----:B------:R-:W-:Y:S01]  /*2350*/  IMAD.IADD R81, R15, 0x1, R81 ;  /* 0x000000010f517824 */ /* 0x000fe200078e0251 */
[----:B------:R-:W-:Y:S01]  /*2360*/  LOP3.LUT R69, R69, R84, RZ, 0xfc, !PT ;  /* 0x0000005445457212 */ /* 0x000fe200078efcff */
[----:B--2---:R-:W-:Y:S01]  /*2370*/  HADD2.F32 R20, -RZ, R11.H0_H0 ;  /* 0x2000000bff147230 */ /* 0x004fe20000004100 */
[--C-:B------:R-:W-:Y:S01]  /*2380*/  SHF.R.U32.HI R21, RZ, 0x10, R11.reuse ;  /* 0x00000010ff157819 */ /* 0x100fe2000001160b */
[----:B------:R-:W-:Y:S01]  /*2390*/  HADD2.F32 R42, -RZ, R10.H0_H0 ;  /* 0x2000000aff2a7230 */ /* 0x000fe20000004100 */
[----:B------:R-:W-:Y:S02]  /*23a0*/  SHF.R.U64 R26, R10, 0x10, R11 ;  /* 0x000000100a1a7819 */ /* 0x000fe4000000120b */
[----:B------:R-:W-:Y:S01]  /*23b0*/  FMUL R25, R20, UR5 ;  /* 0x0000000514197c20 */ /* 0x000fe20008400000 */
[----:B------:R-:W-:Y:S02]  /*23c0*/  HADD2.F32 R21, -RZ, R21.H0_H0 ;  /* 0x20000015ff157230 */ /* 0x000fe40000004100 */
[----:B0-----:R-:W-:Y:S01]  /*23d0*/  FMUL R73, R42, UR5 ;  /* 0x000000052a497c20 */ /* 0x001fe20008400000 */
        /* <DEDUP_REMOVED lines=18> */
[----:B------:R-:W-:Y:S02]  /*2500*/  LOP3.LUT R85, R56, 0xffff, RZ, 0xc0, !PT ;  /* 0x0000ffff38557812 */ /* 0x000fe400078ec0ff */
[----:B------:R-:W-:Y:S02]  /*2510*/  PRMT R32, R32, 0x7604, R75 ;  /* 0x0000760420207816 */ /* 0x000fe4000000004b */
[----:B------:R-:W-:Y:S02]  /*2520*/  PRMT R86, R85, 0x7604, R86 ;  /* 0x0000760455567816 */ /* 0x000fe40000000056 */
[----:B------:R-:W-:-:S02]  /*2530*/  FMNMX R85, R74, |R19|, !PT ;  /* 0x400000134a557209 */ /* 0x000fc40007800000 */
[----:B------:R-:W-:Y:S02]  /*2540*/  LOP3.LUT R75, R78, 0xff, RZ, 0xc0, !PT ;  /* 0x000000ff4e4b7812 */ /* 0x000fe400078ec0ff */
[----:B------:R-:W-:Y:S02]  /*2550*/  FMNMX R85, R85, |R6|, !PT ;  /* 0x4000000655557209 */ /* 0x000fe40007800000 */
[----:B------:R-:W-:Y:S02]  /*2560*/  LOP3.LUT R56, R55, 0xffff, RZ, 0xc0, !PT ;  /* 0x0000ffff37387812 */ /* 0x000fe400078ec0ff */
[----:B------:R-:W-:Y:S02]  /*2570*/  PRMT R78, R34, 0x7604, R75 ;  /* 0x00007604224e7816 */ /* 0x000fe4000000004b */
[----:B------:R-:W-:Y:S02]  /*2580*/  FMNMX R85, R85, |R8|, !PT ;  /* 0x4000000855557209 */ /* 0x000fe40007800000 */
[----:B------:R-:W-:-:S02]  /*2590*/  LOP3.LUT R19, R88, 0xff, RZ, 0xc0, !PT ;  /* 0x000000ff58137812 */ /* 0x000fc400078ec0ff */
[----:B0-----:R-:W-:Y:S02]  /*25a0*/  IADD3 R82, P0, R40, R81, RZ ;  /* 0x0000005128527210 */ /* 0x001fe40007f1e0ff */
[----:B------:R-:W-:Y:S02]  /*25b0*/  PRMT R19, R56, 0x7604, R19 ;  /* 0x0000760438137816 */ /* 0x000fe40000000013 */
[----:B------:R-:W-:Y:S01]  /*25c0*/  LEA.HI.X.SX32 R83, R81, R41, 0x1, P0 ;  /* 0x0000002951537211 */ /* 0x000fe200000f0eff */
[----:B------:R-:W-:Y:S01]  /*25d0*/  VIADD R81, R5, 0x40 ;  /* 0x0000004005517836 */ /* 0x000fe20000000000 */
[----:B------:R-:W-:-:S03]  /*25e0*/  FMNMX R22, R85, |R22|, !PT ;  /* 0x4000001655167209 */ /* 0x000fc60007800000 */
[----:B------:R-:W-:Y:S01]  /*25f0*/  IMAD R81, R15, R81, R12 ;  /* 0x000000510f517224 */ /* 0x000fe200078e020c */
[----:B------:R-:W-:-:S03]  /*2600*/  FMNMX R85, R22, |R23|, !PT ;  /* 0x4000001716557209 */ /* 0x000fc60007800000 */
[----:B------:R-:W-:-:S04]  /*2610*/  IMAD.WIDE R22, R81, 0x2, R46 ;  /* 0x0000000251167825 */ /* 0x000fc800078e022e */
[----:B--2---:R-:W-:Y:S01]  /*2620*/  HADD2.F32 R6, -RZ, R11.H0_H0 ;  /* 0x2000000bff067230 */ /* 0x004fe20000004100 */
[--C-:B------:R-:W-:Y:S01]  /*2630*/  SHF.R.U32.HI R55, RZ, 0x10, R11.reuse ;  /* 0x00000010ff377819 */ /* 0x100fe2000001160b */
[----:B------:R-:W-:Y:S01]  /*2640*/  HADD2.F32 R75, -RZ, R10.H0_H0 ;  /* 0x2000000aff4b7230 */ /* 0x000fe20000004100 */
[----:B------:R-:W-:Y:S02]  /*2650*/  SHF.R.U64 R11, R10, 0x10, R11 ;  /* 0x000000100a0b7819 */ /* 0x000fe4000000120b */
[----:B------:R-:W-:Y:S01]  /*2660*/  FMUL R34, R6, UR5 ;  /* 0x0000000506227c20 */ /* 0x000fe20008400000 */
[----:B------:R-:W-:Y:S02]  /*2670*/  HADD2.F32 R8, -RZ, R55.H0_H0 ;  /* 0x20000037ff087230 */ /* 0x000fe40000004100 */
[----:B------:R-:W-:Y:S02]  /*2680*/  FMUL R56, R75, UR5 ;  /* 0x000000054b387c20 */ /* 0x000fe40008400000 */
        /* <DEDUP_REMOVED lines=18> */
[----:B------:R-:W-:Y:S01]  /*27b0*/  FMNMX R85, R85, |R14|, !PT ;  /* 0x4000000e55557209 */ /* 0x000fe20007800000 */
[----:B------:R-:W-:Y:S01]  /*27c0*/  IMAD.U32 R27, R27, 0x10000, RZ ;  /* 0x000100001b1b7824 */ /* 0x000fe200078e00ff */
[----:B------:R-:W-:Y:S01]  /*27d0*/  IADD3 R84, P0, R40, R81, RZ ;  /* 0x0000005128547210 */ /* 0x000fe20007f1e0ff */
[----:B------:R-:W-:Y:S01]  /*27e0*/  IMAD.U32 R24, R24, 0x10000, RZ ;  /* 0x0001000018187824 */ /* 0x000fe200078e00ff */
[----:B------:R-:W-:Y:S01]  /*27f0*/  LOP3.LUT R17, R17, 0xff0000, RZ, 0xc0, !PT ;  /* 0x00ff000011117812 */ /* 0x000fe200078ec0ff */
[----:B------:R-:W-:Y:S01]  /*2800*/  IMAD.U32 R63, R63, 0x10000, RZ ;  /* 0x000100003f3f7824 */ /* 0x000fe200078e00ff */
[----:B------:R-:W-:Y:S01]  /*2810*/  LOP3.LUT R14, R27, 0xff0000, RZ, 0xc0, !PT ;  /* 0x00ff00001b0e7812 */ /* 0x000fe200078ec0ff */
[----:B------:R-:W-:Y:S01]  /*2820*/  IMAD.WIDE R44, R57, 0x2, R44 ;  /* 0x00000002392c7825 */ /* 0x000fe200078e022c */
[----:B------:R-:W-:-:S02]  /*2830*/  LOP3.LUT R32, R17, 0xffff, R32, 0xf8, !PT ;  /* 0x0000ffff11207812 */ /* 0x000fc400078ef820 */
[----:B------:R-:W-:Y:S02]  /*2840*/  LOP3.LUT R17, R24, 0xff0000, RZ, 0xc0, !PT ;  /* 0x00ff000018117812 */ /* 0x000fe400078ec0ff */
[----:B------:R-:W-:Y:S02]  /*2850*/  LOP3.LUT R19, R14, 0xffff, R19, 0xf8, !PT ;  /* 0x0000ffff0e137812 */ /* 0x000fe400078ef813 */
[----:B------:R-:W-:Y:S02]  /*2860*/  LOP3.LUT R78, R17, 0xffff, R78, 0xf8, !PT ;  /* 0x0000ffff114e7812 */ /* 0x000fe400078ef84e */
[----:B------:R-:W-:Y:S02]  /*2870*/  FMNMX R85, R85, |R18|, !PT ;  /* 0x4000001255557209 */ /* 0x000fe40007800000 */
[----:B------:R-:W-:Y:S02]  /*2880*/  LOP3.LUT R63, R63, 0xff0000, RZ, 0xc0, !PT ;  /* 0x00ff00003f3f7812 */ /* 0x000fe400078ec0ff */
[----:B------:R-:W-:-:S02]  /*2890*/  FMNMX R76, R85, |R76|, !PT ;  /* 0x4000004c554c7209 */ /* 0x000fc40007800000 */
[----:B------:R-:W-:Y:S02]  /*28a0*/  LOP3.LUT R86, R63, 0xffff, R86, 0xf8, !PT ;  /* 0x0000ffff3f567812 */ /* 0x000fe400078ef856 */
[----:B0-----:R-:W-:Y:S02]  /*28b0*/  FMNMX R83, R76, |R65|, !PT ;  /* 0x400000414c537209 */ /* 0x001fe40007800000 */
[----:B------:R-:W-:Y:S02]  /*28c0*/  LEA.HI.X.SX32 R85, R81, R41, 0x1, P0 ;  /* 0x0000002951557211 */ /* 0x000fe400000f0eff */
[----:B------:R-:W-:Y:S01]  /*28d0*/  FMNMX R83, R83, |R28|, !PT ;  /* 0x4000001c53537209 */ /* 0x000fe20007800000 */
        /* <DEDUP_REMOVED lines=21> */
[----:B------:R-:W-:-:S05]  /*2a30*/  LOP3.LUT R89, R76, R63, RZ, 0xfc, !PT ;  /* 0x0000003f4c597212 */ /* 0x000fca00078efcff */
        /* <DEDUP_REMOVED lines=8> */
[----:B------:R-:W-:Y:S01]  /*2ac0*/  LOP3.LUT R60, R60, 0xffff, RZ, 0xc0, !PT ;  /* 0x0000ffff3c3c7812 */ /* 0x000fe200078ec0ff */
[----:B------:R-:W-:Y:S01]  /*2ad0*/  IMAD.SHL.U32 R82, R35, 0x1000000, RZ ;  /* 0x0100000023527824 */ /* 0x000fe200078e00ff */
[----:B------:R-:W-:Y:S01]  /*2ae0*/  FMNMX R64, R64, |R59|, !PT ;  /* 0x4000003b40407209 */ /* 0x000fe20007800000 */
[----:B0-----:R-:W-:Y:S01]  /*2af0*/  IMAD.WIDE R84, R77, 0x2, R52 ;  /* 0x000000024d547825 */ /* 0x001fe200078e0234 */
[----:B------:R-:W-:-:S02]  /*2b00*/  LOP3.LUT R78, R78, 0xff000000, R33, 0xf8, !PT ;  /* 0xff0000004e4e7812 */ /* 0x000fc400078ef821 */
[----:B------:R-:W-:Y:S01]  /*2b10*/  LOP3.LUT R82, R19, 0xff000000, R82, 0xf8, !PT ;  /* 0xff00000013527812 */ /* 0x000fe200078ef852 */
[----:B------:R-:W-:Y:S01]  /*2b20*/  IMAD.SHL.U32 R87, R60, 0x1000000, RZ ;  /* 0x010000003c577824 */ /* 0x000fe200078e00ff */
[----:B------:R-:W-:Y:S02]  /*2b30*/  FMNMX R76, R64, |R29|, !PT ;  /* 0x4000001d404c7209 */ /* 0x000fe40007800000 */
[----:B------:R-:W-:Y:S01]  /*2b40*/  IADD3 R88, P0, R40, R81, RZ ;  /* 0x0000005128587210 */ /* 0x000fe20007f1e0ff */
[----:B--2---:R-:W-:Y:S01]  /*2b50*/  HADD2.F32 R30, -RZ, R11.H0_H0 ;  /* 0x2000000bff1e7230 */ /* 0x004fe20000004100 */
[--C-:B------:R-:W-:Y:S01]  /*2b60*/  SHF.R.U32.HI R19, RZ, 0x10, R11.reuse ;  /* 0x00000010ff137819 */ /* 0x100fe2000001160b */
[----:B------:R-:W-:Y:S01]  /*2b70*/  HADD2.F32 R58, -RZ, R10.H0_H0 ;  /* 0x2000000aff3a7230 */ /* 0x000fe20000004100 */
[----:B------:R-:W-:Y:S02]  /*2b80*/  SHF.R.U64 R33, R10, 0x10, R11 ;  /* 0x000000100a217819 */ /* 0x000fe4000000120b */
[----:B------:R-:W-:Y:S01]  /*2b90*/  FMUL R29, R30, UR5 ;  /* 0x000000051e1d7c20 */ /* 0x000fe20008400000 */
[----:B------:R-:W-:-:S02]  /*2ba0*/  HADD2.F32 R19, -RZ, R19.H0_H0 ;  /* 0x20000013ff137230 */ /* 0x000fc40000004100 */
[----:B------:R-:W-:Y:S01]  /*2bb0*/  FMUL R64, R58, UR5 ;  /* 0x000000053a407c20 */ /* 0x000fe20008400000 */
[----:B------:R-:W-:Y:S02]  /*2bc0*/  LEA.HI.X.SX32 R89, R81, R41, 0x1, P0 ;  /* 0x0000002951597211 */ /* 0x000fe400000f0eff */
[----:B------:R-:W-:Y:S01]  /*2bd0*/  F2FP.SATFINITE.E4M3.F32.PACK_AB_MERGE_C R35, RZ, R29, RZ ;  /* 0x0000001dff23723e */ /* 0x000fe200048070ff */
[----:B------:R-:W-:Y:S02]  /*2be0*/  HADD2.F32 R29, -RZ, R33.H0_H0 ;  /* 0x20000021ff1d7230 */ /* 0x000fe40000004100 */
[----:B------:R-:W-:Y:S01]  /*2bf0*/  FMUL R11, R19, UR5 ;  /* 0x00000005130b7c20 */ /* 0x000fe20008400000 */
[----:B------:R-:W-:Y:S02]  /*2c00*/  F2FP.SATFINITE.E4M3.F32.PACK_AB_MERGE_C R64, RZ, R64, RZ ;  /* 0x00000040ff40723e */ /* 0x000fe400048070ff */
[----:B------:R-:W-:Y:S01]  /*2c10*/  LOP3.LUT R35, R35, 0xffff, RZ, 0xc0, !PT ;  /* 0x0000ffff23237812 */ /* 0x000fe200078ec0ff */
[----:B------:R-:W-:Y:S01]  /*2c20*/  FMUL R60, R29, UR5 ;  /* 0x000000051d3c7c20 */ /* 0x000fe20008400000 */
[----:B------:R-:W-:-:S02]  /*2c30*/  F2FP.SATFINITE.E4M3.F32.PACK_AB_MERGE_C R11, RZ, R11, RZ ;  /* 0x0000000bff0b723e */ /* 0x000fc400048070ff */
[----:B------:R-:W-:Y:S01]  /*2c40*/  PRMT R72, R72, 0x7104, RZ ;  /* 0x0000710448487816 */ /* 0x000fe200000000ff */
[----:B------:R-:W-:Y:S01]  /*2c50*/  IMAD.U32 R10, R35, 0x10000, RZ ;  /* 0x00010000230a7824 */ /* 0x000fe200078e00ff */
[----:B------:R-:W-:Y:S02]  /*2c60*/  LOP3.LUT R59, R11, 0xffff, RZ, 0xc0, !PT ;  /* 0x0000ffff0b3b7812 */ /* 0x000fe400078ec0ff */
[----:B------:R-:W-:Y:S02]  /*2c70*/  F2FP.SATFINITE.E4M3.F32.PACK_AB_MERGE_C R60, RZ, R60, RZ ;  /* 0x0000003cff3c723e */ /* 0x000fe400048070ff */
[----:B------:R-:W-:Y:S01]  /*2c80*/  LOP3.LUT R10, R10, 0xff0000, RZ, 0xc0, !PT ;  /* 0x00ff00000a0a7812 */ /* 0x000fe200078ec0ff */
[----:B------:R-:W-:Y:S01]  /*2c90*/  IMAD.SHL.U32 R52, R54, 0x100, RZ ;  /* 0x0000010036347824 */ /* 0x000fe200078e00ff */
[----:B------:R-:W-:Y:S01]  /*2ca0*/  LOP3.LUT R67, R67, 0xff, RZ, 0xc0, !PT ;  /* 0x000000ff43437812 */ /* 0x000fe200078ec0ff */
[----:B------:R-:W-:Y:S01]  /*2cb0*/  IMAD.SHL.U32 R11, R60, 0x100, RZ ;  /* 0x000001003c0b7824 */ /* 0x000fe200078e00ff */
[----:B------:R-:W-:Y:S01]  /*2cc0*/  LOP3.LUT R32, R32, 0xff000000, R97, 0xf8, !PT ;  /* 0xff00000020207812 */ /* 0x000fe200078ef861 */
[----:B------:R-:W-:-:S02]  /*2cd0*/  IMAD R10, R59, 0x1000000, R10 ;  /* 0x010000003b0a7824 */ /* 0x000fc400078e020a */
[----:B------:R-:W-:Y:S02]  /*2ce0*/  IMAD.U32 R25, R25, 0x10000, RZ ;  /* 0x0001000019197824 */ /* 0x000fe400078e00ff */
[----:B------:R-:W-:Y:S01]  /*2cf0*/  IMAD.U32 R61, R61, 0x10000, RZ ;  /* 0x000100003d3d7824 */ /* 0x000fe200078e00ff */
[----:B------:R-:W-:Y:S01]  /*2d00*/  LOP3.LUT R11, R10, 0xffff, R11, 0xf8, !PT ;  /* 0x0000ffff0a0b7812 */ /* 0x000fe200078ef80b */
[----:B------:R-:W-:Y:S01]  /*2d10*/  IMAD.WIDE R38, R77, 0x2, R38 ;  /* 0x000000024d267825 */ /* 0x000fe200078e0226 */
[----:B------:R-:W-:Y:S02]  /*2d20*/  LOP3.LUT R56, R56, 0xffff, RZ, 0xc0, !PT ;  /* 0x0000ffff38387812 */ /* 0x000fe400078ec0ff */
[----:B------:R-:W-:Y:S02]  /*2d30*/  LOP3.LUT R83, R11, 0xff, R64, 0xf8, !PT ;  /* 0x000000ff0b537812 */ /* 0x000fe400078ef840 */
[----:B------:R-:W-:-:S03]  /*2d40*/  LOP3.LUT R86, R86, 0xff000000, R87, 0xf8, !PT ;  /* 0xff00000056567812 */ /* 0x000fc600078ef857 */
[----:B------:R0:W-:Y:S04]  /*2d50*/  STG.E desc[UR6][R88.64], R83 ;  /* 0x0000005358007986 */ /* 0x0001e8000c101906 */
[----:B------:R-:W2:Y:S01]  /*2d60*/  LDG.E.64 R10, desc[UR6][R84.64] ;  /* 0x00000006540a7981 */ /* 0x000ea2000c1e1b00 */
[----:B------:R-:W-:Y:S01]  /*2d70*/  FMNMX R53, R76, |R43|, !PT ;  /* 0x4000002b4c357209 */ /* 0x000fe20007800000 */
[----:B------:R-:W-:Y:S01]  /*2d80*/  IMAD.IADD R81, R15, 0x1, R81 ;  /* 0x000000010f517824 */ /* 0x000fe200078e0251 */
[----:B------:R-:W-:Y:S02]  /*2d90*/  LOP3.LUT R33, R79, 0xff, RZ, 0xc0, !PT ;  /* 0x000000ff4f217812 */ /* 0x000fe400078ec0ff */
[----:B------:R-:W-:Y:S02]  /*2da0*/  FMNMX R53, R53, |R42|, !PT ;  /* 0x4000002a35357209 */ /* 0x000fe40007800000 */
[----:B------:R-:W-:Y:S01]  /*2db0*/  LOP3.LUT R79, R62, 0xff, RZ, 0xc0, !PT ;  /* 0x000000ff3e4f7812 */ /* 0x000fe200078ec0ff */
[----:B0-----:R-:W-:Y:S01]  /*2dc0*/  IMAD.WIDE R88, R57, 0x2, R48 ;  /* 0x0000000239587825 */ /* 0x001fe200078e0230 */
[----:B------:R-:W-:-:S02]  /*2dd0*/  FMNMX R53, R53, |R26|, !PT ;  /* 0x4000001a35357209 */ /* 0x000fc40007800000 */
[----:B------:R-:W-:Y:S02]  /*2de0*/  LOP3.LUT R33, R33, 0xff00, R72, 0xf8, !PT ;  /* 0x0000ff0021217812 */ /* 0x000fe400078ef848 */
[----:B------:R-:W-:Y:S02]  /*2df0*/  FMNMX R72, R53, |R20|, !PT ;  /* 0x4000001435487209 */ /* 0x000fe40007800000 */
[----:B------:R-:W-:Y:S02]  /*2e00*/  LOP3.LUT R43, R66, 0xff, RZ, 0xc0, !PT ;  /* 0x000000ff422b7812 */ /* 0x000fe400078ec0ff */
[----:B------:R-:W-:Y:S02]  /*2e10*/  PRMT R54, R71, 0x7104, RZ ;  /* 0x0000710447367816 */ /* 0x000fe400000000ff */
[----:B------:R-:W-:Y:S02]  /*2e20*/  IADD3 R96, P0, R40, R81, RZ ;  /* 0x0000005128607210 */ /* 0x000fe40007f1e0ff */
[----:B------:R-:W-:Y:S01]  /*2e30*/  LOP3.LUT R43, R43, 0xff00, R54, 0xf8, !PT ;  /* 0x0000ff002b2b7812 */ /* 0x000fe200078ef836 */
[----:B------:R-:W-:Y:S01]  /*2e40*/  IMAD.SHL.U32 R54, R70, 0x100, RZ ;  /* 0x0000010046367824 */ /* 0x000fe200078e00ff */
[----:B------:R-:W-:-:S02]  /*2e50*/  LEA.HI.X.SX32 R97, R81, R41, 0x1, P0 ;  /* 0x0000002951617211 */ /* 0x000fc400000f0eff */
[----:B------:R-:W-:Y:S02]  /*2e60*/  LOP3.LUT R52, R79, 0xff00, R52, 0xf8, !PT ;  /* 0x0000ff004f347812 */ /* 0x000fe400078ef834 */
[----:B------:R-:W-:Y:S01]  /*2e70*/  LOP3.LUT R54, R67, 0xff00, R54, 0xf8, !PT ;  /* 0x0000ff0043367812 */ /* 0x000fe200078ef836 */
[----:B--2---:R-:W-:Y:S01]  /*2e80*/  HADD2.F32 R26, -RZ, R11.H0_H0 ;  /* 0x2000000bff1a7230 */ /* 0x004fe20000004100 */
[----:B------:R-:W-:-:S04]  /*2e90*/  SHF.R.U32.HI R62, RZ, 0x10, R11 ;  /* 0x00000010ff3e7819 */ /* 0x000fc8000001160b */
[----:B------:R-:W-:Y:S01]  /*2ea0*/  FMUL R42, R26, UR5 ;  /* 0x000000051a2a7c20 */ /* 0x000fe20008400000 */
[----:B------:R-:W-:Y:S01]  /*2eb0*/  HADD2.F32 R20, -RZ, R62.H0_H0 ;  /* 0x2000003eff147230 */ /* 0x000fe20000004100 */
[----:B------:R-:W-:-:S03]  /*2ec0*/  SHF.R.U64 R62, R10, 0x10, R11 ;  /* 0x000000100a3e7819 */ /* 0x000fc6000000120b */
[----:B------:R-:W-:Y:S01]  /*2ed0*/  F2FP.SATFINITE.E4M3.F32.PACK_AB_MERGE_C R53, RZ, R42, RZ ;  /* 0x0000002aff35723e */ /* 0x000fe200048070ff */
[----:B------:R-:W-:Y:S01]  /*2ee0*/  FMUL R11, R20, UR5 ;  /* 0x00000005140b7c20 */ /* 0x000fe20008400000 */
[----:B------:R-:W-:Y:S02]  /*2ef0*/  HADD2.F32 R42, -RZ, R62.H0_H0 ;  /* 0x2000003eff2a7230 */ /* 0x000fe40000004100 */
[----:B------:R-:W-:Y:S01]  /*2f00*/  LOP3.LUT R53, R53, 0xffff, RZ, 0xc0, !PT ;  /* 0x0000ffff35357812 */ /* 0x000fe200078ec0ff */
[----:B------:R-:W-:Y:S01]  /*2f10*/  HADD2.F32 R62, -RZ, R10.H0_H0 ;  /* 0x2000000aff3e7230 */ /* 0x000fe20000004100 */
[----:B------:R-:W-:Y:S01]  /*2f20*/  F2FP.SATFINITE.E4M3.F32.PACK_AB_MERGE_C R11, RZ, R11, RZ ;  /* 0x0000000bff0b723e */ /* 0x000fe200048070ff */
[----:B------:R-:W-:Y:S02]  /*2f30*/  FMUL R67, R42, UR5 ;  /* 0x000000052a437c20 */ /* 0x000fe40008400000 */
[----:B------:R-:W-:Y:S01]  /*2f40*/  IMAD.U32 R10, R53, 0x10000, RZ ;  /* 0x00010000350a7824 */ /* 0x000fe200078e00ff */
[----:B------:R-:W-:Y:S01]  /*2f50*/  LOP3.LUT R66, R11, 0xffff, RZ, 0xc0, !PT ;  /* 0x0000ffff0b427812 */ /* 0x000fe200078ec0ff */
[----:B------:R-:W-:Y:S01]  /*2f60*/  FMUL R70, R62, UR5 ;  /* 0x000000053e467c20 */ /* 0x000fe20008400000 */
[----:B------:R-:W-:-:S02]  /*2f70*/  F2FP.SATFINITE.E4M3.F32.PACK_AB_MERGE_C R67, RZ, R67, RZ ;  /* 0x00000043ff43723e */ /* 0x000fc400048070ff */
[----:B------:R-:W-:Y:S02]  /*2f80*/  LOP3.LUT R11, R10, 0xff0000, RZ, 0xc0, !PT ;  /* 0x00ff00000a0b7812 */ /* 0x000fe400078ec0ff */
[----:B------:R-:W-:Y:S01]  /*2f90*/  F2FP.SATFINITE.E4M3.F32.PACK_AB_MERGE_C R70, RZ, R70, RZ ;  /* 0x00000046ff46723e */ /* 0x000fe200048070ff */
[----:B------:R-:W-:Y:S02]  /*2fa0*/  IMAD.SHL.U32 R10, R67, 0x100, RZ ;  /* 0x00000100430a7824 */ /* 0x000fe400078e00ff */
[----:B------:R-:W-:-:S05]  /*2fb0*/  IMAD R11, R66, 0x1000000, R11 ;  /* 0x01000000420b7824 */ /* 0x000fca00078e020b */
[----:B------:R-:W-:-:S04]  /*2fc0*/  LOP3.LUT R11, R11, 0xffff, R10, 0xf8, !PT ;  /* 0x0000ffff0b0b7812 */ /* 0x000fc800078ef80a */
[----:B------:R-:W-:-:S05]  /*2fd0*/  LOP3.LUT R71, R11, 0xff, R70, 0xf8, !PT ;  /* 0x000000ff0b477812 */ /* 0x000fca00078ef846 */
[----:B------:R0:W-:Y:S04]  /*2fe0*/  STG.E desc[UR6][R96.64], R71 ;  /* 0x0000004760007986 */ /* 0x0001e8000c101906 */
[----:B------:R-:W2:Y:S01]  /*2ff0*/  LDG.E.64 R10, desc[UR6][R88.64] ;  /* 0x00000006580a7981 */ /* 0x000ea2000c1e1b00 */
[----:B------:R-:W-:Y:S01]  /*3000*/  FMNMX R72, R72, |R21|, !PT ;  /* 0x4000001548487209 */ /* 0x000fe20007800000 */
[----:B------:R-:W-:Y:S01]  /*3010*/  IMAD.U32 R48, R73, 0x10000, RZ ;  /* 0x0001000049307824 */ /* 0x000fe200078e00ff */
[----:B------:R-:W-:Y:S01]  /*3020*/  LOP3.LUT R52, R52, 0xff0000, R25, 0xf8, !PT ;  /* 0x00ff000034347812 */ /* 0x000fe200078ef819 */
[----:B------:R-:W-:Y:S01]  /*3030*/  IMAD.IADD R81, R15, 0x1, R81 ;  /* 0x000000010f517824 */ /* 0x000fe200078e0251 */
[----:B------:R-:W-:Y:S02]  /*3040*/  FMNMX R75, R72, |R75|, !PT ;  /* 0x4000004b484b7209 */ /* 0x000fe40007800000 */
[----:B------:R-:W-:Y:S01]  /*3050*/  LOP3.LUT R21, R33, 0xff0000, R48, 0xf8, !PT ;  /* 0x00ff000021157812 */ /* 0x000fe200078ef830 */
[----:B------:R-:W-:Y:S01]  /*3060*/  IMAD.U32 R48, R31, 0x10000, RZ ;  /* 0x000100001f307824 */ /* 0x000fe200078e00ff */
[----:B------:R-:W-:-:S02]  /*3070*/  FMNMX R33, R75, |R34|, !PT ;  /* 0x400000224b217209 */ /* 0x000fc40007800000 */
[----:B------:R-:W-:Y:S02]  /*3080*/  LOP3.LUT R54, R54, 0xff0000, R61, 0xf8, !PT ;  /* 0x00ff000036367812 */ /* 0x000fe400078ef83d */
[----:B------:R-:W-:Y:S02]  /*3090*/  LOP3.LUT R43, R43, 0xff0000, R48, 0xf8, !PT ;  /* 0x00ff00002b2b7812 */ /* 0x000fe400078ef830 */
[----:B------:R-:W-:Y:S02]  /*30a0*/  FMNMX R33, R33, |R6|, !PT ;  /* 0x4000000621217209 */ /* 0x000fe40007800000 */
[----:B------:R-:W-:-:S04]  /*30b0*/  IADD3 R72, P0, R40, R81, RZ ;  /* 0x0000005128487210 */ /* 0x000fc80007f1e0ff */
[----:B------:R-:W-:Y:S01]  /*30c0*/  LEA.HI.X.SX32 R73, R81, R41, 0x1, P0 ;  /* 0x0000002951497211 */ /* 0x000fe200000f0eff */
[----:B--2---:R-:W-:Y:S01]  /*30d0*/  HADD2.F32 R25, -RZ, R11.H0_H0 ;  /* 0x2000000bff197230 */ /* 0x004fe20000004100 */
[--C-:B------:R-:W-:Y:S02]  /*30e0*/  SHF.R.U32.HI R34, RZ, 0x10, R11.reuse ;  /* 0x00000010ff227819 */ /* 0x100fe4000001160b */
[----:B------:R-:W-:Y:S02]  /*30f0*/  SHF.R.U64 R48, R10, 0x10, R11 ;  /* 0x000000100a307819 */ /* 0x000fe4000000120b */
[----:B------:R-:W-:Y:S01]  /*3100*/  FMUL R31, R25, UR5 ;  /* 0x00000005191f7c20 */ /* 0x000fe20008400000 */
[----:B------:R-:W-:-:S04]  /*3110*/  HADD2.F32 R6, -RZ, R34.H0_H0 ;  /* 0x20000022ff067230 */ /* 0x000fc80000004100 */
[----:B------:R-:W-:Y:S01]  /*3120*/  F2FP.SATFINITE.E4M3.F32.PACK_AB_MERGE_C R34, RZ, R31, RZ ;  /* 0x0000001fff22723e */ /* 0x000fe200048070ff */
[----:B------:R-:W-:Y:S02]  /*3130*/  HADD2.F32 R31, -RZ, R48.H0_H0 ;  /* 0x20000030ff1f7230 */ /* 0x000fe40000004100 */
[----:B------:R-:W-:Y:S01]  /*3140*/  FMUL R11, R6, UR5 ;  /* 0x00000005060b7c20 */ /* 0x000fe20008400000 */
[----:B------:R-:W-:Y:S01]  /*3150*/  HADD2.F32 R48, -RZ, R10.H0_H0 ;  /* 0x2000000aff307230 */ /* 0x000fe20000004100 */
[----:B------:R-:W-:Y:S01]  /*3160*/  LOP3.LUT R34, R34, 0xffff, RZ, 0xc0, !PT ;  /* 0x0000ffff22227812 */ /* 0x000fe200078ec0ff */
[----:B------:R-:W-:Y:S02]  /*3170*/  FMUL R61, R31, UR5 ;  /* 0x000000051f3d7c20 */ /* 0x000fe40008400000 */
[----:B------:R-:W-:Y:S01]  /*3180*/  F2FP.SATFINITE.E4M3.F32.PACK_AB_MERGE_C R11, RZ, R11, RZ ;  /* 0x0000000bff0b723e */ /* 0x000fe200048070ff */
[----:B0-----:R-:W-:Y:S01]  /*3190*/  FMUL R71, R48, UR5 ;  /* 0x0000000530477c20 */ /* 0x001fe20008400000 */
[----:B------:R-:W-:-:S02]  /*31a0*/  IMAD.U32 R10, R34, 0x10000, RZ ;  /* 0x00010000220a7824 */ /* 0x000fc400078e00ff */
[----:B------:R-:W-:Y:S02]  /*31b0*/  LOP3.LUT R49, R11, 0xffff, RZ, 0xc0, !PT ;  /* 0x0000ffff0b317812 */ /* 0x000fe400078ec0ff */
[----:B------:R-:W-:Y:S02]  /*31c0*/  F2FP.SATFINITE.E4M3.F32.PACK_AB_MERGE_C R61, RZ, R61, RZ ;  /* 0x0000003dff3d723e */ /* 0x000fe400048070ff */
        /* <DEDUP_REMOVED lines=9> */
[----:B------:R-:W-:Y:S02]  /*3260*/  IMAD.SHL.U32 R56, R56, 0x1000000, RZ ;  /* 0x0100000038387824 */ /* 0x000fe400078e00ff */
[----:B------:R-:W-:Y:S01]  /*3270*/  IMAD.SHL.U32 R55, R55, 0x1000000, RZ ;  /* 0x0100000037377824 */ /* 0x000fe200078e00ff */
[----:B------:R-:W-:Y:S01]  /*3280*/  FMNMX R65, R8, |R65|, !PT ;  /* 0x4000004108417209 */ /* 0x000fe20007800000 */
[----:B------:R-:W-:Y:S01]  /*3290*/  IMAD.IADD R81, R15, 0x1, R81 ;  /* 0x000000010f517824 */ /* 0x000fe200078e0251 */
[----:B------:R-:W-:Y:S01]  /*32a0*/  LOP3.LUT R87, R21, R56, RZ, 0xfc, !PT ;  /* 0x0000003815577212 */ /* 0x000fe200078efcff */
[----:B------:R-:W-:Y:S01]  /*32b0*/  IMAD.SHL.U32 R21, R80, 0x1000000, RZ ;  /* 0x0100000050157824 */ /* 0x000fe200078e00ff */
[----:B------:R-:W-:Y:S01]  /*32c0*/  FMNMX R65, R65, |R24|, !PT ;  /* 0x4000001841417209 */ /* 0x000fe20007800000 */
[----:B------:R-:W-:Y:S01]  /*32d0*/  IMAD.WIDE R50, R57, 0x2, R50 ;  /* 0x0000000239327825 */ /* 0x000fe200078e0232 */
[----:B------:R-:W-:-:S02]  /*32e0*/  LOP3.LUT R33, R52, R55, RZ, 0xfc, !PT ;  /* 0x0000003734217212 */ /* 0x000fc400078efcff */
[----:B------:R-:W-:Y:S02]  /*32f0*/  FMNMX R14, R65, |R14|, !PT ;  /* 0x4000000e410e7209 */ /* 0x000fe40007800000 */
[----:B------:R-:W-:Y:S02]  /*3300*/  LOP3.LUT R79, R54, R21, RZ, 0xfc, !PT ;  /* 0x00000015364f7212 */ /* 0x000fe400078efcff */
[----:B------:R-:W-:Y:S02]  /*3310*/  FMNMX R17, R14, |R17|, !PT ;  /* 0x400000110e117209 */ /* 0x000fe40007800000 */
[----:B0-----:R-:W-:Y:S02]  /*3320*/  IADD3 R72, P0, R40, R81, RZ ;  /* 0x0000005128487210 */ /* 0x001fe40007f1e0ff */
[----:B------:R-:W-:Y:S02]  /*3330*/  FMNMX R58, R17, |R58|, !PT ;  /* 0x4000003a113a7209 */ /* 0x000fe40007800000 */
[----:B------:R-:W-:Y:S01]  /*3340*/  LEA.HI.X.SX32 R73, R81, R41, 0x1, P0 ;  /* 0x0000002951497211 */ /* 0x000fe200000f0eff */
[----:B--2---:R-:W-:Y:S01]  /*3350*/  HADD2.F32 R8, -RZ, R11.H0_H0 ;  /* 0x2000000bff087230 */ /* 0x004fe20000004100 */
[----:B------:R-:W-:Y:S01]  /*3360*/  SHF.R.U32.HI R24, RZ, 0x10, R11 ;  /* 0x00000010ff187819 */ /* 0x000fe2000001160b */
[----:B------:R-:W-:-:S03]  /*3370*/  HADD2.F32 R54, -RZ, R10.H0_H0 ;  /* 0x2000000aff367230 */ /* 0x000fc60000004100 */
[----:B------:R-:W-:Y:S01]  /*3380*/  FMUL R21, R8, UR5 ;  /* 0x0000000508157c20 */ /* 0x000fe20008400000 */
[----:B------:R-:W-:Y:S01]  /*3390*/  HADD2.F32 R14, -RZ, R24.H0_H0 ;  /* 0x20000018ff0e7230 */ /* 0x000fe20000004100 */
[----:B------:R-:W-:Y:S01]  /*33a0*/  SHF.R.U64 R24, R10, 0x10, R11 ;  /* 0x000000100a187819 */ /* 0x000fe2000000120b */
[----:B------:R-:W-:Y:S02]  /*33b0*/  FMUL R55, R54, UR5 ;  /* 0x0000000536377c20 */ /* 0x000fe40008400000 */
[----:B------:R-:W-:Y:S01]  /*33c0*/  F2FP.SATFINITE.E4M3.F32.PACK_AB_MERGE_C R21, RZ, R21, RZ ;  /* 0x00000015ff15723e */ /* 0x000fe200048070ff */
[----:B------:R-:W-:Y:S01]  /*33d0*/  FMUL R11, R14, UR5 ;  /* 0x000000050e0b7c20 */ /* 0x000fe20008400000 */
[----:B------:R-:W-:Y:S01]  /*33e0*/  HADD2.F32 R17, -RZ, R24.H0_H0 ;  /* 0x20000018ff117230 */ /* 0x000fe20000004100 */
[----:B------:R-:W-:Y:S02]  /*33f0*/  F2FP.SATFINITE.E4M3.F32.PACK_AB_MERGE_C R55, RZ, R55, RZ ;  /* 0x00000037ff37723e */ /* 0x000fe400048070ff */
[----:B------:R-:W-:-:S02]  /*3400*/  LOP3.LUT R21, R21, 0xffff, RZ, 0xc0, !PT ;  /* 0x0000ffff15157812 */ /* 0x000fc400078ec0ff */
[----:B------:R-:W-:Y:S01]  /*3410*/  F2FP.SATFINITE.E4M3.F32.PACK_AB_MERGE_C R11, RZ, R11, RZ ;  /* 0x0000000bff0b723e */ /* 0x000fe200048070ff */
[----:B------:R-:W-:Y:S02]  /*3420*/  FMUL R52, R17, UR5 ;  /* 0x0000000511347c20 */ /* 0x000fe40008400000 */
        /* <DEDUP_REMOVED lines=14> */
[----:B------:R-:W-:-:S03]  /*3510*/  FMNMX R30, R29, |R30|, !PT ;  /* 0x4000001e1d1e7209 */ /* 0x000fc60007800000 */
[----:B------:R-:W-:Y:S01]  /*3520*/  IMAD.SHL.U32 R74, R74, 0x1000000, RZ ;  /* 0x010000004a4a7824 */ /* 0x000fe200078e00ff */
[----:B------:R-:W-:Y:S02]  /*3530*/  FMNMX R19, R30, |R19|, !PT ;  /* 0x400000131e137209 */ /* 0x000fe40007800000 */
[----:B------:R-:W-:Y:S02]  /*3540*/  LOP3.LUT R30, R18, 0xff, RZ, 0xc0, !PT ;  /* 0x000000ff121e7812 */ /* 0x000fe400078ec0ff */
[----:B------:R-:W-:Y:S02]  /*3550*/  FMNMX R19, R19, |R62|, !PT ;  /* 0x4000003e13137209 */ /* 0x000fe40007800000 */
[----:B------:R-:W-:Y:S02]  /*3560*/  PRMT R35, R35, 0x7604, R30 ;  /* 0x0000760423237816 */ /* 0x000fe4000000001e */
[----:B0-----:R-:W-:Y:S02]  /*3570*/  FMNMX R65, R19, |R42|, !PT ;  /* 0x4000002a13417209 */ /* 0x001fe40007800000 */
[----:B------:R-:W-:-:S02]  /*3580*/  LOP3.LUT R83, R43, R74, RZ, 0xfc, !PT ;  /* 0x0000004a2b537212 */ /* 0x000fc400078efcff */
[----:B------:R-:W-:-:S04]  /*3590*/  IADD3 R72, P0, R40, R81, RZ ;  /* 0x0000005128487210 */ /* 0x000fc80007f1e0ff */
        /* <DEDUP_REMOVED lines=13> */
[----:B------:R-:W-:Y:S01]  /*3670*/  FMUL R42, R30, UR5 ;  /* 0x000000051e2a7c20 */ /* 0x000fe20008400000 */
[----:B------:R-:W-:Y:S02]  /*3680*/  F2FP.SATFINITE.E4M3.F32.PACK_AB_MERGE_C R11, RZ, R11, RZ ;  /* 0x0000000bff0b723e */ /* 0x000fe400048070ff */
[----:B------:R-:W-:Y:S02]  /*3690*/  IMAD.U32 R10, R29, 0x10000, RZ ;  /* 0x000100001d0a7824 */ /* 0x000fe400078e00ff */
        /* <DEDUP_REMOVED lines=11> */
[----:B------:R-:W-:Y:S02]  /*3750*/  LOP3.LUT R26, R27, 0xff, RZ, 0xc0, !PT ;  /* 0x000000ff1b1a7812 */ /* 0x000fe400078ec0ff */
[----:B------:R-:W-:Y:S02]  /*3760*/  FMNMX R65, R65, |R20|, !PT ;  /* 0x4000001441417209 */ /* 0x000fe40007800000 */
[----:B------:R-:W-:Y:S01]  /*3770*/  LOP3.LUT R20, R28, 0xff, RZ, 0xc0, !PT ;  /* 0x000000ff1c147812 */ /* 0x000fe200078ec0ff */
[----:B0-----:R-:W-:Y:S01]  /*3780*/  IMAD.IADD R73, R15, 0x1, R81 ;  /* 0x000000010f497824 */ /* 0x001fe200078e0251 */
[----:B------:R-:W-:-:S02]  /*3790*/  LOP3.LUT R27, R60, 0xffff, RZ, 0xc0, !PT ;  /* 0x0000ffff3c1b7812 */ /* 0x000fc400078ec0ff */
[----:B------:R-:W-:Y:S02]  /*37a0*/  PRMT R59, R59, 0x7604, R26 ;  /* 0x000076043b3b7816 */ /* 0x000fe4000000001a */
[----:B------:R-:W-:Y:S02]  /*37b0*/  FMNMX R26, R65, |R48|, !PT ;  /* 0x40000030411a7209 */ /* 0x000fe40007800000 */
[----:B------:R-:W-:Y:S02]  /*37c0*/  PRMT R20, R27, 0x7604, R20 ;  /* 0x000076041b147816 */ /* 0x000fe40000000014 */
[----:B------:R-:W-:Y:S02]  /*37d0*/  FMNMX R26, R26, |R31|, !PT ;  /* 0x4000001f1a1a7209 */ /* 0x000fe40007800000 */
[----:B------:R-:W-:Y:S02]  /*37e0*/  LOP3.LUT R64, R64, 0xffff, RZ, 0xc0, !PT ;  /* 0x0000ffff40407812 */ /* 0x000fe400078ec0ff */
[----:B------:R-:W-:-:S02]  /*37f0*/  LOP3.LUT R70, R70, 0xff0000, RZ, 0xc0, !PT ;  /* 0x00ff000046467812 */ /* 0x000fc400078ec0ff */
[----:B------:R-:W-:Y:S02]  /*3800*/  PRMT R63, R64, 0x7604, R63 ;  /* 0x00007604403f7816 */ /* 0x000fe4000000003f */
[----:B------:R-:W-:Y:S02]  /*3810*/  IADD3 R74, P0, R40, R73, RZ ;  /* 0x00000049284a7210 */ /* 0x000fe40007f1e0ff */
[----:B------:R-:W-:Y:S02]  /*3820*/  LOP3.LUT R48, R70, 0xffff, R63, 0xf8, !PT ;  /* 0x0000ffff46307812 */ /* 0x000fe400078ef83f */
[----:B------:R-:W-:Y:S01]  /*3830*/  LEA.HI.X.SX32 R75, R73, R41, 0x1, P0 ;  /* 0x00000029494b7211 */ /* 0x000fe200000f0eff */
[----:B------:R-:W-:Y:S01]  /*3840*/  IMAD.IADD R73, R15, 0x1, R73 ;  /* 0x000000010f497824 */ /* 0x000fe200078e0249 */
[----:B------:R-:W-:Y:S01]  /*3850*/  FMNMX R81, R26, |R25|, !PT ;  /* 0x400000191a517209 */ /* 0x000fe20007800000 */
        /* <DEDUP_REMOVED lines=11> */
[----:B------:R-:W-:Y:S01]  /*3910*/  LOP3.LUT R62, R27, 0xffff, RZ, 0xc0, !PT ;  /* 0x0000ffff1b3e7812 */ /* 0x000fe200078ec0ff */
[----:B------:R-:W-:-:S04]  /*3920*/  IMAD.WIDE R26, R73, 0x2, R46 ;  /* 0x00000002491a7825 */ /* 0x000fc800078e022e */
[----:B------:R-:W-:Y:S01]  /*3930*/  FMUL R64, R60, UR5 ;  /* 0x000000053c407c20 */ /* 0x000fe20008400000 */
[----:B------:R-:W-:Y:S01]  /*3940*/  F2FP.SATFINITE.E4M3.F32.PACK_AB_MERGE_C R11, RZ, R11, RZ ;  /* 0x0000000bff0b723e */ /* 0x000fe200048070ff */
[----:B------:R-:W-:-:S03]  /*3950*/  IMAD.U32 R10, R62, 0x10000, RZ ;  /* 0x000100003e0a7824 */ /* 0x000fc600078e00ff */
        /* <DEDUP_REMOVED lines=13> */
[----:B------:R-:W-:-:S02]  /*3a30*/  LOP3.LUT R25, R67, 0xff0000, RZ, 0xc0, !PT ;  /* 0x00ff000043197812 */ /* 0x000fc400078ec0ff */
[----:B------:R-:W-:Y:S02]  /*3a40*/  FMNMX R54, R81, |R54|, !PT ;  /* 0x4000003651367209 */ /* 0x000fe40007800000 */
[----:B------:R-:W-:Y:S01]  /*3a50*/  LOP3.LUT R25, R25, 0xffff, R20, 0xf8, !PT ;  /* 0x0000ffff19197812 */ /* 0x000fe200078ef814 */
[----:B------:R-:W-:Y:S01]  /*3a60*/  IMAD.SHL.U32 R20, R34, 0x1000000, RZ ;  /* 0x0100000022147824 */ /* 0x000fe200078e00ff */
[----:B------:R-:W-:Y:S02]  /*3a70*/  FMNMX R67, R54, |R17|, !PT ;  /* 0x4000001136437209 */ /* 0x000fe40007800000 */
[----:B------:R-:W-:Y:S02]  /*3a80*/  LOP3.LUT R72, R53, 0xff0000, RZ, 0xc0, !PT ;  /* 0x00ff000035487812 */ /* 0x000fe400078ec0ff */
[----:B------:R-:W-:Y:S02]  /*3a90*/  FMNMX R67, R67, |R8|, !PT ;  /* 0x4000000843437209 */ /* 0x000fe40007800000 */
[----:B------:R-:W-:-:S02]  /*3aa0*/  LOP3.LUT R66, R66, 0xff0000, RZ, 0xc0, !PT ;  /* 0x00ff000042427812 */ /* 0x000fc400078ec0ff */
[----:B------:R-:W-:Y:S02]  /*3ab0*/  LOP3.LUT R35, R72, 0xffff, R35, 0xf8, !PT ;  /* 0x0000ffff48237812 */ /* 0x000fe400078ef823 */
[----:B------:R-:W-:Y:S02]  /*3ac0*/  LOP3.LUT R59, R66, 0xffff, R59, 0xf8, !PT ;  /* 0x0000ffff423b7812 */ /* 0x000fe400078ef83b */
[----:B------:R-:W-:Y:S02]  /*3ad0*/  LOP3.LUT R20, R35, 0xff000000, R20, 0xf8, !PT ;  /* 0xff00000023147812 */ /* 0x000fe400078ef814 */
[----:B------:R-:W-:-:S04]  /*3ae0*/  IADD3 R72, P0, R40, R73, RZ ;  /* 0x0000004928487210 */ /* 0x000fc80007f1e0ff */
[----:B------:R-:W-:Y:S01]  /*3af0*/  LEA.HI.X.SX32 R73, R73, R41, 0x1, P0 ;  /* 0x0000002949497211 */ /* 0x000fe200000f0eff */
        /* <DEDUP_REMOVED lines=27> */
[----:B------:R-:W-:Y:S01]  /*3cb0*/  LOP3.LUT R71, R71, 0xffff, RZ, 0xc0, !PT ;  /* 0x0000ffff47477812 */ /* 0x000fe200078ec0ff */
[----:B------:R-:W-:Y:S01]  /*3cc0*/  IMAD.WIDE R22, R77, 0x2, R22 ;  /* 0x000000024d167825 */ /* 0x000fe200078e0216 */
[----:B------:R-:W-:Y:S02]  /*3cd0*/  FMNMX R67, R67, |R56|, !PT ;  /* 0x4000003843437209 */ /* 0x000fe40007800000 */
[----:B------:R-:W-:Y:S01]  /*3ce0*/  LOP3.LUT R44, R59, 0xff000000, R44, 0xf8, !PT ;  /* 0xff0000003b2c7812 */ /* 0x000fe200078ef82c */
[----:B------:R-:W-:Y:S01]  /*3cf0*/  IMAD.SHL.U32 R71, R71, 0x1000000, RZ ;  /* 0x0100000047477824 */ /* 0x000fe200078e00ff */
[----:B------:R-:W-:-:S04]  /*3d00*/  FMNMX R67, R67, |R30|, !PT ;  /* 0x4000001e43437209 */ /* 0x000fc80007800000 */
[----:B0-----:R-:W-:Y:S01]  /*3d10*/  FMNMX R72, R67, |R18|, !PT ;  /* 0x4000001243487209 */ /* 0x001fe20007800000 */
[----:B------:R-:W-:Y:S01]  /*3d20*/  VIADD R67, R5, 0x60 ;  /* 0x0000006005437836 */ /* 0x000fe20000000000 */
[----:B------:R-:W-:Y:S02]  /*3d30*/  LOP3.LUT R48, R48, 0xff000000, R71, 0xf8, !PT ;  /* 0xff00000030307812 */ /* 0x000fe400078ef847 */
[----:B------:R-:W-:Y:S01]  /*3d40*/  FMNMX R72, R72, |R19|, !PT ;  /* 0x4000001348487209 */ /* 0x000fe20007800000 */
[----:B------:R-:W-:-:S05]  /*3d50*/  IMAD R67, R15, R67, R12 ;  /* 0x000000430f437224 */ /* 0x000fca00078e020c */
[----:B------:R-:W-:-:S04]  /*3d60*/  IADD3 R74, P0, R40, R67, RZ ;  /* 0x00000043284a7210 */ /* 0x000fc80007f1e0ff */
[----:B------:R-:W-:Y:S01]  /*3d70*/  LEA.HI.X.SX32 R75, R67, R41, 0x1, P0 ;  /* 0x00000029434b7211 */ /* 0x000fe200000f0eff */
[----:B--2---:R-:W-:Y:S01]  /*3d80*/  HADD2.F32 R14, -RZ, R11.H0_H0 ;  /* 0x2000000bff0e7230 */ /* 0x004fe20000004100 */
[----:B------:R-:W-:-:S04]  /*3d90*/  SHF.R.U32.HI R49, RZ, 0x10, R11 ;  /* 0x00000010ff317819 */ /* 0x000fc8000001160b */
[----:B------:R-:W-:Y:S01]  /*3da0*/  FMUL R45, R14, UR5 ;  /* 0x000000050e2d7c20 */ /* 0x000fe20008400000 */
[----:B------:R-:W-:-:S04]  /*3db0*/  HADD2.F32 R30, -RZ, R49.H0_H0 ;  /* 0x20000031ff1e7230 */ /* 0x000fc80000004100 */
[----:B------:R-:W-:Y:S01]  /*3dc0*/  F2FP.SATFINITE.E4M3.F32.PACK_AB_MERGE_C R18, RZ, R45, RZ ;  /* 0x0000002dff12723e */ /* 0x000fe200048070ff */
[----:B------:R-:W-:-:S04]  /*3dd0*/  FMUL R45, R30, UR5 ;  /* 0x000000051e2d7c20 */ /* 0x000fc80008400000 */
[----:B------:R-:W-:Y:S01]  /*3de0*/  IMAD.U32 R49, R18, 0x10000, RZ ;  /* 0x0001000012317824 */ /* 0x000fe200078e00ff */
[----:B------:R-:W-:Y:S02]  /*3df0*/  F2FP.SATFINITE.E4M3.F32.PACK_AB_MERGE_C R19, RZ, R45, RZ ;  /* 0x0000002dff13723e */ /* 0x000fe400048070ff */
[----:B------:R-:W-:Y:S02]  /*3e00*/  SHF.R.U64 R45, R10, 0x10, R11 ;  /* 0x000000100a2d7819 */ /* 0x000fe4000000120b */
[----:B------:R-:W-:Y:S01]  /*3e10*/  LOP3.LUT R56, R49, 0xff0000, RZ, 0xc0, !PT ;  /* 0x00ff000031387812 */ /* 0x000fe200078ec0ff */
[----:B------:R-:W-:Y:S01]  /*3e20*/  HADD2.F32 R49, -RZ, R10.H0_H0 ;  /* 0x2000000aff317230 */ /* 0x000fe20000004100 */
[----:B------:R-:W-:Y:S01]  /*3e30*/  LOP3.LUT R11, R19, 0xffff, RZ, 0xc0, !PT ;  /* 0x0000ffff130b7812 */ /* 0x000fe200078ec0ff */
[----:B------:R-:W-:-:S03]  /*3e40*/  HADD2.F32 R45, -RZ, R45.H0_H0 ;  /* 0x2000002dff2d7230 */ /* 0x000fc60000004100 */
[----:B------:R-:W-:Y:S01]  /*3e50*/  FMUL R10, R49, UR5 ;  /* 0x00000005310a7c20 */ /* 0x000fe20008400000 */
[----:B------:R-:W-:Y:S02]  /*3e60*/  IMAD R11, R11, 0x1000000, R56 ;  /* 0x010000000b0b7824 */ /* 0x000fe400078e0238 */
[----:B------:R-:W-:Y:S02]  /*3e70*/  FMUL R59, R45, UR5 ;  /* 0x000000052d3b7c20 */ /* 0x000fe40008400000 */
[----:B------:R-:W-:-:S03]  /*3e80*/  F2FP.SATFINITE.E4M3.F32.PACK_AB_MERGE_C R10, RZ, R10, RZ ;  /* 0x0000000aff0a723e */ /* 0x000fc600048070ff */
[----:B------:R-:W-:-:S05]  /*3e90*/  F2FP.SATFINITE.E4M3.F32.PACK_AB_MERGE_C R59, RZ, R59, RZ ;  /* 0x0000003bff3b723e */ /* 0x000fca00048070ff */
[----:B------:R-:W-:-:S05]  /*3ea0*/  IMAD.SHL.U32 R56, R59, 0x100, RZ ;  /* 0x000001003b387824 */ /* 0x000fca00078e00ff */
[----:B------:R-:W-:Y:S02]  /*3eb0*/  LOP3.LUT R11, R11, 0xffff, R56, 0xf8, !PT ;  /* 0x0000ffff0b0b7812 */ /* 0x000fe400078ef838 */
[----:B------:R-:W-:-:S04]  /*3ec0*/  LOP3.LUT R56, R10, 0xff, RZ, 0xc0, !PT ;  /* 0x000000ff0a387812 */ /* 0x000fc800078ec0ff */
[----:B------:R-:W-:-:S05]  /*3ed0*/  LOP3.LUT R71, R11, R56, RZ, 0xfc, !PT ;  /* 0x000000380b477212 */ /* 0x000fca00078efcff */
[----:B------:R0:W-:Y:S04]  /*3ee0*/  STG.E desc[UR6][R74.64], R71 ;  /* 0x000000474a007986 */ /* 0x0001e8000c101906 */
[----:B------:R-:W2:Y:S01]  /*3ef0*/  LDG.E.64 R10, desc[UR6][R22.64] ;  /* 0x00000006160a7981 */ /* 0x000ea2000c1e1b00 */
[----:B------:R-:W-:Y:S01]  /*3f00*/  FMNMX R63, R72, |R63|, !PT ;  /* 0x4000003f483f7209 */ /* 0x000fe20007800000 */
[----:B------:R-:W-:Y:S01]  /*3f10*/  IMAD.WIDE R88, R57, 0x2, R88 ;  /* 0x0000000239587825 */ /* 0x000fe200078e0258 */
[----:B------:R-:W-:Y:S02]  /*3f20*/  LOP3.LUT R72, R61, 0xffff, RZ, 0xc0, !PT ;  /* 0x0000ffff3d487812 */ /* 0x000fe400078ec0ff */
[----:B------:R-:W-:Y:S02]  /*3f30*/  FMNMX R61, R63, |R60|, !PT ;  /* 0x4000003c3f3d7209 */ /* 0x000fe40007800000 */
[----:B------:R-:W-:Y:S01]  /*3f40*/  LOP3.LUT R55, R55, 0xff, RZ, 0xc0, !PT ;  /* 0x000000ff37377812 */ /* 0x000fe200078ec0ff */
[----:B------:R-:W-:Y:S01]  /*3f50*/  IMAD.SHL.U32 R72, R72, 0x1000000, RZ ;  /* 0x0100000048487824 */ /* 0x000fe200078e00ff */
[----:B------:R-:W-:Y:S01]  /*3f60*/  FMNMX R28, R61, |R28|, !PT ;  /* 0x4000001c3d1c7209 */ /* 0x000fe20007800000 */
[----:B0-----:R-:W-:Y:S01]  /*3f70*/  IMAD.IADD R71, R15, 0x1, R67 ;  /* 0x000000010f477824 */ /* 0x001fe200078e0243 */
[----:B------:R-:W-:-:S02]  /*3f80*/  PRMT R58, R58, 0x7104, RZ ;  /* 0x000071043a3a7816 */ /* 0x000fc400000000ff */
[----:B------:R-:W-:Y:S02]  /*3f90*/  FMNMX R31, R28, |R31|, !PT ;  /* 0x4000001f1c1f7209 */ /* 0x000fe40007800000 */
[----:B------:R-:W-:Y:S02]  /*3fa0*/  LOP3.LUT R60, R25, 0xff000000, R72, 0xf8, !PT ;  /* 0xff000000193c7812 */ /* 0x000fe400078ef848 */
[----:B------:R-:W-:Y:S02]  /*3fb0*/  LOP3.LUT R25, R55, 0xff00, R58, 0xf8, !PT ;  /* 0x0000ff0037197812 */ /* 0x000fe400078ef83a */
[----:B------:R-:W-:Y:S01]  /*3fc0*/  LOP3.LUT R58, R21, 0xff, RZ, 0xc0, !PT ;  /* 0x000000ff153a7812 */ /* 0x000fe200078ec0ff */
[----:B------:R-:W-:Y:S01]  /*3fd0*/  IMAD.SHL.U32 R21, R29, 0x100, RZ ;  /* 0x000001001d157824 */ /* 0x000fe200078e00ff */
[----:B------:R-:W-:Y:S02]  /*3fe0*/  FMNMX R66, R31, |R66|, !PT ;  /* 0x400000421f427209 */ /* 0x000fe40007800000 */
[----:B------:R-:W-:-:S02]  /*3ff0*/  IADD3 R72, P0, R40, R71, RZ ;  /* 0x0000004728487210 */ /* 0x000fc40007f1e0ff */
[----:B------:R-:W-:Y:S01]  /*4000*/  LOP3.LUT R21, R58, 0xff00, R21, 0xf8, !PT ;  /* 0x0000ff003a157812 */ /* 0x000fe200078ef815 */
[----:B--2---:R-:W-:Y:S01]  /*4010*/  HADD2.F32 R28, -RZ, R11.H0_H0 ;  /* 0x2000000bff1c7230 */ /* 0x004fe20000004100 */
[--C-:B------:R-:W-:Y:S01]  /*4020*/  SHF.R.U32.HI R29, RZ, 0x10, R11.reuse ;  /* 0x00000010ff1d7819 */ /* 0x100fe2000001160b */
[----:B------:R-:W-:Y:S01]  /*4030*/  HADD2.F32 R61, -RZ, R10.H0_H0 ;  /* 0x2000000aff3d7230 */ /* 0x000fe20000004100 */
[----:B------:R-:W-:Y:S02]  /*4040*/  SHF.R.U64 R58, R10, 0x10, R11 ;  /* 0x000000100a3a7819 */ /* 0x000fe4000000120b */
[----:B------:R-:W-:Y:S01]  /*4050*/  FMUL R31, R28, UR5 ;  /* 0x000000051c1f7c20 */ /* 0x000fe20008400000 */
[----:B------:R-:W-:-:S04]  /*4060*/  HADD2.F32 R29, -RZ, R29.H0_H0 ;  /* 0x2000001dff1d7230 */ /* 0x000fc80000004100 */
[----:B------:R-:W-:Y:S01]  /*4070*/  F2FP.SATFINITE.E4M3.F32.PACK_AB_MERGE_C R55, RZ, R31, RZ ;  /* 0x0000001fff37723e */ /* 0x000fe200048070ff */
[----:B------:R-:W-:Y:S01]  /*4080*/  FMUL R11, R29, UR5 ;  /* 0x000000051d0b7c20 */ /* 0x000fe20008400000 */
[----:B------:R-:W-:Y:S02]  /*4090*/  HADD2.F32 R31, -RZ, R58.H0_H0 ;  /* 0x2000003aff1f7230 */ /* 0x000fe40000004100 */
[----:B------:R-:W-:Y:S02]  /*40a0*/  LOP3.LUT R55, R55, 0xffff, RZ, 0xc0, !PT ;  /* 0x0000ffff37377812 */ /* 0x000fe400078ec0ff */
[----:B------:R-:W-:Y:S01]  /*40b0*/  F2FP.SATFINITE.E4M3.F32.PACK_AB_MERGE_C R11, RZ, R11, RZ ;  /* 0x0000000bff0b723e */ /* 0x000fe200048070ff */
[----:B------:R-:W-:Y:S02]  /*40c0*/  FMUL R58, R31, UR5 ;  /* 0x000000051f3a7c20 */ /* 0x000fe40008400000 */
[----:B------:R-:W-:Y:S01]  /*40d0*/  IMAD.U32 R10, R55, 0x10000, RZ ;  /* 0x00010000370a7824 */ /* 0x000fe200078e00ff */
[----:B------:R-:W-:Y:S01]  /*40e0*/  LOP3.LUT R63, R11, 0xffff, RZ, 0xc0, !PT ;  /* 0x0000ffff0b3f7812 */ /* 0x000fe200078ec0ff */
[----:B------:R-:W-:Y:S01]  /*40f0*/  FMUL R11, R61, UR5 ;  /* 0x000000053d0b7c20 */ /* 0x000fe20008400000 */
[----:B------:R-:W-:-:S02]  /*4100*/  F2FP.SATFINITE.E4M3.F32.PACK_AB_MERGE_C R58, RZ, R58, RZ ;  /* 0x0000003aff3a723e */ /* 0x000fc400048070ff */
[----:B------:R-:W-:Y:S02]  /*4110*/  LOP3.LUT R10, R10, 0xff0000, RZ, 0xc0, !PT ;  /* 0x00ff00000a0a7812 */ /* 0x000fe400078ec0ff */
[----:B------:R-:W-:-:S03]  /*4120*/  F2FP.SATFINITE.E4M3.F32.PACK_AB_MERGE_C R67, RZ, R11, RZ ;  /* 0x0000000bff43723e */ /* 0x000fc600048070ff */
[----:B------:R-:W-:Y:S02]  /*4130*/  IMAD R73, R63, 0x1000000, R10 ;  /* 0x010000003f497824 */ /* 0x000fe400078e020a */
        /* <DEDUP_REMOVED lines=9> */
[----:B------:R-:W-:Y:S01]  /*41d0*/  IMAD.SHL.U32 R43, R43, 0x100, RZ ;  /* 0x000001002b2b7824 */ /* 0x000fe200078e00ff */
[----:B------:R-:W-:Y:S01]  /*41e0*/  FMNMX R17, R17, |R6|, !PT ;  /* 0x4000000611117209 */ /* 0x000fe20007800000 */
[----:B------:R-:W-:Y:S01]  /*41f0*/  IMAD.U32 R62, R62, 0x10000, RZ ;  /* 0x000100003e3e7824 */ /* 0x000fe200078e00ff */
[----:B------:R-:W-:Y:S01]  /*4200*/  LOP3.LUT R25, R25, 0xff0000, R70, 0xf8, !PT ;  /* 0x00ff000019197812 */ /* 0x000fe200078ef846 */
[----:B0-----:R-:W-:Y:S01]  /*4210*/  IMAD.IADD R73, R15, 0x1, R71 ;  /* 0x000000010f497824 */ /* 0x001fe200078e0247 */
[----:B------:R-:W-:Y:S01]  /*4220*/  FMNMX R70, R17, |R8|, !PT ;  /* 0x4000000811467209 */ /* 0x000fe20007800000 */
[----:B------:R-:W-:Y:S01]  /*4230*/  IMAD.WIDE R84, R77, 0x2, R84 ;  /* 0x000000024d547825 */ /* 0x000fe200078e0254 */
[----:B------:R-:W-:-:S02]  /*4240*/  LOP3.LUT R52, R24, 0xff, RZ, 0xc0, !PT ;  /* 0x000000ff18347812 */ /* 0x000fc400078ec0ff */
[----:B------:R-:W-:Y:S02]  /*4250*/  PRMT R81, R42, 0x7104, RZ ;  /* 0x000071042a517816 */ /* 0x000fe400000000ff */
[----:B------:R-:W-:Y:S02]  /*4260*/  LOP3.LUT R42, R52, 0xff00, R43, 0xf8, !PT ;  /* 0x0000ff00342a7812 */ /* 0x000fe400078ef82b */
[----:B------:R-:W-:Y:S02]  /*4270*/  FMNMX R70, R70, |R49|, !PT ;  /* 0x4000003146467209 */ /* 0x000fe40007800000 */
        /* <DEDUP_REMOVED lines=17> */
[----:B------:R-:W-:-:S02]  /*4390*/  LOP3.LUT R66, R11, 0xffff, RZ, 0xc0, !PT ;  /* 0x0000ffff0b427812 */ /* 0x000fc400078ec0ff */
[----:B------:R-:W-:Y:S02]  /*43a0*/  F2FP.SATFINITE.E4M3.F32.PACK_AB_MERGE_C R52, RZ, R52, RZ ;  /* 0x00000034ff34723e */ /* 0x000fe400048070ff */
[----:B------:R-:W-:-:S03]  /*43b0*/  LOP3.LUT R11, R10, 0xff0000, RZ, 0xc0, !PT ;  /* 0x00ff00000a0b7812 */ /* 0x000fc600078ec0ff */
[----:B------:R-:W-:Y:S02]  /*43c0*/  IMAD.SHL.U32 R49, R52, 0x100, RZ ;  /* 0x0000010034317824 */ /* 0x000fe400078e00ff */
[----:B------:R-:W-:Y:S02]  /*43d0*/  IMAD R10, R66, 0x1000000, R11 ;  /* 0x01000000420a7824 */ /* 0x000fe400078e020b */
[----:B------:R-:W-:-:S03]  /*43e0*/  FMUL R11, R62, UR5 ;  /* 0x000000053e0b7c20 */ /* 0x000fc60008400000 */
[----:B------:R-:W-:Y:S02]  /*43f0*/  LOP3.LUT R10, R10, 0xffff, R49, 0xf8, !PT ;  /* 0x0000ffff0a0a7812 */ /* 0x000fe400078ef831 */
[----:B------:R-:W-:-:S04]  /*4400*/  F2FP.SATFINITE.E4M3.F32.PACK_AB_MERGE_C R71, RZ, R11, RZ ;  /* 0x0000000bff47723e */ /* 0x000fc800048070ff */
[----:B------:R-:W-:-:S05]  /*4410*/  LOP3.LUT R49, R10, 0xff, R71, 0xf8, !PT ;  /* 0x000000ff0a317812 */ /* 0x000fca00078ef847 */
[----:B------:R0:W-:Y:S04]  /*4420*/  STG.E desc[UR6][R74.64], R49 ;  /* 0x000000314a007986 */ /* 0x0001e8000c101906 */
[----:B------:R-:W2:Y:S01]  /*4430*/  LDG.E.64 R10, desc[UR6][R84.64] ;  /* 0x00000006540a7981 */ /* 0x000ea2000c1e1b00 */
[----:B------:R-:W-:Y:S01]  /*4440*/  LOP3.LUT R54, R54, 0xffff, RZ, 0xc0, !PT ;  /* 0x0000ffff36367812 */ /* 0x000fe200078ec0ff */
[----:B------:R-:W-:Y:S01]  /*4450*/  IMAD.SHL.U32 R34, R34, 0x1000000, RZ ;  /* 0x0100000022227824 */ /* 0x000fe200078e00ff */
[----:B------:R-:W-:Y:S01]  /*4460*/  FMNMX R45, R70, |R45|, !PT ;  /* 0x4000002d462d7209 */ /* 0x000fe20007800000 */
[----:B------:R-:W-:Y:S02]  /*4470*/  IMAD.U32 R65, R65, 0x10000, RZ ;  /* 0x0001000041417824 */ /* 0x000fe400078e00ff */
[----:B------:R-:W-:Y:S01]  /*4480*/  IMAD.SHL.U32 R54, R54, 0x1000000, RZ ;  /* 0x0100000036367824 */ /* 0x000fe200078e00ff */
[----:B------:R-:W-:Y:S01]  /*4490*/  FMNMX R45, R45, |R14|, !PT ;  /* 0x4000000e2d2d7209 */ /* 0x000fe20007800000 */
[----:B------:R-:W-:Y:S01]  /*44a0*/  IMAD.U32 R81, R64, 0x10000, RZ ;  /* 0x0001000040517824 */ /* 0x000fe200078e00ff */
[----:B------:R-:W-:Y:S01]  /*44b0*/  LOP3.LUT R21, R21, R34, RZ, 0xfc, !PT ;  /* 0x0000002215157212 */ /* 0x000fe200078efcff */
[----:B------:R-:W-:Y:S01]  /*44c0*/  IMAD.IADD R73, R15, 0x1, R73 ;  /* 0x000000010f497824 */ /* 0x000fe200078e0249 */
[----:B0-----:R-:W-:Y:S01]  /*44d0*/  LOP3.LUT R49, R25, R54, RZ, 0xfc, !PT ;  /* 0x0000003619317212 */ /* 0x001fe200078efcff */
[----:B------:R-:W-:Y:S01]  /*44e0*/  IMAD.WIDE R50, R57, 0x2, R50 ;  /* 0x0000000239327825 */ /* 0x000fe200078e0232 */
[----:B------:R-:W-:-:S02]  /*44f0*/  FMNMX R70, R45, |R30|, !PT ;  /* 0x4000001e2d467209 */ /* 0x000fc40007800000 */
[----:B------:R-:W-:Y:S02]  /*4500*/  LOP3.LUT R42, R42, 0xff0000, R65, 0xf8, !PT ;  /* 0x00ff00002a2a7812 */ /* 0x000fe400078ef841 */
[----:B------:R-:W-:Y:S02]  /*4510*/  IADD3 R74, P0, R40, R73, RZ ;  /* 0x00000049284a7210 */ /* 0x000fe40007f1e0ff */
[----:B------:R-:W-:Y:S02]  /*4520*/  LOP3.LUT R24, R24, 0xff0000, R81, 0xf8, !PT ;  /* 0x00ff000018187812 */ /* 0x000fe400078ef851 */
        /* <DEDUP_REMOVED lines=28> */
[----:B------:R-:W-:Y:S01]  /*46f0*/  FMNMX R31, R70, |R31|, !PT ;  /* 0x4000001f461f7209 */ /* 0x000fe20007800000 */
[----:B------:R-:W-:Y:S02]  /*4700*/  IMAD.IADD R73, R15, 0x1, R73 ;  /* 0x000000010f497824 */ /* 0x000fe400078e0249 */
[----:B------:R-:W-:Y:S01]  /*4710*/  IMAD.SHL.U32 R35, R35, 0x1000000, RZ ;  /* 0x0100000023237824 */ /* 0x000fe200078e00ff */
[----:B------:R-:W-:Y:S01]  /*4720*/  FMNMX R28, R31, |R28|, !PT ;  /* 0x4000001c1f1c7209 */ /* 0x000fe20007800000 */
[----:B------:R-:W-:Y:S01]  /*4730*/  IMAD.WIDE R38, R77, 0x2, R38 ;  /* 0x000000024d267825 */ /* 0x000fe200078e0226 */
[----:B------:R-:W-:-:S02]  /*4740*/  LOP3.LUT R45, R42, R53, RZ, 0xfc, !PT ;  /* 0x000000352a2d7212 */ /* 0x000fc400078efcff */
[----:B------:R-:W-:Y:S02]  /*4750*/  LOP3.LUT R61, R24, R35, RZ, 0xfc, !PT ;  /* 0x00000023183d7212 */ /* 0x000fe400078efcff */
[----:B------:R-:W-:Y:S02]  /*4760*/  FMNMX R29, R28, |R29|, !PT ;  /* 0x4000001d1c1d7209 */ /* 0x000fe40007800000 */
[----:B------:R-:W-:Y:S02]  /*4770*/  LOP3.LUT R24, R18, 0xff, RZ, 0xc0, !PT ;  /* 0x000000ff12187812 */ /* 0x000fe400078ec0ff */
[----:B------:R-:W-:Y:S02]  /*4780*/  FMNMX R62, R29, |R62|, !PT ;  /* 0x4000003e1d3e7209 */ /* 0x000fe40007800000 */
[----:B------:R-:W-:Y:S02]  /*4790*/  PRMT R55, R55, 0x7604, R24 ;  /* 0x0000760437377816 */ /* 0x000fe40000000018 */
[----:B------:R-:W-:-:S02]  /*47a0*/  FMNMX R53, R62, |R17|, !PT ;  /* 0x400000113e357209 */ /* 0x000fc40007800000 */
[----:B0-----:R-:W-:Y:S02]  /*47b0*/  IADD3 R74, P0, R40, R73, RZ ;  /* 0x00000049284a7210 */ /* 0x001fe40007f1e0ff */
[----:B------:R-:W-:Y:S02]  /*47c0*/  FMNMX R53, R53, |R6|, !PT ;  /* 0x4000000635357209 */ /* 0x000fe40007800000 */
[----:B------:R-:W-:Y:S01]  /*47d0*/  LEA.HI.X.SX32 R75, R73, R41, 0x1, P0 ;  /* 0x00000029494b7211 */ /* 0x000fe200000f0eff */
        /* <DEDUP_REMOVED lines=30> */
[----:B------:R-:W-:Y:S02]  /*49c0*/  LOP3.LUT R62, R59, 0xff, RZ, 0xc0, !PT ;  /* 0x000000ff3b3e7812 */ /* 0x000fe400078ec0ff */
[----:B------:R-:W-:Y:S02]  /*49d0*/  LOP3.LUT R19, R58, 0xffff, RZ, 0xc0, !PT ;  /* 0x0000ffff3a137812 */ /* 0x000fe400078ec0ff */
[----:B------:R-:W-:Y:S02]  /*49e0*/  FMNMX R65, R65, |R30|, !PT ;  /* 0x4000001e41417209 */ /* 0x000fe40007800000 */
[----:B------:R-:W-:Y:S02]  /*49f0*/  PRMT R62, R19, 0x7604, R62 ;  /* 0x00007604133e7816 */ /* 0x000fe4000000003e */
[----:B------:R-:W-:Y:S02]  /*4a00*/  FMNMX R70, R65, |R14|, !PT ;  /* 0x4000000e41467209 */ /* 0x000fe40007800000 */
[----:B0-----:R-:W-:-:S02]  /*4a10*/  IADD3 R74, P0, R40, R73, RZ ;  /* 0x00000049284a7210 */ /* 0x001fc40007f1e0ff */
[----:B------:R-:W-:Y:S02]  /*4a20*/  LOP3.LUT R67, R67, 0xffff, RZ, 0xc0, !PT ;  /* 0x0000ffff43437812 */ /* 0x000fe400078ec0ff */
        /* <DEDUP_REMOVED lines=8> */
[----:B------:R-:W-:-:S02]  /*4ab0*/  FMNMX R25, R70, |R25|, !PT ;  /* 0x4000001946197209 */ /* 0x000fc40007800000 */
[----:B------:R-:W-:Y:S01]  /*4ac0*/  F2FP.SATFINITE.E4M3.F32.PACK_AB_MERGE_C R30, RZ, R19, RZ ;  /* 0x00000013ff1e723e */ /* 0x000fe200048070ff */
[----:B------:R-:W-:Y:S01]  /*4ad0*/  FMUL R11, R14, UR5 ;  /* 0x000000050e0b7c20 */ /* 0x000fe20008400000 */
[----:B------:R-:W-:Y:S01]  /*4ae0*/  HADD2.F32 R19, -RZ, R42.H0_H0 ;  /* 0x2000002aff137230 */ /* 0x000fe20000004100 */
[----:B------:R-:W-:Y:S02]  /*4af0*/  F2FP.SATFINITE.E4M3.F32.PACK_AB_MERGE_C R59, RZ, R59, RZ ;  /* 0x0000003bff3b723e */ /* 0x000fe400048070ff */
[----:B------:R-:W-:Y:S02]  /*4b00*/  LOP3.LUT R30, R30, 0xffff, RZ, 0xc0, !PT ;  /* 0x0000ffff1e1e7812 */ /* 0x000fe400078ec0ff */
[----:B------:R-:W-:Y:S01]  /*4b10*/  F2FP.SATFINITE.E4M3.F32.PACK_AB_MERGE_C R11, RZ, R11, RZ ;  /* 0x0000000bff0b723e */ /* 0x000fe200048070ff */
[----:B------:R-:W-:Y:S01]  /*4b20*/  FMUL R58, R19, UR5 ;  /* 0x00000005133a7c20 */ /* 0x000fe20008400000 */
[----:B------:R-:W-:Y:S01]  /*4b30*/  IMAD.U32 R43, R43, 0x10000, RZ ;  /* 0x000100002b2b7824 */ /* 0x000fe200078e00ff */
[----:B------:R-:W-:Y:S01]  /*4b40*/  PRMT R56, R67, 0x7604, R56 ;  /* 0x0000760443387816 */ /* 0x000fe20000000038 */
[----:B------:R-:W-:Y:S01]  /*4b50*/  IMAD.U32 R10, R30, 0x10000, RZ ;  /* 0x000100001e0a7824 */ /* 0x000fe200078e00ff */
[----:B------:R-:W-:-:S02]  /*4b60*/  LOP3.LUT R42, R11, 0xffff, RZ, 0xc0, !PT ;  /* 0x0000ffff0b2a7812 */ /* 0x000fc400078ec0ff */
        /* <DEDUP_REMOVED lines=11> */
[----:B------:R-:W-:Y:S01]  /*4c20*/  LOP3.LUT R76, R43, 0xff0000, RZ, 0xc0, !PT ;  /* 0x00ff00002b4c7812 */ /* 0x000fe200078ec0ff */
[----:B------:R-:W-:Y:S01]  /*4c30*/  IMAD.U32 R71, R71, 0x10000, RZ ;  /* 0x0001000047477824 */ /* 0x000fe200078e00ff */
[----:B------:R-:W-:Y:S01]  /*4c40*/  LOP3.LUT R43, R52, 0xff0000, RZ, 0xc0, !PT ;  /* 0x00ff0000342b7812 */ /* 0x000fe200078ec0ff */
[----:B------:R-:W-:Y:S01]  /*4c50*/  IMAD.IADD R73, R15, 0x1, R73 ;  /* 0x000000010f497824 */ /* 0x000fe200078e0249 */
[----:B------:R-:W-:-:S02]  /*4c60*/  FMNMX R25, R25, |R6|, !PT ;  /* 0x4000000619197209 */ /* 0x000fc40007800000 */
[----:B------:R-:W-:Y:S02]  /*4c70*/  LOP3.LUT R62, R43, 0xffff, R62, 0xf8, !PT ;  /* 0x0000ffff2b3e7812 */ /* 0x000fe400078ef83e */
[----:B------:R-:W-:Y:S02]  /*4c80*/  FMNMX R18, R25, |R18|, !PT ;  /* 0x4000001219127209 */ /* 0x000fe40007800000 */
[----:B------:R-:W-:Y:S02]  /*4c90*/  LOP3.LUT R66, R66, 0xff0000, RZ, 0xc0, !PT ;  /* 0x00ff000042427812 */ /* 0x000fe400078ec0ff */
[----:B------:R-:W-:Y:S02]  /*4ca0*/  LOP3.LUT R71, R71, 0xff0000, RZ, 0xc0, !PT ;  /* 0x00ff000047477812 */ /* 0x000fe400078ec0ff */
[----:B------:R-:W-:Y:S02]  /*4cb0*/  LOP3.LUT R63, R66, 0xffff, R63, 0xf8, !PT ;  /* 0x0000ffff423f7812 */ /* 0x000fe400078ef83f */
[----:B0-----:R-:W-:-:S02]  /*4cc0*/  IADD3 R74, P0, R40, R73, RZ ;  /* 0x00000049284a7210 */ /* 0x001fc40007f1e0ff */
[----:B------:R-:W-:Y:S02]  /*4cd0*/  LOP3.LUT R56, R71, 0xffff, R56, 0xf8, !PT ;  /* 0x0000ffff47387812 */ /* 0x000fe400078ef838 */
[----:B------:R-:W-:Y:S02]  /*4ce0*/  LEA.HI.X.SX32 R75, R73, R41, 0x1, P0 ;  /* 0x00000029494b7211 */ /* 0x000fe400000f0eff */
[----:B------:R-:W-:Y:S02]  /*4cf0*/  LOP3.LUT R72, R72, 0xffff, RZ, 0xc0, !PT ;  /* 0x0000ffff48487812 */ /* 0x000fe400078ec0ff */
[----:B------:R-:W-:Y:S01]  /*4d00*/  LOP3.LUT R55, R76, 0xffff, R55, 0xf8, !PT ;  /* 0x0000ffff4c377812 */ /* 0x000fe200078ef837 */
        /* <DEDUP_REMOVED lines=25> */
[----:B------:R-:W-:Y:S01]  /*4ea0*/  FMNMX R76, R18, |R17|, !PT ;  /* 0x40000011124c7209 */ /* 0x000fe20007800000 */
[----:B------:R-:W-:Y:S02]  /*4eb0*/  IMAD.SHL.U32 R17, R72, 0x1000000, RZ ;  /* 0x0100000048117824 */ /* 0x000fe400078e00ff */
[----:B------:R-:W-:Y:S01]  /*4ec0*/  IMAD.SHL.U32 R18, R34, 0x1000000, RZ ;  /* 0x0100000022127824 */ /* 0x000fe200078e00ff */
[----:B------:R-:W-:Y:S01]  /*4ed0*/  FMNMX R76, R76, |R53|, !PT ;  /* 0x400000354c4c7209 */ /* 0x000fe20007800000 */
[----:B------:R-:W-:Y:S01]  /*4ee0*/  IMAD.IADD R73, R15, 0x1, R73 ;  /* 0x000000010f497824 */ /* 0x000fe200078e0249 */
[----:B------:R-:W-:-:S02]  /*4ef0*/  LOP3.LUT R28, R56, 0xff000000, R17, 0xf8, !PT ;  /* 0xff000000381c7812 */ /* 0x000fc400078ef811 */
[----:B0-----:R-:W-:Y:S02]  /*4f00*/  FMNMX R75, R76, |R19|, !PT ;  /* 0x400000134c4b7209 */ /* 0x001fe40007800000 */
[----:B------:R-:W-:Y:S02]  /*4f10*/  LOP3.LUT R18, R55, 0xff000000, R18, 0xf8, !PT ;  /* 0xff00000037127812 */ /* 0x000fe400078ef812 */
[----:B------:R-:W-:Y:S02]  /*4f20*/  IADD3 R94, P0, R40, R73, RZ ;  /* 0x00000049285e7210 */ /* 0x000fe40007f1e0ff */
[----:B------:R-:W-:Y:S02]  /*4f30*/  FMNMX R75, R75, |R8|, !PT ;  /* 0x400000084b4b7209 */ /* 0x000fe40007800000 */
[----:B------:R-:W-:Y:S01]  /*4f40*/  LEA.HI.X.SX32 R95, R73, R41, 0x1, P0 ;  /* 0x00000029495f7211 */ /* 0x000fe200000f0eff */
[----:B------:R-:W-:Y:S01]  /*4f50*/  VIADD R73, R5, 0x80 ;  /* 0x0000008005497836 */ /* 0x000fe20000000000 */
[----:B------:R-:W-:-:S03]  /*4f60*/  FMNMX R14, R75, |R14|, !PT ;  /* 0x4000000e4b0e7209 */ /* 0x000fc60007800000 */
[----:B------:R-:W-:-:S04]  /*4f70*/  IMAD R73, R15, R73, R12 ;  /* 0x000000490f497224 */ /* 0x000fc800078e020c */
        /* <DEDUP_REMOVED lines=28> */
[----:B------:R-:W-:Y:S01]  /*5140*/  IMAD.WIDE R88, R57, 0x2, R88 ;  /* 0x0000000239587825 */ /* 0x000fe200078e0258 */
[----:B------:R-:W-:Y:S02]  /*5150*/  FMNMX R43, R14, |R43|, !PT ;  /* 0x4000002b0e2b7209 */ /* 0x000fe40007800000 */
[----:B------:R-:W-:Y:S01]  /*5160*/  PRMT R8, R59, 0x7104, RZ ;  /* 0x000071043b087816 */ /* 0x000fe200000000ff */
[----:B------:R-:W-:Y:S01]  /*5170*/  IMAD.SHL.U32 R14, R30, 0x100, RZ ;  /* 0x000001001e0e7824 */ /* 0x000fe200078e00ff */
[----:B------:R-:W-:-:S02]  /*5180*/  FMNMX R6, R43, |R6|, !PT ;  /* 0x400000062b067209 */ /* 0x000fc40007800000 */
[----:B------:R-:W-:Y:S02]  /*5190*/  LOP3.LUT R8, R35, 0xff00, R8, 0xf8, !PT ;  /* 0x0000ff0023087812 */ /* 0x000fe400078ef808 */
[----:B------:R-:W-:Y:S02]  /*51a0*/  FMNMX R25, R6, |R25|, !PT ;  /* 0x4000001906197209 */ /* 0x000fe40007800000 */
[----:B------:R-:W-:Y:S02]  /*51b0*/  LOP3.LUT R35, R24, 0xff, RZ, 0xc0, !PT ;  /* 0x000000ff18237812 */ /* 0x000fe400078ec0ff */
[----:B------:R-:W-:Y:S02]  /*51c0*/  FMNMX R74, R25, |R74|, !PT ;  /* 0x4000004a194a7209 */ /* 0x000fe40007800000 */
[----:B------:R-:W-:Y:S02]  /*51d0*/  LOP3.LUT R54, R54, 0xffff, RZ, 0xc0, !PT ;  /* 0x0000ffff36367812 */ /* 0x000fe400078ec0ff */
[----:B------:R-:W-:-:S02]  /*51e0*/  LOP3.LUT R34, R63, 0xff000000, R34, 0xf8, !PT ;  /* 0xff0000003f227812 */ /* 0x000fc400078ef822 */
[----:B------:R-:W-:Y:S01]  /*51f0*/  LOP3.LUT R14, R35, 0xff00, R14, 0xf8, !PT ;  /* 0x0000ff00230e7812 */ /* 0x000fe200078ef80e */
[----:B------:R-:W-:Y:S01]  /*5200*/  IMAD.SHL.U32 R63, R54, 0x1000000, RZ ;  /* 0x01000000363f7824 */ /* 0x000fe200078e00ff */
[----:B0-----:R-:W-:-:S04]  /*5210*/  IADD3 R94, P0, R40, R73, RZ ;  /* 0x00000049285e7210 */ /* 0x001fc80007f1e0ff */
[----:B------:R-:W-:Y:S02]  /*5220*/  LOP3.LUT R62, R62, 0xff000000, R63, 0xf8, !PT ;  /* 0xff0000003e3e7812 */ /* 0x000fe400078ef83f */
        /* <DEDUP_REMOVED lines=13> */
[----:B------:R-:W-:Y:S01]  /*5300*/  IMAD.U32 R11, R30, 0x10000, RZ ;  /* 0x000100001e0b7824 */ /* 0x000fe200078e00ff */
[----:B------:R-:W-:-:S03]  /*5310*/  F2FP.SATFINITE.E4M3.F32.PACK_AB_MERGE_C R43, RZ, R43, RZ ;  /* 0x0000002bff2b723e */ /* 0x000fc600048070ff */
[----:B------:R-:W-:Y:S02]  /*5320*/  F2FP.SATFINITE.E4M3.F32.PACK_AB_MERGE_C R54, RZ, R54, RZ ;  /* 0x00000036ff36723e */ /* 0x000fe400048070ff */
[----:B------:R-:W-:Y:S02]  /*5330*/  LOP3.LUT R64, R11, 0xff0000, RZ, 0xc0, !PT ;  /* 0x00ff00000b407812 */ /* 0x000fe400078ec0ff */
[----:B------:R-:W-:Y:S01]  /*5340*/  LOP3.LUT R11, R43, 0xffff, RZ, 0xc0, !PT ;  /* 0x0000ffff2b0b7812 */ /* 0x000fe200078ec0ff */
[----:B------:R-:W-:Y:S01]  /*5350*/  IMAD.SHL.U32 R10, R54, 0x100, RZ ;  /* 0x00000100360a7824 */ /* 0x000fe200078e00ff */
[----:B------:R-:W-:-:S03]  /*5360*/  LOP3.LUT R59, R59, 0xff, RZ, 0xc0, !PT ;  /* 0x000000ff3b3b7812 */ /* 0x000fc600078ec0ff */
[----:B------:R-:W-:-:S05]  /*5370*/  IMAD R11, R11, 0x1000000, R64 ;  /* 0x010000000b0b7824 */ /* 0x000fca00078e0240 */
[----:B------:R-:W-:-:S04]  /*5380*/  LOP3.LUT R10, R11, 0xffff, R10, 0xf8, !PT ;  /* 0x0000ffff0b0a7812 */ /* 0x000fc800078ef80a */
[----:B------:R-:W-:-:S05]  /*5390*/  LOP3.LUT R63, R10, R59, RZ, 0xfc, !PT ;  /* 0x0000003b0a3f7212 */ /* 0x000fca00078efcff */
[----:B------:R0:W-:Y:S04]  /*53a0*/  STG.E desc[UR6][R94.64], R63 ;  /* 0x0000003f5e007986 */ /* 0x0001e8000c101906 */
[----:B------:R-:W2:Y:S01]  /*53b0*/  LDG.E.64 R10, desc[UR6][R88.64] ;  /* 0x00000006580a7981 */ /* 0x000ea2000c1e1b00 */
[----:B------:R-:W-:Y:S01]  /*53c0*/  FMNMX R74, R74, |R19|, !PT ;  /* 0x400000134a4a7209 */ /* 0x000fe20007800000 */
[----:B------:R-:W-:Y:S01]  /*53d0*/  IMAD.U32 R19, R70, 0x10000, RZ ;  /* 0x0001000046137824 */ /* 0x000fe200078e00ff */
[----:B------:R-:W-:Y:S01]  /*53e0*/  LOP3.LUT R29, R29, 0xff, RZ, 0xc0, !PT ;  /* 0x000000ff1d1d7812 */ /* 0x000fe200078ec0ff */
[----:B------:R-:W-:Y:S01]  /*53f0*/  IMAD.SHL.U32 R42, R42, 0x100, RZ ;  /* 0x000001002a2a7824 */ /* 0x000fe200078e00ff */
[----:B------:R-:W-:Y:S01]  /*5400*/  PRMT R58, R58, 0x7104, RZ ;  /* 0x000071043a3a7816 */ /* 0x000fe200000000ff */
[----:B------:R-:W-:Y:S01]  /*5410*/  IMAD.IADD R73, R15, 0x1, R73 ;  /* 0x000000010f497824 */ /* 0x000fe200078e0249 */
[----:B------:R-:W-:-:S02]  /*5420*/  FMNMX R74, R74, |R17|, !PT ;  /* 0x400000114a4a7209 */ /* 0x000fc40007800000 */
[----:B------:R-:W-:Y:S01]  /*5430*/  LOP3.LUT R8, R8, 0xff0000, R19, 0xf8, !PT ;  /* 0x00ff000008087812 */ /* 0x000fe200078ef813 */
[----:B------:R-:W-:Y:S01]  /*5440*/  IMAD.U32 R19, R52, 0x10000, RZ ;  /* 0x0001000034137824 */ /* 0x000fe200078e00ff */
[----:B------:R-:W-:Y:S02]  /*5450*/  LOP3.LUT R29, R29, 0xff00, R58, 0xf8, !PT ;  /* 0x0000ff001d1d7812 */ /* 0x000fe400078ef83a */
[----:B------:R-:W-:Y:S01]  /*5460*/  FMNMX R58, R74, |R53|, !PT ;  /* 0x400000354a3a7209 */ /* 0x000fe20007800000 */
[----:B------:R-:W-:Y:S01]  /*5470*/  IMAD.WIDE R74, R77, 0x2, R22 ;  /* 0x000000024d4a7825 */ /* 0x000fe200078e0216 */
[----:B------:R-:W-:Y:S02]  /*5480*/  LOP3.LUT R19, R14, 0xff0000, R19, 0xf8, !PT ;  /* 0x00ff00000e137812 */ /* 0x000fe400078ef813 */
[----:B------:R-:W-:Y:S02]  /*5490*/  FMNMX R58, R58, |R35|, !PT ;  /* 0x400000233a3a7209 */ /* 0x000fe40007800000 */
[----:B------:R-:W-:-:S02]  /*54a0*/  LOP3.LUT R31, R31, 0xff, RZ, 0xc0, !PT ;  /* 0x000000ff1f1f7812 */ /* 0x000fc400078ec0ff */
[----:B0-----:R-:W-:Y:S02]  /*54b0*/  IADD3 R94, P0, R40, R73, RZ ;  /* 0x00000049285e7210 */ /* 0x001fe40007f1e0ff */
[----:B------:R-:W-:Y:S02]  /*54c0*/  LOP3.LUT R31, R31, 0xff00, R42, 0xf8, !PT ;  /* 0x0000ff001f1f7812 */ /* 0x000fe400078ef82a */
[----:B------:R-:W-:Y:S01]  /*54d0*/  LEA.HI.X.SX32 R95, R73, R41, 0x1, P0 ;  /* 0x00000029495f7211 */ /* 0x000fe200000f0eff */
[----:B--2---:R-:W-:Y:S01]  /*54e0*/  HADD2.F32 R17, -RZ, R11.H0_H0 ;  /* 0x2000000bff117230 */ /* 0x004fe20000004100 */
[--C-:B------:R-:W-:Y:S02]  /*54f0*/  SHF.R.U32.HI R14, RZ, 0x10, R11.reuse ;  /* 0x00000010ff0e7819 */ /* 0x100fe4000001160b */
[----:B------:R-:W-:Y:S02]  /*5500*/  SHF.R.U64 R52, R10, 0x10, R11 ;  /* 0x000000100a347819 */ /* 0x000fe4000000120b */
[----:B------:R-:W-:Y:S01]  /*5510*/  FMUL R35, R17, UR5 ;  /* 0x0000000511237c20 */ /* 0x000fe20008400000 */
[----:B------:R-:W-:-:S02]  /*5520*/  HADD2.F32 R14, -RZ, R14.H0_H0 ;  /* 0x2000000eff0e7230 */ /* 0x000fc40000004100 */
[----:B------:R-:W-:Y:S02]  /*5530*/  HADD2.F32 R52, -RZ, R52.H0_H0 ;  /* 0x20000034ff347230 */ /* 0x000fe40000004100 */
[----:B------:R-:W-:Y:S01]  /*5540*/  F2FP.SATFINITE.E4M3.F32.PACK_AB_MERGE_C R35, RZ, R35, RZ ;  /* 0x00000023ff23723e */ /* 0x000fe200048070ff */
[----:B------:R-:W-:Y:S02]  /*5550*/  FMUL R11, R14, UR5 ;  /* 0x000000050e0b7c20 */ /* 0x000fe40008400000 */
[----:B------:R-:W-:Y:S01]  /*5560*/  FMUL R64, R52, UR5 ;  /* 0x0000000534407c20 */ /* 0x000fe20008400000 */
[----:B------:R-:W-:Y:S01]  /*5570*/  LOP3.LUT R42, R35, 0xffff, RZ, 0xc0, !PT ;  /* 0x0000ffff232a7812 */ /* 0x000fe200078ec0ff */
[----:B------:R-:W-:Y:S01]  /*5580*/  HADD2.F32 R35, -RZ, R10.H0_H0 ;  /* 0x2000000aff237230 */ /* 0x000fe20000004100 */
[----:B------:R-:W-:Y:S02]  /*5590*/  F2FP.SATFINITE.E4M3.F32.PACK_AB_MERGE_C R11, RZ, R11, RZ ;  /* 0x0000000bff0b723e */ /* 0x000fe400048070ff */
[----:B------:R-:W-:Y:S01]  /*55a0*/  F2FP.SATFINITE.E4M3.F32.PACK_AB_MERGE_C R64, RZ, R64, RZ ;  /* 0x00000040ff40723e */ /* 0x000fe200048070ff */
[----:B------:R-:W-:Y:S01]  /*55b0*/  IMAD.U32 R10, R42, 0x10000, RZ ;  /* 0x000100002a0a7824 */ /* 0x000fe200078e00ff */
[----:B------:R-:W-:Y:S01]  /*55c0*/  LOP3.LUT R53, R11, 0xffff, RZ, 0xc0, !PT ;  /* 0x0000ffff0b357812 */ /* 0x000fe200078ec0ff */
[----:B------:R-:W-:-:S03]  /*55d0*/  FMUL R67, R35, UR5 ;  /* 0x0000000523437c20 */ /* 0x000fc60008400000 */
        /* <DEDUP_REMOVED lines=14> */
[----:B------:R-:W-:Y:S01]  /*56c0*/  LOP3.LUT R22, R29, 0xff0000, R22, 0xf8, !PT ;  /* 0x00ff00001d167812 */ /* 0x000fe200078ef816 */
[----:B------:R-:W-:Y:S01]  /*56d0*/  IMAD.SHL.U32 R23, R72, 0x1000000, RZ ;  /* 0x0100000048177824 */ /* 0x000fe200078e00ff */
[----:B------:R-:W-:Y:S01]  /*56e0*/  LOP3.LUT R31, R31, 0xff0000, R66, 0xf8, !PT ;  /* 0x00ff00001f1f7812 */ /* 0x000fe200078ef842 */
[----:B------:R-:W-:Y:S01]  /*56f0*/  IMAD.IADD R73, R15, 0x1, R73 ;  /* 0x000000010f497824 */ /* 0x000fe200078e0249 */
[----:B------:R-:W-:-:S02]  /*5700*/  LOP3.LUT R19, R19, R6, RZ, 0xfc, !PT ;  /* 0x0000000613137212 */ /* 0x000fc400078efcff */
[----:B------:R-:W-:Y:S02]  /*5710*/  LOP3.LUT R29, R8, R23, RZ, 0xfc, !PT ;  /* 0x00000017081d7212 */ /* 0x000fe400078efcff */
[----:B------:R-:W-:Y:S02]  /*5720*/  FMNMX R24, R25, |R24|, !PT ;  /* 0x4000001819187209 */ /* 0x000fe40007800000 */
[----:B0-----:R-:W-:Y:S02]  /*5730*/  IADD3 R94, P0, R40, R73, RZ ;  /* 0x00000049285e7210 */ /* 0x001fe40007f1e0ff */
[----:B------:R-:W-:Y:S01]  /*5740*/  FMNMX R63, R24, |R35|, !PT ;  /* 0x40000023183f7209 */ /* 0x000fe20007800000 */
[----:B------:R-:W-:Y:S01]  /*5750*/  IMAD.WIDE R24, R57, 0x2, R50 ;  /* 0x0000000239187825 */ /* 0x000fe200078e0232 */
[----:B------:R-:W-:-:S03]  /*5760*/  LEA.HI.X.SX32 R95, R73, R41, 0x1, P0 ;  /* 0x00000029495f7211 */ /* 0x000fc600000f0eff */
        /* <DEDUP_REMOVED lines=29> */
[----:B------:R-:W-:-:S02]  /*5940*/  FMNMX R17, R52, |R17|, !PT ;  /* 0x4000001134117209 */ /* 0x000fc40007800000 */
[----:B------:R-:W-:Y:S02]  /*5950*/  LOP3.LUT R35, R31, R56, RZ, 0xfc, !PT ;  /* 0x000000381f237212 */ /* 0x000fe400078efcff */
[----:B------:R-:W-:Y:S02]  /*5960*/  LOP3.LUT R63, R22, R71, RZ, 0xfc, !PT ;  /* 0x00000047163f7212 */ /* 0x000fe400078efcff */
[----:B------:R-:W-:Y:S02]  /*5970*/  FMNMX R31, R17, |R14|, !PT ;  /* 0x4000000e111f7209 */ /* 0x000fe40007800000 */
[----:B------:R-:W-:Y:S02]  /*5980*/  LOP3.LUT R17, R30, 0xff, RZ, 0xc0, !PT ;  /* 0x000000ff1e117812 */ /* 0x000fe400078ec0ff */
[----:B------:R-:W-:Y:S02]  /*5990*/  FMNMX R31, R31, |R70|, !PT ;  /* 0x400000461f1f7209 */ /* 0x000fe40007800000 */
[----:B------:R-:W-:-:S02]  /*59a0*/  PRMT R50, R42, 0x7604, R17 ;  /* 0x000076042a327816 */ /* 0x000fc40000000011 */
[----:B------:R-:W-:Y:S01]  /*59b0*/  FMNMX R71, R31, |R66|, !PT ;  /* 0x400000421f477209 */ /* 0x000fe20007800000 */
        /* <DEDUP_REMOVED lines=31> */
[----:B------:R-:W-:Y:S01]  /*5bb0*/  LOP3.LUT R70, R43, 0xff, RZ, 0xc0, !PT ;  /* 0x000000ff2b467812 */ /* 0x000fe200078ec0ff */
[----:B------:R-:W-:Y:S01]  /*5bc0*/  IMAD.WIDE R72, R57, 0x2, R26 ;  /* 0x0000000239487825 */ /* 0x000fe200078e021a */
[----:B------:R-:W-:-:S02]  /*5bd0*/  LOP3.LUT R54, R54, 0xff, RZ, 0xc0, !PT ;  /* 0x000000ff36367812 */ /* 0x000fc400078ec0ff */
[----:B------:R-:W-:Y:S02]  /*5be0*/  LOP3.LUT R43, R64, 0xffff, RZ, 0xc0, !PT ;  /* 0x0000ffff402b7812 */ /* 0x000fe400078ec0ff */
[----:B------:R-:W-:Y:S02]  /*5bf0*/  PRMT R59, R6, 0x7604, R59 ;  /* 0x00007604063b7816 */ /* 0x000fe4000000003b */
[----:B------:R-:W-:Y:S02]  /*5c00*/  FMNMX R85, R85, |R8|, !PT ;  /* 0x4000000855557209 */ /* 0x000fe40007800000 */
[----:B------:R-:W-:Y:S02]  /*5c10*/  LOP3.LUT R6, R65, 0xff0000, RZ, 0xc0, !PT ;  /* 0x00ff000041067812 */ /* 0x000fe400078ec0ff */
[----:B------:R-:W-:Y:S02]  /*5c20*/  PRMT R64, R43, 0x7604, R54 ;  /* 0x000076042b407816 */ /* 0x000fe40000000036 */
[----:B------:R-:W-:-:S02]  /*5c30*/  FMNMX R85, R85, |R56|, !PT ;  /* 0x4000003855557209 */ /* 0x000fc40007800000 */
[----:B------:R-:W-:Y:S02]  /*5c40*/  LOP3.LUT R56, R6, 0xffff, R59, 0xf8, !PT ;  /* 0x0000ffff06387812 */ /* 0x000fe400078ef83b */
[----:B------:R-:W-:Y:S02]  /*5c50*/  FMNMX R85, R85, |R66|, !PT ;  /* 0x4000004255557209 */ /* 0x000fe40007800000 */
[----:B------:R-:W-:Y:S02]  /*5c60*/  PRMT R71, R53, 0x7604, R70 ;  /* 0x0000760435477816 */ /* 0x000fe40000000046 */
[----:B------:R-:W-:Y:S02]  /*5c70*/  FMNMX R66, R85, |R22|, !PT ;  /* 0x4000001655427209 */ /* 0x000fe40007800000 */
        /* <DEDUP_REMOVED lines=30> */
[----:B------:R-:W-:Y:S01]  /*5e60*/  LOP3.LUT R23, R23, 0xff0000, RZ, 0xc0, !PT ;  /* 0x00ff000017177812 */ /* 0x000fe200078ec0ff */
[----:B------:R-:W-:Y:S01]  /*5e70*/  IMAD.IADD R67, R15, 0x1, R67 ;  /* 0x000000010f437824 */ /* 0x000fe200078e0243 */
[----:B------:R-:W-:-:S02]  /*5e80*/  FMNMX R65, R66, |R65|, !PT ;  /* 0x4000004142417209 */ /* 0x000fc40007800000 */
[----:B------:R-:W-:Y:S02]  /*5e90*/  LOP3.LUT R50, R23, 0xffff, R50, 0xf8, !PT ;  /* 0x0000ffff17327812 */ /* 0x000fe400078ef832 */
[----:B------:R-:W-:Y:S02]  /*5ea0*/  LOP3.LUT R23, R58, 0xff0000, RZ, 0xc0, !PT ;  /* 0x00ff00003a177812 */ /* 0x000fe400078ec0ff */
[----:B------:R-:W-:Y:S02]  /*5eb0*/  LOP3.LUT R26, R55, 0xff0000, RZ, 0xc0, !PT ;  /* 0x00ff0000371a7812 */ /* 0x000fe400078ec0ff */
[----:B------:R-:W-:Y:S02]  /*5ec0*/  LOP3.LUT R66, R23, 0xffff, R64, 0xf8, !PT ;  /* 0x0000ffff17427812 */ /* 0x000fe400078ef840 */
[----:B------:R-:W-:Y:S02]  /*5ed0*/  LOP3.LUT R71, R26, 0xffff, R71, 0xf8, !PT ;  /* 0x0000ffff1a477812 */ /* 0x000fe400078ef847 */
[----:B------:R-:W-:-:S02]  /*5ee0*/  FMNMX R65, R65, |R22|, !PT ;  /* 0x4000001641417209 */ /* 0x000fc40007800000 */
[----:B0-----:R-:W-:Y:S02]  /*5ef0*/  IADD3 R84, P0, R40, R67, RZ ;  /* 0x0000004328547210 */ /* 0x001fe40007f1e0ff */
[----:B------:R-:W-:Y:S01]  /*5f00*/  FMNMX R22, R65, |R54|, !PT ;  /* 0x4000003641167209 */ /* 0x000fe20007800000 */
[----:B------:R-:W-:Y:S01]  /*5f10*/  IMAD.WIDE R54, R77, 0x2, R38 ;  /* 0x000000024d367825 */ /* 0x000fe200078e0226 */
[----:B------:R-:W-:-:S03]  /*5f20*/  LEA.HI.X.SX32 R85, R67, R41, 0x1, P0 ;  /* 0x0000002943557211 */ /* 0x000fc600000f0eff */
[----:B--2---:R-:W-:Y:S01]  /*5f30*/  HADD2.F32 R51, -RZ, R11.H0_H0 ;  /* 0x2000000bff337230 */ /* 0x004fe20000004100 */
[--C-:B------:R-:W-:Y:S02]  /*5f40*/  SHF.R.U32.HI R23, RZ, 0x10, R11.reuse ;  /* 0x00000010ff177819 */ /* 0x100fe4000001160b */
        /* <DEDUP_REMOVED lines=25> */
[----:B------:R-:W-:Y:S01]  /*60e0*/  IMAD.SHL.U32 R97, R42, 0x1000000, RZ ;  /* 0x010000002a617824 */ /* 0x000fe200078e00ff */
[----:B------:R-:W-:Y:S01]  /*60f0*/  FMNMX R59, R22, |R59|, !PT ;  /* 0x4000003b163b7209 */ /* 0x000fe20007800000 */
[----:B------:R-:W-:Y:S01]  /*6100*/  IMAD.SHL.U32 R39, R52, 0x1000000, RZ ;  /* 0x0100000034277824 */ /* 0x000fe200078e00ff */
[----:B------:R-:W-:Y:S01]  /*6110*/  LOP3.LUT R38, R71, 0xff000000, R38, 0xf8, !PT ;  /* 0xff00000047267812 */ /* 0x000fe200078ef826 */
[----:B------:R-:W-:Y:S01]  /*6120*/  IMAD.SHL.U32 R17, R14, 0x1000000, RZ ;  /* 0x010000000e117824 */ /* 0x000fe200078e00ff */
[----:B------:R-:W-:Y:S01]  /*6130*/  FMNMX R59, R59, |R10|, !PT ;  /* 0x4000000a3b3b7209 */ /* 0x000fe20007800000 */
[----:B------:R-:W-:Y:S01]  /*6140*/  IMAD.IADD R67, R15, 0x1, R67 ;  /* 0x000000010f437824 */ /* 0x000fe200078e0243 */
[----:B------:R-:W-:-:S02]  /*6150*/  LOP3.LUT R22, R56, 0xff000000, R39, 0xf8, !PT ;  /* 0xff00000038167812 */ /* 0x000fc400078ef827 */
[----:B------:R-:W-:Y:S02]  /*6160*/  LOP3.LUT R10, R66, 0xff000000, R17, 0xf8, !PT ;  /* 0xff000000420a7812 */ /* 0x000fe400078ef811 */
[----:B------:R-:W-:Y:S02]  /*6170*/  FMNMX R70, R59, |R70|, !PT ;  /* 0x400000463b467209 */ /* 0x000fe40007800000 */
[----:B------:R-:W-:Y:S02]  /*6180*/  LOP3.LUT R6, R6, 0xff, RZ, 0xc0, !PT ;  /* 0x000000ff06067812 */ /* 0x000fe400078ec0ff */
[----:B------:R-:W-:Y:S02]  /*6190*/  FMNMX R66, R70, |R51|, !PT ;  /* 0x4000003346427209 */ /* 0x000fe40007800000 */
[----:B------:R-:W-:Y:S02]  /*61a0*/  IADD3 R70, P0, R40, R67, RZ ;  /* 0x0000004328467210 */ /* 0x000fe40007f1e0ff */
[----:B------:R-:W-:-:S02]  /*61b0*/  FMNMX R66, R66, |R23|, !PT ;  /* 0x4000001742427209 */ /* 0x000fc40007800000 */
[----:B------:R-:W-:Y:S01]  /*61c0*/  LEA.HI.X.SX32 R71, R67, R41, 0x1, P0 ;  /* 0x0000002943477211 */ /* 0x000fe200000f0eff */
[----:B------:R-:W-:Y:S01]  /*61d0*/  IMAD.IADD R67, R15, 0x1, R67 ;  /* 0x000000010f437824 */ /* 0x000fe200078e0243 */
[----:B------:R-:W-:Y:S02]  /*61e0*/  LOP3.LUT R53, R53, 0xff, RZ, 0xc0, !PT ;  /* 0x000000ff35357812 */ /* 0x000fe400078ec0ff */
[----:B------:R-:W-:Y:S01]  /*61f0*/  LOP3.LUT R43, R43, 0xff, RZ, 0xc0, !PT ;  /* 0x000000ff2b2b7812 */ /* 0x000fe200078ec0ff */
[----:B0-----:R-:W-:Y:S01]  /*6200*/  IMAD.WIDE R94, R67, 0x2, R46 ;  /* 0x00000002435e7825 */ /* 0x001fe200078e022e */
[----:B------:R-:W-:-:S03]  /*6210*/  LOP3.LUT R50, R50, 0xff000000, R97, 0xf8, !PT ;  /* 0xff00000032327812 */ /* 0x000fc600078ef861 */
        /* <DEDUP_REMOVED lines=24> */
[----:B------:R-:W-:Y:S01]  /*63a0*/  IMAD.SHL.U32 R23, R11, 0x100, RZ ;  /* 0x000001000b177824 */ /* 0x000fe200078e00ff */
[----:B------:R-:W-:Y:S02]  /*63b0*/  FMNMX R59, R66, |R59|, !PT ;  /* 0x4000003b423b7209 */ /* 0x000fe40007800000 */
[----:B------:R-:W-:Y:S02]  /*63c0*/  PRMT R66, R65, 0x7104, RZ ;  /* 0x0000710441427816 */ /* 0x000fe400000000ff */
[----:B------:R-:W-:-:S02]  /*63d0*/  LOP3.LUT R6, R6, 0xff00, R23, 0xf8, !PT ;  /* 0x0000ff0006067812 */ /* 0x000fc400078ef817 */
[----:B------:R-:W-:Y:S02]  /*63e0*/  FMNMX R59, R59, |R42|, !PT ;  /* 0x4000002a3b3b7209 */ /* 0x000fe40007800000 */
[----:B------:R-:W-:Y:S01]  /*63f0*/  LOP3.LUT R42, R8, 0xff, RZ, 0xc0, !PT ;  /* 0x000000ff082a7812 */ /* 0x000fe200078ec0ff */
[----:B------:R-:W-:Y:S01]  /*6400*/  IMAD.SHL.U32 R8, R58, 0x100, RZ ;  /* 0x000001003a087824 */ /* 0x000fe200078e00ff */
[----:B------:R-:W-:Y:S02]  /*6410*/  PRMT R23, R64, 0x7104, RZ ;  /* 0x0000710440177816 */ /* 0x000fe400000000ff */
[----:B------:R-:W-:Y:S02]  /*6420*/  LOP3.LUT R11, R53, 0xff00, R66, 0xf8, !PT ;  /* 0x0000ff00350b7812 */ /* 0x000fe400078ef842 */
[----:B------:R-:W-:Y:S02]  /*6430*/  LOP3.LUT R23, R42, 0xff00, R23, 0xf8, !PT ;  /* 0x0000ff002a177812 */ /* 0x000fe400078ef817 */
[----:B------:R-:W-:-:S02]  /*6440*/  FMNMX R42, R59, |R14|, !PT ;  /* 0x4000000e3b2a7209 */ /* 0x000fc40007800000 */
[----:B------:R-:W-:Y:S02]  /*6450*/  LOP3.LUT R8, R43, 0xff00, R8, 0xf8, !PT ;  /* 0x0000ff002b087812 */ /* 0x000fe400078ef808 */
[----:B------:R-:W-:Y:S02]  /*6460*/  FMNMX R53, R42, |R17|, !PT ;  /* 0x400000112a357209 */ /* 0x000fe40007800000 */
        /* <DEDUP_REMOVED lines=32> */
[----:B------:R-:W-:Y:S01]  /*6670*/  VIADD R67, R5, 0xa0 ;  /* 0x000000a005437836 */ /* 0x000fe20000000000 */
[----:B------:R-:W-:-:S02]  /*6680*/  LOP3.LUT R39, R6, 0xff0000, R39, 0xf8, !PT ;  /* 0x00ff000006277812 */ /* 0x000fc400078ef827 */
[----:B------:R-:W-:Y:S01]  /*6690*/  LOP3.LUT R6, R23, 0xff0000, R52, 0xf8, !PT ;  /* 0x00ff000017067812 */ /* 0x000fe200078ef834 */
[----:B------:R-:W-:Y:S01]  /*66a0*/  IMAD R67, R15, R67, R12 ;  /* 0x000000430f437224 */ /* 0x000fe200078e020c */
[----:B------:R-:W-:-:S04]  /*66b0*/  FMNMX R53, R53, |R64|, !PT ;  /* 0x4000004035357209 */ /* 0x000fc80007800000 */
        /* <DEDUP_REMOVED lines=12> */
[----:B------:R-:W-:Y:S01]  /*6780*/  FMUL R53, R52, UR5 ;  /* 0x0000000534357c20 */ /* 0x000fe20008400000 */
[----:B------:R-:W-:-:S02]  /*6790*/  FMNMX R23, R64, |R59|, !PT ;  /* 0x4000003b40177209 */ /* 0x000fc40007800000 */
[----:B------:R-:W-:Y:S01]  /*67a0*/  F2FP.SATFINITE.E4M3.F32.PACK_AB_MERGE_C R26, RZ, R26, RZ ;  /* 0x0000001aff1a723e */ /* 0x000fe200048070ff */
[----:B------:R-:W-:Y:S01]  /*67b0*/  IMAD.U32 R59, R14, 0x10000, RZ ;  /* 0x000100000e3b7824 */ /* 0x000fe200078e00ff */
[----:B------:R-:W-:-:S04]  /*67c0*/  F2FP.SATFINITE.E4M3.F32.PACK_AB_MERGE_C R53, RZ, R53, RZ ;  /* 0x00000035ff35723e */ /* 0x000fc800048070ff */
[----:B------:R-:W-:Y:S01]  /*67d0*/  LOP3.LUT R64, R59, 0xff0000, RZ, 0xc0, !PT ;  /* 0x00ff00003b407812 */ /* 0x000fe200078ec0ff */
[----:B------:R-:W-:Y:S01]  /*67e0*/  FMUL R59, R65, UR5 ;  /* 0x00000005413b7c20 */ /* 0x000fe20008400000 */
[----:B------:R-:W-:-:S04]  /*67f0*/  LOP3.LUT R27, R53, 0xffff, RZ, 0xc0, !PT ;  /* 0x0000ffff351b7812 */ /* 0x000fc800078ec0ff */
[----:B------:R-:W-:Y:S01]  /*6800*/  F2FP.SATFINITE.E4M3.F32.PACK_AB_MERGE_C R59, RZ, R59, RZ ;  /* 0x0000003bff3b723e */ /* 0x000fe200048070ff */
[----:B------:R-:W-:-:S04]  /*6810*/  IMAD R27, R27, 0x1000000, R64 ;  /* 0x010000001b1b7824 */ /* 0x000fc800078e0240 */
[----:B------:R-:W-:-:S05]  /*6820*/  IMAD.SHL.U32 R64, R59, 0x100, RZ ;  /* 0x000001003b407824 */ /* 0x000fca00078e00ff */
[----:B------:R-:W-:Y:S02]  /*6830*/  LOP3.LUT R27, R27, 0xffff, R64, 0xf8, !PT ;  /* 0x0000ffff1b1b7812 */ /* 0x000fe400078ef840 */
[----:B------:R-:W-:-:S04]  /*6840*/  LOP3.LUT R64, R26, 0xff, RZ, 0xc0, !PT ;  /* 0x000000ff1a407812 */ /* 0x000fc800078ec0ff */
[----:B------:R-:W-:Y:S01]  /*6850*/  LOP3.LUT R85, R27, R64, RZ, 0xfc, !PT ;  /* 0x000000401b557212 */ /* 0x000fe200078efcff */
[----:B------:R-:W-:-:S04]  /*6860*/  IMAD.WIDE R26, R77, 0x2, R80 ;  /* 0x000000024d1a7825 */ /* 0x000fc800078e0250 */
[----:B------:R0:W-:Y:S04]  /*6870*/  STG.E desc[UR6][R70.64], R85 ;  /* 0x0000005546007986 */ /* 0x0001e8000c101906 */
[----:B------:R-:W2:Y:S01]  /*6880*/  LDG.E.64 R26, desc[UR6][R26.64] ;  /* 0x000000061a1a7981 */ /* 0x000ea2000c1e1b00 */
[----:B------:R-:W-:Y:S01]  /*6890*/  LOP3.LUT R58, R58, 0xffff, RZ, 0xc0, !PT ;  /* 0x0000ffff3a3a7812 */ /* 0x000fe200078ec0ff */
[----:B------:R-:W-:Y:S01]  /*68a0*/  IMAD.U32 R51, R51, 0x10000, RZ ;  /* 0x0001000033337824 */ /* 0x000fe200078e00ff */
[----:B------:R-:W-:Y:S01]  /*68b0*/  FMNMX R66, R23, |R66|, !PT ;  /* 0x4000004217427209 */ /* 0x000fe20007800000 */
[----:B------:R-:W-:Y:S02]  /*68c0*/  IMAD.SHL.U32 R76, R43, 0x1000000, RZ ;  /* 0x010000002b4c7824 */ /* 0x000fe400078e00ff */
[----:B------:R-:W-:Y:S01]  /*68d0*/  IMAD.SHL.U32 R58, R58, 0x1000000, RZ ;  /* 0x010000003a3a7824 */ /* 0x000fe200078e00ff */
[----:B------:R-:W-:Y:S01]  /*68e0*/  LOP3.LUT R8, R8, 0xff0000, R51, 0xf8, !PT ;  /* 0x00ff000008087812 */ /* 0x000fe200078ef833 */
[----:B------:R-:W-:Y:S01]  /*68f0*/  IMAD.IADD R67, R15, 0x1, R67 ;  /* 0x000000010f437824 */ /* 0x000fe200078e0243 */
[----:B------:R-:W-:Y:S01]  /*6900*/  LOP3.LUT R51, R39, R76, RZ, 0xfc, !PT ;  /* 0x0000004c27337212 */ /* 0x000fe200078efcff */
[----:B0-----:R-:W-:Y:S01]  /*6910*/  IMAD.WIDE R84, R57, 0x2, R24 ;  /* 0x0000000239547825 */ /* 0x001fe200078e0218 */
[----:B------:R-:W-:-:S02]  /*6920*/  LOP3.LUT R23, R11, R58, RZ, 0xfc, !PT ;  /* 0x0000003a0b177212 */ /* 0x000fc400078efcff */
        /* <DEDUP_REMOVED lines=14> */
[----:B------:R-:W-:Y:S02]  /*6a10*/  F2FP.SATFINITE.E4M3.F32.PACK_AB_MERGE_C R56, RZ, R56, RZ ;  /* 0x00000038ff38723e */ /* 0x000fe400048070ff */
[----:B------:R-:W-:-:S02]  /*6a20*/  LOP3.LUT R65, R39, 0xffff, RZ, 0xc0, !PT ;  /* 0x0000ffff27417812 */ /* 0x000fc400078ec0ff */
[----:B------:R-:W-:Y:S01]  /*6a30*/  F2FP.SATFINITE.E4M3.F32.PACK_AB_MERGE_C R26, RZ, R27, RZ ;  /* 0x0000001bff1a723e */ /* 0x000fe200048070ff */
[----:B------:R-:W-:Y:S02]  /*6a40*/  FMUL R27, R66, UR5 ;  /* 0x00000005421b7c20 */ /* 0x000fe40008400000 */
[----:B------:R-:W-:Y:S01]  /*6a50*/  IMAD.U32 R39, R65, 0x10000, RZ ;  /* 0x0001000041277824 */ /* 0x000fe200078e00ff */
[----:B------:R-:W-:Y:S02]  /*6a60*/  LOP3.LUT R26, R26, 0xffff, RZ, 0xc0, !PT ;  /* 0x0000ffff1a1a7812 */ /* 0x000fe400078ec0ff */
[----:B------:R-:W-:Y:S02]  /*6a70*/  F2FP.SATFINITE.E4M3.F32.PACK_AB_MERGE_C R27, RZ, R27, RZ ;  /* 0x0000001bff1b723e */ /* 0x000fe400048070ff */
[----:B------:R-:W-:-:S05]  /*6a80*/  LOP3.LUT R39, R39, 0xff0000, RZ, 0xc0, !PT ;  /* 0x00ff000027277812 */ /* 0x000fca00078ec0ff */
[----:B------:R-:W-:Y:S02]  /*6a90*/  IMAD R76, R26, 0x1000000, R39 ;  /* 0x010000001a4c7824 */ /* 0x000fe400078e0227 */
[----:B------:R-:W-:-:S05]  /*6aa0*/  IMAD.SHL.U32 R39, R27, 0x100, RZ ;  /* 0x000001001b277824 */ /* 0x000fca00078e00ff */
[----:B------:R-:W-:-:S04]  /*6ab0*/  LOP3.LUT R39, R76, 0xffff, R39, 0xf8, !PT ;  /* 0x0000ffff4c277812 */ /* 0x000fc800078ef827 */
[----:B------:R-:W-:-:S05]  /*6ac0*/  LOP3.LUT R71, R39, 0xff, R56, 0xf8, !PT ;  /* 0x000000ff27477812 */ /* 0x000fca00078ef838 */
[----:B------:R0:W-:Y:S04]  /*6ad0*/  STG.E desc[UR6][R80.64], R71 ;  /* 0x0000004750007986 */ /* 0x0001e8000c101906 */
[----:B------:R-:W2:Y:S01]  /*6ae0*/  LDG.E.64 R24, desc[UR6][R84.64] ;  /* 0x0000000654187981 */ /* 0x000ea2000c1e1b00 */
[----:B------:R-:W-:Y:S01]  /*6af0*/  IMAD.SHL.U32 R17, R17, 0x1000000, RZ ;  /* 0x0100000011117824 */ /* 0x000fe200078e00ff */
[----:B------:R-:W-:Y:S02]  /*6b00*/  LOP3.LUT R42, R42, 0xffff, RZ, 0xc0, !PT ;  /* 0x0000ffff2a2a7812 */ /* 0x000fe400078ec0ff */
[----:B------:R-:W-:Y:S02]  /*6b10*/  FMNMX R11, R11, |R52|, !PT ;  /* 0x400000340b0b7209 */ /* 0x000fe40007800000 */
[----:B------:R-:W-:Y:S01]  /*6b20*/  LOP3.LUT R39, R8, R17, RZ, 0xfc, !PT ;  /* 0x0000001108277212 */ /* 0x000fe200078efcff */
[----:B------:R-:W-:Y:S01]  /*6b30*/  IMAD.SHL.U32 R17, R42, 0x1000000, RZ ;  /* 0x010000002a117824 */ /* 0x000fe200078e00ff */
[----:B------:R-:W-:-:S04]  /*6b40*/  FMNMX R11, R11, |R70|, !PT ;  /* 0x400000460b0b7209 */ /* 0x000fc80007800000 */
[----:B------:R-:W-:Y:S02]  /*6b50*/  FMNMX R66, R11, |R66|, !PT ;  /* 0x400000420b427209 */ /* 0x000fe40007800000 */
[----:B------:R-:W-:Y:S02]  /*6b60*/  LOP3.LUT R11, R6, R17, RZ, 0xfc, !PT ;  /* 0x00000011060b7212 */ /* 0x000fe400078efcff */
[----:B------:R-:W-:Y:S02]  /*6b70*/  LOP3.LUT R6, R14, 0xff, RZ, 0xc0, !PT ;  /* 0x000000ff0e067812 */ /* 0x000fe400078ec0ff */
[----:B------:R-:W-:Y:S02]  /*6b80*/  FMNMX R43, R66, |R43|, !PT ;  /* 0x4000002b422b7209 */ /* 0x000fe40007800000 */
[----:B------:R-:W-:Y:S01]  /*6b90*/  PRMT R6, R65, 0x7604, R6 ;  /* 0x0000760441067816 */ /* 0x000fe20000000006 */
[----:B------:R-:W-:Y:S01]  /*6ba0*/  IMAD.IADD R65, R15, 0x1, R67 ;  /* 0x000000010f417824 */ /* 0x000fe200078e0243 */
[----:B------:R-:W-:-:S04]  /*6bb0*/  FMNMX R58, R43, |R58|, !PT ;  /* 0x4000003a2b3a7209 */ /* 0x000fc80007800000 */
[----:B------:R-:W-:-:S04]  /*6bc0*/  IADD3 R70, P0, R40, R65, RZ ;  /* 0x0000004128467210 */ /* 0x000fc80007f1e0ff */
[----:B0-----:R-:W-:Y:S01]  /*6bd0*/  LEA.HI.X.SX32 R71, R65, R41, 0x1, P0 ;  /* 0x0000002941477211 */ /* 0x001fe200000f0eff */
        /* <DEDUP_REMOVED lines=25> */
[----:B------:R-:W-:Y:S02]  /*6d70*/  LOP3.LUT R75, R56, 0xffff, RZ, 0xc0, !PT ;  /* 0x0000ffff384b7812 */ /* 0x000fe400078ec0ff */
[----:B------:R-:W-:Y:S02]  /*6d80*/  FMNMX R81, R58, |R81|, !PT ;  /* 0x400000513a517209 */ /* 0x000fe40007800000 */
[----:B------:R-:W-:Y:S02]  /*6d90*/  PRMT R64, R75, 0x7604, R64 ;  /* 0x000076044b407816 */ /* 0x000fe40000000040 */
[----:B------:R-:W-:-:S02]  /*6da0*/  FMNMX R42, R81, |R42|, !PT ;  /* 0x4000002a512a7209 */ /* 0x000fc40007800000 */
[----:B------:R-:W-:Y:S02]  /*6db0*/  LOP3.LUT R53, R53, 0xff, RZ, 0xc0, !PT ;  /* 0x000000ff35357812 */ /* 0x000fe400078ec0ff */
[----:B------:R-:W-:Y:S02]  /*6dc0*/  FMNMX R81, R42, |R17|, !PT ;  /* 0x400000112a517209 */ /* 0x000fe40007800000 */
[----:B------:R-:W-:Y:S01]  /*6dd0*/  PRMT R52, R26, 0x7604, R53 ;  /* 0x000076041a347816 */ /* 0x000fe20000000035 */
[----:B------:R-:W-:Y:S01]  /*6de0*/  IMAD.IADD R53, R15, 0x1, R65 ;  /* 0x000000010f357824 */ /* 0x000fe200078e0241 */
[----:B------:R-:W-:Y:S02]  /*6df0*/  LOP3.LUT R59, R59, 0xff, RZ, 0xc0, !PT ;  /* 0x000000ff3b3b7812 */ /* 0x000fe400078ec0ff */
[----:B------:R-:W-:-:S04]  /*6e00*/  LOP3.LUT R26, R27, 0xffff, RZ, 0xc0, !PT ;  /* 0x0000ffff1b1a7812 */ /* 0x000fc800078ec0ff */
[----:B------:R-:W-:Y:S01]  /*6e10*/  PRMT R59, R26, 0x7604, R59 ;  /* 0x000076041a3b7816 */ /* 0x000fe2000000003b */
[----:B--2---:R-:W-:Y:S01]  /*6e20*/  HADD2.F32 R75, -RZ, R25.H0_H0 ;  /* 0x20000019ff4b7230 */ /* 0x004fe20000004100 */
[--C-:B------:R-:W-:Y:S02]  /*6e30*/  SHF.R.U32.HI R58, RZ, 0x10, R25.reuse ;  /* 0x00000010ff3a7819 */ /* 0x100fe40000011619 */
[----:B------:R-:W-:Y:S01]  /*6e40*/  SHF.R.U64 R25, R24, 0x10, R25 ;  /* 0x0000001018197819 */ /* 0x000fe20000001219 */
[----:B------:R-:W-:Y:S02]  /*6e50*/  HADD2.F32 R24, -RZ, R24.H0_H0 ;  /* 0x20000018ff187230 */ /* 0x000fe40000004100 */
[----:B------:R-:W-:Y:S01]  /*6e60*/  FMUL R17, R75, UR5 ;  /* 0x000000054b117c20 */ /* 0x000fe20008400000 */
[----:B------:R-:W-:Y:S02]  /*6e70*/  HADD2.F32 R58, -RZ, R58.H0_H0 ;  /* 0x2000003aff3a7230 */ /* 0x000fe40000004100 */
[----:B------:R-:W-:-:S02]  /*6e80*/  HADD2.F32 R25, -RZ, R25.H0_H0 ;  /* 0x20000019ff197230 */ /* 0x000fc40000004100 */
        /* <DEDUP_REMOVED lines=8> */
[----:B0-----:R-:W-:Y:S01]  /*6f10*/  IMAD.SHL.U32 R70, R56, 0x100, RZ ;  /* 0x0000010038467824 */ /* 0x001fe200078e00ff */
[----:B------:R-:W-:-:S05]  /*6f20*/  LOP3.LUT R26, R26, 0xff0000, RZ, 0xc0, !PT ;  /* 0x00ff00001a1a7812 */ /* 0x000fca00078ec0ff */
[----:B------:R-:W-:Y:S02]  /*6f30*/  IMAD R27, R17, 0x1000000, R26 ;  /* 0x01000000111b7824 */ /* 0x000fe400078e021a */
[----:B------:R-:W-:-:S03]  /*6f40*/  FMUL R26, R24, UR5 ;  /* 0x00000005181a7c20 */ /* 0x000fc60008400000 */
[----:B------:R-:W-:Y:S02]  /*6f50*/  LOP3.LUT R74, R27, 0xffff, R70, 0xf8, !PT ;  /* 0x0000ffff1b4a7812 */ /* 0x000fe400078ef846 */
[----:B------:R-:W-:Y:S01]  /*6f60*/  F2FP.SATFINITE.E4M3.F32.PACK_AB_MERGE_C R65, RZ, R26, RZ ;  /* 0x0000001aff41723e */ /* 0x000fe200048070ff */
[----:B------:R-:W-:Y:S01]  /*6f70*/  IMAD.WIDE R26, R57, 0x2, R72 ;  /* 0x00000002391a7825 */ /* 0x000fe200078e0248 */
[----:B------:R-:W-:Y:S02]  /*6f80*/  IADD3 R70, P0, R40, R53, RZ ;  /* 0x0000003528467210 */ /* 0x000fe40007f1e0ff */
[----:B------:R-:W-:Y:S02]  /*6f90*/  LOP3.LUT R89, R74, 0xff, R65, 0xf8, !PT ;  /* 0x000000ff4a597812 */ /* 0x000fe400078ef841 */
[----:B------:R-:W-:-:S05]  /*6fa0*/  LEA.HI.X.SX32 R71, R53, R41, 0x1, P0 ;  /* 0x0000002935477211 */ /* 0x000fca00000f0eff */
[----:B------:R0:W-:Y:S04]  /*6fb0*/  STG.E desc[UR6][R70.64], R89 ;  /* 0x0000005946007986 */ /* 0x0001e8000c101906 */
[----:B------:R-:W2:Y:S01]  /*6fc0*/  LDG.E.64 R26, desc[UR6][R26.64] ;  /* 0x000000061a1a7981 */ /* 0x000ea2000c1e1b00 */
[----:B------:R-:W-:Y:S01]  /*6fd0*/  IMAD.U32 R67, R67, 0x10000, RZ ;  /* 0x0001000043437824 */ /* 0x000fe200078e00ff */
[----:B------:R-:W-:Y:S01]  /*6fe0*/  FMNMX R81, R81, |R8|, !PT ;  /* 0x4000000851517209 */ /* 0x000fe20007800000 */
[----:B------:R-:W-:Y:S02]  /*6ff0*/  IMAD.U32 R66, R66, 0x10000, RZ ;  /* 0x0001000042427824 */ /* 0x000fe400078e00ff */
[----:B------:R-:W-:Y:S01]  /*7000*/  IMAD.IADD R53, R15, 0x1, R53 ;  /* 0x000000010f357824 */ /* 0x000fe200078e0235 */
[----:B------:R-:W-:-:S02]  /*7010*/  LOP3.LUT R67, R67, 0xff0000, RZ, 0xc0, !PT ;  /* 0x00ff000043437812 */ /* 0x000fc400078ec0ff */
[----:B------:R-:W-:Y:S02]  /*7020*/  FMNMX R8, R81, |R24|, !PT ;  /* 0x4000001851087209 */ /* 0x000fe40007800000 */
[----:B------:R-:W-:Y:S02]  /*7030*/  LOP3.LUT R24, R67, 0xffff, R64, 0xf8, !PT ;  /* 0x0000ffff43187812 */ /* 0x000fe400078ef840 */
[----:B------:R-:W-:Y:S02]  /*7040*/  LOP3.LUT R67, R66, 0xff0000, RZ, 0xc0, !PT ;  /* 0x00ff000042437812 */ /* 0x000fe400078ec0ff */
[----:B------:R-:W-:Y:S02]  /*7050*/  FMNMX R8, R8, |R25|, !PT ;  /* 0x4000001908087209 */ /* 0x000fe40007800000 */
[----:B------:R-:W-:Y:S02]  /*7060*/  LOP3.LUT R67, R67, 0xffff, R6, 0xf8, !PT ;  /* 0x0000ffff43437812 */ /* 0x000fe400078ef806 */
[----:B------:R-:W-:-:S02]  /*7070*/  FMNMX R75, R8, |R75|, !PT ;  /* 0x4000004b084b7209 */ /* 0x000fc40007800000 */
[----:B------:R-:W-:-:S04]  /*7080*/  IADD3 R72, P0, R40, R53, RZ ;  /* 0x0000003528487210 */ /* 0x000fc80007f1e0ff */
[----:B------:R-:W-:Y:S01]  /*7090*/  LEA.HI.X.SX32 R73, R53, R41, 0x1, P0 ;  /* 0x0000002935497211 */ /* 0x000fe200000f0eff */
[----:B--2---:R-:W-:Y:S01]  /*70a0*/  HADD2.F32 R74, -RZ, R27.H0_H0 ;  /* 0x2000001bff4a7230 */ /* 0x004fe20000004100 */
[--C-:B0-----:R-:W-:Y:S01]  /*70b0*/  SHF.R.U32.HI R71, RZ, 0x10, R27.reuse ;  /* 0x00000010ff477819 */ /* 0x101fe2000001161b */
[----:B------:R-:W-:Y:S01]  /*70c0*/  HADD2.F32 R70, -RZ, R26.H0_H0 ;  /* 0x2000001aff467230 */ /* 0x000fe20000004100 */
[----:B------:R-:W-:Y:S02]  /*70d0*/  SHF.R.U64 R64, R26, 0x10, R27 ;  /* 0x000000101a407819 */ /* 0x000fe4000000121b */
[----:B------:R-:W-:Y:S01]  /*70e0*/  FMUL R6, R74, UR5 ;  /* 0x000000054a067c20 */ /* 0x000fe20008400000 */
[----:B------:R-:W-:Y:S02]  /*70f0*/  HADD2.F32 R71, -RZ, R71.H0_H0 ;  /* 0x20000047ff477230 */ /* 0x000fe40000004100 */
[----:B------:R-:W-:Y:S02]  /*7100*/  HADD2.F32 R64, -RZ, R64.H0_H0 ;  /* 0x20000040ff407230 */ /* 0x000fe40000004100 */
        /* <DEDUP_REMOVED lines=10> */
[----:B------:R-:W-:Y:S02]  /*71b0*/  IMAD R26, R8, 0x1000000, R25 ;  /* 0x01000000081a7824 */ /* 0x000fe400078e0219 */
[----:B------:R-:W-:-:S03]  /*71c0*/  FMUL R25, R70, UR5 ;  /* 0x0000000546197c20 */ /* 0x000fc60008400000 */
[----:B------:R-:W-:Y:S02]  /*71d0*/  LOP3.LUT R26, R26, 0xffff, R27, 0xf8, !PT ;  /* 0x0000ffff1a1a7812 */ /* 0x000fe400078ef81b */
[----:B------:R-:W-:-:S04]  /*71e0*/  F2FP.SATFINITE.E4M3.F32.PACK_AB_MERGE_C R25, RZ, R25, RZ ;  /* 0x00000019ff19723e */ /* 0x000fc800048070ff */
[----:B------:R-:W-:Y:S01]  /*71f0*/  LOP3.LUT R81, R26, 0xff, R25, 0xf8, !PT ;  /* 0x000000ff1a517812 */ /* 0x000fe200078ef819 */
[----:B------:R-:W-:-:S04]  /*7200*/  IMAD.WIDE R26, R77, 0x2, R30 ;  /* 0x000000024d1a7825 */ /* 0x000fc800078e021e */
[----:B------:R0:W-:Y:S04]  /*7210*/  STG.E desc[UR6][R72.64], R81 ;  /* 0x0000005148007986 */ /* 0x0001e8000c101906 */
[----:B------:R-:W0:Y:S01]  /*7220*/  LDG.E.64 R26, desc[UR6][R26.64] ;  /* 0x000000061a1a7981 */ /* 0x000e22000c1e1b00 */
[----:B------:R-:W-:Y:S01]  /*7230*/  IMAD.U32 R43, R43, 0x10000, RZ ;  /* 0x000100002b2b7824 */ /* 0x000fe200078e00ff */
[----:B------:R-:W-:Y:S01]  /*7240*/  FMNMX R75, R75, |R58|, !PT ;  /* 0x4000003a4b4b7209 */ /* 0x000fe20007800000 */
[----:B------:R-:W-:Y:S02]  /*7250*/  IMAD.U32 R14, R14, 0x10000, RZ ;  /* 0x000100000e0e7824 */ /* 0x000fe400078e00ff */
[----:B------:R-:W-:Y:S01]  /*7260*/  IMAD.WIDE R88, R57, 0x2, R94 ;  /* 0x0000000239587825 */ /* 0x000fe200078e025e */
[----:B------:R-:W-:-:S02]  /*7270*/  LOP3.LUT R30, R43, 0xff0000, RZ, 0xc0, !PT ;  /* 0x00ff00002b1e7812 */ /* 0x000fc400078ec0ff */
[----:B------:R-:W-:Y:S02]  /*7280*/  LOP3.LUT R31, R14, 0xff0000, RZ, 0xc0, !PT ;  /* 0x00ff00000e1f7812 */ /* 0x000fe400078ec0ff */
[----:B------:R-:W-:Y:S02]  /*7290*/  LOP3.LUT R59, R30, 0xffff, R59, 0xf8, !PT ;  /* 0x0000ffff1e3b7812 */ /* 0x000fe400078ef83b */
[----:B------:R-:W-:Y:S02]  /*72a0*/  LOP3.LUT R30, R31, 0xffff, R52, 0xf8, !PT ;  /* 0x0000ffff1f1e7812 */ /* 0x000fe400078ef834 */
[----:B------:R-:W-:-:S04]  /*72b0*/  FMNMX R75, R75, |R70|, !PT ;  /* 0x400000464b4b7209 */ /* 0x000fc80007800000 */
[----:B------:R-:W-:-:S04]  /*72c0*/  FMNMX R75, R75, |R64|, !PT ;  /* 0x400000404b4b7209 */ /* 0x000fc80007800000 */
[----:B------:R-:W-:Y:S01]  /*72d0*/  FMNMX R74, R75, |R74|, !PT ;  /* 0x4000004a4b4a7209 */ /* 0x000fe20007800000 */
[----:B0-----:R-:W-:Y:S01]  /*72e0*/  HADD2.F32 R72, -RZ, R27.H0_H0 ;  /* 0x2000001bff487230 */ /* 0x001fe20000004100 */
[--C-:B------:R-:W-:Y:S02]  /*72f0*/  SHF.R.U32.HI R31, RZ, 0x10, R27.reuse ;  /* 0x00000010ff1f7819 */ /* 0x100fe4000001161b */
[----:B------:R-:W-:Y:S01]  /*7300*/  SHF.R.U64 R27, R26, 0x10, R27 ;  /* 0x000000101a1b7819 */ /* 0x000fe2000000121b */
[----:B------:R-:W-:Y:S02]  /*7310*/  HADD2.F32 R26, -RZ, R26.H0_H0 ;  /* 0x2000001aff1a7230 */ /* 0x000fe40000004100 */
[----:B------:R-:W-:Y:S01]  /*7320*/  FMUL R14, R72, UR5 ;  /* 0x00000005480e7c20 */ /* 0x000fe20008400000 */
[----:B------:R-:W-:Y:S02]  /*7330*/  HADD2.F32 R31, -RZ, R31.H0_H0 ;  /* 0x2000001fff1f7230 */ /* 0x000fe40000004100 */
[----:B------:R-:W-:-:S02]  /*7340*/  HADD2.F32 R27, -RZ, R27.H0_H0 ;  /* 0x2000001bff1b7230 */ /* 0x000fc40000004100 */
[----:B------:R-:W-:Y:S01]  /*7350*/  FMUL R64, R26, UR5 ;  /* 0x000000051a407c20 */ /* 0x000fe20008400000 */
[----:B------:R-:W-:Y:S01]  /*7360*/  F2FP.SATFINITE.E4M3.F32.PACK_AB_MERGE_C R14, RZ, R14, RZ ;  /* 0x0000000eff0e723e */ /* 0x000fe200048070ff */
[----:B------:R-:W-:Y:S01]  /*7370*/  FMUL R43, R31, UR5 ;  /* 0x000000051f2b7c20 */ /* 0x000fe20008400000 */
[----:B------:R-:W-:Y:S02]  /*7380*/  FMUL R58, R27, UR5 ;  /* 0x000000051b3a7c20 */ /* 0x000fe40008400000 */
[----:B------:R-:W-:Y:S02]  /*7390*/  LOP3.LUT R70, R14, 0xffff, RZ, 0xc0, !PT ;  /* 0x0000ffff0e467812 */ /* 0x000fe400078ec0ff */
[----:B------:R-:W-:Y:S02]  /*73a0*/  F2FP.SATFINITE.E4M3.F32.PACK_AB_MERGE_C R14, RZ, R43, RZ ;  /* 0x0000002bff0e723e */ /* 0x000fe400048070ff */
[----:B------:R-:W-:Y:S01]  /*73b0*/  F2FP.SATFINITE.E4M3.F32.PACK_AB_MERGE_C R58, RZ, R58, RZ ;  /* 0x0000003aff3a723e */ /* 0x000fe200048070ff */
[----:B------:R-:W-:Y:S01]  /*73c0*/  IMAD.U32 R43, R70, 0x10000, RZ ;  /* 0x00010000462b7824 */ /* 0x000fe200078e00ff */
[----:B------:R-:W-:-:S02]  /*73d0*/  LOP3.LUT R14, R14, 0xffff, RZ, 0xc0, !PT ;  /* 0x0000ffff0e0e7812 */ /* 0x000fc400078ec0ff */
[----:B------:R-:W-:Y:S01]  /*73e0*/  F2FP.SATFINITE.E4M3.F32.PACK_AB_MERGE_C R64, RZ, R64, RZ ;  /* 0x00000040ff40723e */ /* 0x000fe200048070ff */
[----:B------:R-:W-:Y:S01]  /*73f0*/  IMAD.SHL.U32 R73, R58, 0x100, RZ ;  /* 0x000001003a497824 */ /* 0x000fe200078e00ff */
        /* <DEDUP_REMOVED lines=10> */
[----:B------:R-:W-:Y:S01]  /*74a0*/  IMAD.SHL.U32 R17, R17, 0x1000000, RZ ;  /* 0x0100000011117824 */ /* 0x000fe200078e00ff */
[----:B------:R-:W-:Y:S01]  /*74b0*/  FMNMX R71, R74, |R71|, !PT ;  /* 0x400000474a477209 */ /* 0x000fe20007800000 */
[----:B------:R-:W-:Y:S01]  /*74c0*/  IMAD.SHL.U32 R42, R42, 0x1000000, RZ ;  /* 0x010000002a2a7824 */ /* 0x000fe200078e00ff */
[----:B------:R-:W-:Y:S01]  /*74d0*/  LOP3.LUT R65, R65, 0xffff, RZ, 0xc0, !PT ;  /* 0x0000ffff41417812 */ /* 0x000fe200078ec0ff */
[----:B------:R-:W-:Y:S01]  /*74e0*/  IMAD.SHL.U32 R74, R56, 0x1000000, RZ ;  /* 0x01000000384a7824 */ /* 0x000fe200078e00ff */
[----:B------:R-:W-:Y:S01]  /*74f0*/  FMNMX R26, R71, |R26|, !PT ;  /* 0x4000001a471a7209 */ /* 0x000fe20007800000 */
[----:B------:R-:W-:Y:S01]  /*7500*/  IMAD.IADD R43, R15, 0x1, R43 ;  /* 0x000000010f2b7824 */ /* 0x000fe200078e022b */
[----:B------:R-:W-:Y:S01]  /*7510*/  LOP3.LUT R30, R30, 0xff000000, R17, 0xf8, !PT ;  /* 0xff0000001e1e7812 */ /* 0x000fe200078ef811 */
[----:B------:R-:W-:Y:S01]  /*7520*/  IMAD.SHL.U32 R65, R65, 0x1000000, RZ ;  /* 0x0100000041417824 */ /* 0x000fe200078e00ff */
[----:B------:R-:W-:Y:S01]  /*7530*/  FMNMX R27, R26, |R27|, !PT ;  /* 0x4000001b1a1b7209 */ /* 0x000fe20007800000 */
[----:B------:R-:W-:Y:S01]  /*7540*/  IMAD.WIDE R54, R77, 0x2, R54 ;  /* 0x000000024d367825 */ /* 0x000fe200078e0236 */
[----:B------:R-:W-:-:S02]  /*7550*/  LOP3.LUT R26, R59, 0xff000000, R74, 0xf8, !PT ;  /* 0xff0000003b1a7812 */ /* 0x000fc400078ef84a */
[----:B------:R-:W-:Y:S02]  /*7560*/  FMNMX R72, R27, |R72|, !PT ;  /* 0x400000481b487209 */ /* 0x000fe40007800000 */
[----:B------:R-:W-:Y:S02]  /*7570*/  LOP3.LUT R24, R24, 0xff000000, R65, 0xf8, !PT ;  /* 0xff00000018187812 */ /* 0x000fe400078ef841 */
[----:B------:R-:W-:Y:S01]  /*7580*/  LOP3.LUT R42, R67, 0xff000000, R42, 0xf8, !PT ;  /* 0xff000000432a7812 */ /* 0x000fe200078ef82a */
[----:B--2---:R-:W-:Y:S01]  /*7590*/  HADD2.F32 R56, -RZ, R53.H0_H0 ;  /* 0x20000035ff387230 */ /* 0x004fe20000004100 */
[--C-:B------:R-:W-:Y:S02]  /*75a0*/  SHF.R.U32.HI R59, RZ, 0x10, R53.reuse ;  /* 0x00000010ff3b7819 */ /* 0x100fe40000011635 */
[----:B0-----:R-:W-:Y:S01]  /*75b0*/  SHF.R.U64 R73, R52, 0x10, R53 ;  /* 0x0000001034497819 */ /* 0x001fe20000001235 */
[----:B------:R-:W-:Y:S02]  /*75c0*/  HADD2.F32 R53, -RZ, R52.H0_H0 ;  /* 0x20000034ff357230 */ /* 0x000fe40000004100 */
[----:B------:R-:W-:Y:S01]  /*75d0*/  FMUL R17, R56, UR5 ;  /* 0x0000000538117c20 */ /* 0x000fe20008400000 */
[----:B------:R-:W-:-:S02]  /*75e0*/  HADD2.F32 R59, -RZ, R59.H0_H0 ;  /* 0x2000003bff3b7230 */ /* 0x000fc40000004100 */
[----:B------:R-:W-:Y:S02]  /*75f0*/  HADD2.F32 R73, -RZ, R73.H0_H0 ;  /* 0x20000049ff497230 */ /* 0x000fe40000004100 */
        /* <DEDUP_REMOVED lines=19> */
[----:B------:R-:W-:Y:S02]  /*7730*/  FMNMX R76, R72, |R31|, !PT ;  /* 0x4000001f484c7209 */ /* 0x000fe40007800000 */
[----:B------:R-:W-:Y:S02]  /*7740*/  PRMT R72, R58, 0x7104, RZ ;  /* 0x000071043a487816 */ /* 0x000fe400000000ff */
[----:B------:R-:W-:Y:S02]  /*7750*/  LOP3.LUT R31, R25, 0xff, RZ, 0xc0, !PT ;  /* 0x000000ff191f7812 */ /* 0x000fe400078ec0ff */
[----:B------:R-:W-:Y:S01]  /*7760*/  LOP3.LUT R25, R6, 0xff, RZ, 0xc0, !PT ;  /* 0x000000ff06197812 */ /* 0x000fe200078ec0ff */
[----:B0-----:R-:W-:Y:S01]  /*7770*/  IMAD.IADD R75, R15, 0x1, R43 ;  /* 0x000000010f4b7824 */ /* 0x001fe200078e022b */
[----:B------:R-:W-:-:S02]  /*7780*/  PRMT R64, R64, 0x7104, RZ ;  /* 0x0000710440407816 */ /* 0x000fc400000000ff */
[----:B------:R-:W-:Y:S02]  /*7790*/  LOP3.LUT R72, R25, 0xff00, R72, 0xf8, !PT ;  /* 0x0000ff0019487812 */ /* 0x000fe400078ef848 */
[----:B------:R-:W-:Y:S02]  /*77a0*/  LOP3.LUT R64, R31, 0xff00, R64, 0xf8, !PT ;  /* 0x0000ff001f407812 */ /* 0x000fe400078ef840 */
[----:B------:R-:W-:Y:S02]  /*77b0*/  FMNMX R76, R76, |R53|, !PT ;  /* 0x400000354c4c7209 */ /* 0x000fe40007800000 */
[----:B------:R-:W-:Y:S02]  /*77c0*/  IADD3 R80, P0, R40, R75, RZ ;  /* 0x0000004b28507210 */ /* 0x000fe40007f1e0ff */
[----:B------:R-:W-:Y:S02]  /*77d0*/  FMNMX R73, R76, |R73|, !PT ;  /* 0x400000494c497209 */ /* 0x000fe40007800000 */
[----:B------:R-:W-:Y:S01]  /*77e0*/  LEA.HI.X.SX32 R81, R75, R41, 0x1, P0 ;  /* 0x000000294b517211 */ /* 0x000fe200000f0eff */
[----:B------:R-:W-:-:S04]  /*77f0*/  VIADD R75, R5, 0xc0 ;  /* 0x000000c0054b7836 */ /* 0x000fc80000000000 */
[----:B------:R-:W-:Y:S02]  /*7800*/  IMAD R75, R15, R75, R12 ;  /* 0x0000004b0f4b7224 */ /* 0x000fe400078e020c */
[----:B--2---:R-:W-:Y:S01]  /*7810*/  HADD2.F32 R58, -RZ, R55.H0_H0 ;  /* 0x20000037ff3a7230 */ /* 0x004fe20000004100 */
[--C-:B------:R-:W-:Y:S01]  /*7820*/  SHF.R.U32.HI R65, RZ, 0x10, R55.reuse ;  /* 0x00000010ff417819 */ /* 0x100fe20000011637 */
[----:B------:R-:W-:Y:S01]  /*7830*/  HADD2.F32 R74, -RZ, R54.H0_H0 ;  /* 0x20000036ff4a7230 */ /* 0x000fe20000004100 */
[----:B------:R-:W-:Y:S02]  /*7840*/  SHF.R.U64 R55, R54, 0x10, R55 ;  /* 0x0000001036377819 */ /* 0x000fe40000001237 */
[----:B------:R-:W-:Y:S01]  /*7850*/  FMUL R6, R58, UR5 ;  /* 0x000000053a067c20 */ /* 0x000fe20008400000 */
[----:B------:R-:W-:-:S04]  /*7860*/  HADD2.F32 R65, -RZ, R65.H0_H0 ;  /* 0x20000041ff417230 */ /* 0x000fc80000004100 */
[----:B------:R-:W-:Y:S01]  /*7870*/  F2FP.SATFINITE.E4M3.F32.PACK_AB_MERGE_C R25, RZ, R6, RZ ;  /* 0x00000006ff19723e */ /* 0x000fe200048070ff */
[----:B------:R-:W-:Y:S02]  /*7880*/  HADD2.F32 R6, -RZ, R55.H0_H0 ;  /* 0x20000037ff067230 */ /* 0x000fe40000004100 */
[----:B------:R-:W-:Y:S01]  /*7890*/  FMUL R31, R65, UR5 ;  /* 0x00000005411f7c20 */ /* 0x000fe20008400000 */
[----:B------:R-:W-:Y:S01]  /*78a0*/  FMUL R55, R74, UR5 ;  /* 0x000000054a377c20 */ /* 0x000fe20008400000 */
[----:B------:R-:W-:Y:S01]  /*78b0*/  LOP3.LUT R25, R25, 0xffff, RZ, 0xc0, !PT ;  /* 0x0000ffff19197812 */ /* 0x000fe200078ec0ff */
[----:B------:R-:W-:Y:S02]  /*78c0*/  FMUL R53, R6, UR5 ;  /* 0x0000000506357c20 */ /* 0x000fe40008400000 */
[----:B------:R-:W-:Y:S02]  /*78d0*/  F2FP.SATFINITE.E4M3.F32.PACK_AB_MERGE_C R31, RZ, R31, RZ ;  /* 0x0000001fff1f723e */ /* 0x000fe400048070ff */
[----:B------:R-:W-:Y:S01]  /*78e0*/  IMAD.U32 R54, R25, 0x10000, RZ ;  /* 0x0001000019367824 */ /* 0x000fe200078e00ff */
[----:B------:R-:W-:-:S02]  /*78f0*/  F2FP.SATFINITE.E4M3.F32.PACK_AB_MERGE_C R43, RZ, R55, RZ ;  /* 0x00000037ff2b723e */ /* 0x000fc400048070ff */
[----:B------:R-:W-:Y:S02]  /*7900*/  LOP3.LUT R31, R31, 0xffff, RZ, 0xc0, !PT ;  /* 0x0000ffff1f1f7812 */ /* 0x000fe400078ec0ff */
[----:B------:R-:W-:Y:S02]  /*7910*/  LOP3.LUT R54, R54, 0xff0000, RZ, 0xc0, !PT ;  /* 0x00ff000036367812 */ /* 0x000fe400078ec0ff */
[----:B------:R-:W-:-:S03]  /*7920*/  F2FP.SATFINITE.E4M3.F32.PACK_AB_MERGE_C R53, RZ, R53, RZ ;  /* 0x00000035ff35723e */ /* 0x000fc600048070ff */
[----:B------:R-:W-:Y:S02]  /*7930*/  IMAD R54, R31, 0x1000000, R54 ;  /* 0x010000001f367824 */ /* 0x000fe400078e0236 */
[----:B------:R-:W-:-:S05]  /*7940*/  IMAD.SHL.U32 R71, R53, 0x100, RZ ;  /* 0x0000010035477824 */ /* 0x000fca00078e00ff */
[----:B------:R-:W-:-:S04]  /*7950*/  LOP3.LUT R54, R54, 0xffff, R71, 0xf8, !PT ;  /* 0x0000ffff36367812 */ /* 0x000fc800078ef847 */
[----:B------:R-:W-:Y:S01]  /*7960*/  LOP3.LUT R95, R54, 0xff, R43, 0xf8, !PT ;  /* 0x000000ff365f7812 */ /* 0x000fe200078ef82b */
[----:B------:R-:W-:-:S04]  /*7970*/  IMAD.WIDE R54, R75, 0x2, R46 ;  /* 0x000000024b367825 */ /* 0x000fc800078e022e */
[----:B------:R0:W-:Y:S04]  /*7980*/  STG.E desc[UR6][R80.64], R95 ;  /* 0x0000005f50007986 */ /* 0x0001e8000c101906 */
[----:B------:R-:W2:Y:S01]  /*7990*/  LDG.E.64 R54, desc[UR6][R54.64] ;  /* 0x0000000636367981 */ /* 0x000ea2000c1e1b00 */
[----:B------:R-:W-:Y:S01]  /*79a0*/  FMNMX R56, R73, |R56|, !PT ;  /* 0x4000003849387209 */ /* 0x000fe20007800000 */
[----:B------:R-:W-:Y:S01]  /*79b0*/  IMAD.SHL.U32 R71, R70, 0x100, RZ ;  /* 0x0000010046477824 */ /* 0x000fe200078e00ff */
[----:B------:R-:W-:Y:S01]  /*79c0*/  LOP3.LUT R8, R8, 0xff, RZ, 0xc0, !PT ;  /* 0x000000ff08087812 */ /* 0x000fe200078ec0ff */
[----:B------:R-:W-:Y:S01]  /*79d0*/  IMAD.SHL.U32 R5, R14, 0x100, RZ ;  /* 0x000001000e057824 */ /* 0x000fe200078e00ff */
[----:B------:R-:W-:Y:S01]  /*79e0*/  FMNMX R59, R56, |R59|, !PT ;  /* 0x4000003b383b7209 */ /* 0x000fe20007800000 */
[----:B------:R-:W-:Y:S01]  /*79f0*/  IMAD.U32 R67, R67, 0x10000, RZ ;  /* 0x0001000043437824 */ /* 0x000fe200078e00ff */
[----:B------:R-:W-:-:S02]  /*7a00*/  IADD3 R94, P0, R40, R75, RZ ;  /* 0x0000004b285e7210 */ /* 0x000fc40007f1e0ff */
[----:B------:R-:W-:Y:S02]  /*7a10*/  LOP3.LUT R5, R8, 0xff00, R5, 0xf8, !PT ;  /* 0x0000ff0008057812 */ /* 0x000fe400078ef805 */
[----:B------:R-:W-:Y:S02]  /*7a20*/  FMNMX R59, R59, |R74|, !PT ;  /* 0x4000004a3b3b7209 */ /* 0x000fe40007800000 */
[----:B------:R-:W-:Y:S02]  /*7a30*/  LOP3.LUT R64, R64, 0xff0000, R67, 0xf8, !PT ;  /* 0x00ff000040407812 */ /* 0x000fe400078ef843 */
[----:B------:R-:W-:Y:S02]  /*7a40*/  FMNMX R67, R59, |R6|, !PT ;  /* 0x400000063b437209 */ /* 0x000fe40007800000 */
[----:B0-----:R-:W-:Y:S02]  /*7a50*/  LEA.HI.X.SX32 R95, R75, R41, 0x1, P0 ;  /* 0x000000294b5f7211 */ /* 0x001fe400000f0eff */
[----:B------:R-:W-:Y:S01]  /*7a60*/  LOP3.LUT R66, R66, 0xff, RZ, 0xc0, !PT ;  /* 0x000000ff42427812 */ /* 0x000fe200078ec0ff */
        /* <DEDUP_REMOVED lines=8> */
[----:B------:R-:W-:Y:S02]  /*7af0*/  FMNMX R58, R67, |R58|, !PT ;  /* 0x4000003a433a7209 */ /* 0x000fe40007800000 */
[----:B------:R-:W-:Y:S01]  /*7b00*/  F2FP.SATFINITE.E4M3.F32.PACK_AB_MERGE_C R56, RZ, R56, RZ ;  /* 0x00000038ff38723e */ /* 0x000fe200048070ff */
[----:B------:R-:W-:Y:S01]  /*7b10*/  FMUL R8, R59, UR5 ;  /* 0x000000053b087c20 */ /* 0x000fe20008400000 */
[----:B------:R-:W-:Y:S02]  /*7b20*/  F2FP.SATFINITE.E4M3.F32.PACK_AB_MERGE_C R14, RZ, R14, RZ ;  /* 0x0000000eff0e723e */ /* 0x000fe400048070ff */
[----:B------:R-:W-:Y:S01]  /*7b30*/  LOP3.LUT R71, R66, 0xff00, R71, 0xf8, !PT ;  /* 0x0000ff0042477812 */ /* 0x000fe200078ef847 */
[----:B------:R-:W-:Y:S01]  /*7b40*/  IMAD.U32 R6, R56, 0x10000, RZ ;  /* 0x0001000038067824 */ /* 0x000fe200078e00ff */
[----:B------:R-:W-:-:S02]  /*7b50*/  F2FP.SATFINITE.E4M3.F32.PACK_AB_MERGE_C R8, RZ, R8, RZ ;  /* 0x00000008ff08723e */ /* 0x000fc400048070ff */
[----:B------:R-:W-:Y:S02]  /*7b60*/  LOP3.LUT R14, R14, 0xff, RZ, 0xc0, !PT ;  /* 0x000000ff0e0e7812 */ /* 0x000fe400078ec0ff */
[----:B------:R-:W-:Y:S01]  /*7b70*/  LOP3.LUT R55, R6, 0xff0000, RZ, 0xc0, !PT ;  /* 0x00ff000006377812 */ /* 0x000fe200078ec0ff */
[----:B------:R-:W-:Y:S01]  /*7b80*/  FMUL R6, R81, UR5 ;  /* 0x0000000551067c20 */ /* 0x000fe20008400000 */
[----:B------:R-:W-:-:S04]  /*7b90*/  LOP3.LUT R54, R8, 0xffff, RZ, 0xc0, !PT ;  /* 0x0000ffff08367812 */ /* 0x000fc800078ec0ff */
[----:B------:R-:W-:Y:S01]  /*7ba0*/  F2FP.SATFINITE.E4M3.F32.PACK_AB_MERGE_C R6, RZ, R6, RZ ;  /* 0x00000006ff06723e */ /* 0x000fe200048070ff */
[----:B------:R-:W-:-:S04]  /*7bb0*/  IMAD R55, R54, 0x1000000, R55 ;  /* 0x0100000036377824 */ /* 0x000fc800078e0237 */
[----:B------:R-:W-:-:S05]  /*7bc0*/  IMAD.SHL.U32 R54, R6, 0x100, RZ ;  /* 0x0000010006367824 */ /* 0x000fca00078e00ff */
[----:B------:R-:W-:-:S04]  /*7bd0*/  LOP3.LUT R55, R55, 0xffff, R54, 0xf8, !PT ;  /* 0x0000ffff37377812 */ /* 0x000fc800078ef836 */
[----:B------:R-:W-:Y:S01]  /*7be0*/  LOP3.LUT R73, R55, R14, RZ, 0xfc, !PT ;  /* 0x0000000e37497212 */ /* 0x000fe200078efcff */
[----:B------:R-:W-:-:S04]  /*7bf0*/  IMAD.WIDE R54, R57, 0x2, R84 ;  /* 0x0000000239367825 */ /* 0x000fc800078e0254 */
[----:B------:R0:W-:Y:S04]  /*7c00*/  STG.E desc[UR6][R94.64], R73 ;  /* 0x000000495e007986 */ /* 0x0001e8000c101906 */
[----:B------:R-:W2:Y:S01]  /*7c10*/  LDG.E.64 R54, desc[UR6][R54.64] ;  /* 0x0000000636367981 */ /* 0x000ea2000c1e1b00 */
[----:B------:R-:W-:Y:S01]  /*7c20*/  IMAD.U32 R67, R52, 0x10000, RZ ;  /* 0x0001000034437824 */ /* 0x000fe200078e00ff */
[----:B------:R-:W-:Y:S01]  /*7c30*/  FMNMX R65, R58, |R65|, !PT ;  /* 0x400000413a417209 */ /* 0x000fe20007800000 */
[----:B------:R-:W-:Y:S02]  /*7c40*/  IMAD.U32 R52, R17, 0x10000, RZ ;  /* 0x0001000011347824 */ /* 0x000fe400078e00ff */
[----:B------:R-:W-:Y:S01]  /*7c50*/  IMAD R74, R13, 0x8, R4 ;  /* 0x000000080d4a7824 */ /* 0x000fe200078e0204 */
[----:B------:R-:W-:Y:S01]  /*7c60*/  LOP3.LUT R72, R72, 0xff0000, R67, 0xf8, !PT ;  /* 0x00ff000048487812 */ /* 0x000fe200078ef843 */
[----:B------:R-:W-:Y:S01]  /*7c70*/  IMAD R16, R16, 0x4, R9 ;  /* 0x0000000410107824 */ /* 0x000fe200078e0209 */
[----:B------:R-:W-:Y:S01]  /*7c80*/  FMNMX R12, R65, |R12|, !PT ;  /* 0x4000000c410c7209 */ /* 0x000fe20007800000 */
[----:B------:R-:W-:Y:S01]  /*7c90*/  IMAD.IADD R75, R15, 0x1, R75 ;  /* 0x000000010f4b7824 */ /* 0x000fe200078e024b */
[----:B------:R-:W-:-:S02]  /*7ca0*/  LOP3.LUT R71, R71, 0xff0000, R52, 0xf8, !PT ;  /* 0x00ff000047477812 */ /* 0x000fc400078ef834 */
[----:B------:R-:W-:Y:S02]  /*7cb0*/  FMNMX R81, R12, |R81|, !PT ;  /* 0x400000510c517209 */ /* 0x000fe40007800000 */
[----:B------:R-:W-:Y:S02]  /*7cc0*/  IADD3 R84, P0, R40, R75, RZ ;  /* 0x0000004b28547210 */ /* 0x000fe40007f1e0ff */
[----:B------:R-:W-:Y:S02]  /*7cd0*/  FMNMX R70, R81, |R70|, !PT ;  /* 0x4000004651467209 */ /* 0x000fe40007800000 */
[----:B------:R-:W-:Y:S01]  /*7ce0*/  LEA.HI.X.SX32 R85, R75, R41, 0x1, P0 ;  /* 0x000000294b557211 */ /* 0x000fe200000f0eff */
[----:B--2---:R-:W-:Y:S01]  /*7cf0*/  HADD2.F32 R67, -RZ, R55.H0_H0 ;  /* 0x20000037ff437230 */ /* 0x004fe20000004100 */
[--C-:B------:R-:W-:Y:S01]  /*7d00*/  SHF.R.U32.HI R58, RZ, 0x10, R55.reuse ;  /* 0x00000010ff3a7819 */ /* 0x100fe20000011637 */
[----:B------:R-:W-:Y:S01]  /*7d10*/  HADD2.F32 R76, -RZ, R54.H0_H0 ;  /* 0x20000036ff4c7230 */ /* 0x000fe20000004100 */
[----:B0-----:R-:W-:-:S02]  /*7d20*/  SHF.R.U64 R73, R54, 0x10, R55 ;  /* 0x0000001036497819 */ /* 0x001fc40000001237 */
        /* <DEDUP_REMOVED lines=13> */
[----:B------:R-:W-:-:S05]  /*7e00*/  LOP3.LUT R12, R12, 0xff0000, RZ, 0xc0, !PT ;  /* 0x00ff00000c0c7812 */ /* 0x000fca00078ec0ff */
[----:B------:R-:W-:Y:S02]  /*7e10*/  IMAD R55, R17, 0x1000000, R12 ;  /* 0x0100000011377824 */ /* 0x000fe400078e020c */
[----:B------:R-:W-:-:S05]  /*7e20*/  IMAD.SHL.U32 R12, R52, 0x100, RZ ;  /* 0x00000100340c7824 */ /* 0x000fca00078e00ff */
[----:B------:R-:W-:-:S04]  /*7e30*/  LOP3.LUT R12, R55, 0xffff, R12, 0xf8, !PT ;  /* 0x0000ffff370c7812 */ /* 0x000fc800078ef80c */
[----:B------:R-:W-:Y:S01]  /*7e40*/  LOP3.LUT R95, R12, 0xff, R65, 0xf8, !PT ;  /* 0x000000ff0c5f7812 */ /* 0x000fe200078ef841 */
[----:B------:R-:W-:-:S04]  /*7e50*/  VIADD R12, R74, 0x80 ;  /* 0x000000804a0c7836 */ /* 0x000fc80000000000 */
[----:B------:R-:W-:Y:S01]  /*7e60*/  IMAD R13, R15, R12, R16 ;  /* 0x0000000c0f0d7224 */ /* 0x000fe200078e0210 */
[----:B------:R0:W-:Y:S03]  /*7e70*/  STG.E desc[UR6][R84.64], R95 ;  /* 0x0000005f54007986 */ /* 0x0001e6000c101906 */
[----:B------:R-:W-:-:S04]  /*7e80*/  IMAD.WIDE R12, R13, 0x2, R46 ;  /* 0x000000020d0c7825 */ /* 0x000fc800078e022e */
[----:B------:R-:W-:-:S04]  /*7e90*/  IMAD.WIDE R12, R77, 0x2, R12 ;  /* 0x000000024d0c7825 */ /* 0x000fc800078e020c */
[----:B------:R-:W-:-:S05]  /*7ea0*/  IMAD.WIDE R12, R77, 0x2, R12 ;  /* 0x000000024d0c7825 */ /* 0x000fca00078e020c */
[----:B------:R-:W2:Y:S01]  /*7eb0*/  LDG.E.64 R54, desc[UR6][R12.64] ;  /* 0x000000060c367981 */ /* 0x000ea2000c1e1b00 */
[----:B------:R-:W-:Y:S01]  /*7ec0*/  LOP3.LUT R43, R43, 0xffff, RZ, 0xc0, !PT ;  /* 0x0000ffff2b2b7812 */ /* 0x000fe200078ec0ff */
[----:B------:R-:W-:Y:S01]  /*7ed0*/  IMAD.U32 R80, R27, 0x10000, RZ ;  /* 0x000100001b507824 */ /* 0x000fe200078e00ff */
[----:B------:R-:W-:Y:S01]  /*7ee0*/  FMNMX R59, R70, |R59|, !PT ;  /* 0x4000003b463b7209 */ /* 0x000fe20007800000 */
[----:B------:R-:W-:Y:S01]  /*7ef0*/  IMAD.SHL.U32 R70, R25, 0x1000000, RZ ;  /* 0x0100000019467824 */ /* 0x000fe200078e00ff */
[----:B------:R-:W-:Y:S01]  /*7f00*/  LOP3.LUT R53, R53, 0xffff, RZ, 0xc0, !PT ;  /* 0x0000ffff35357812 */ /* 0x000fe200078ec0ff */
[----:B------:R-:W-:Y:S01]  /*7f10*/  IMAD.SHL.U32 R25, R43, 0x1000000, RZ ;  /* 0x010000002b197824 */ /* 0x000fe200078e00ff */
[----:B------:R-:W-:Y:S01]  /*7f20*/  LOP3.LUT R5, R5, 0xff0000, R80, 0xf8, !PT ;  /* 0x00ff000005057812 */ /* 0x000fe200078ef850 */
[----:B------:R-:W-:Y:S01]  /*7f30*/  IMAD.IADD R75, R15, 0x1, R75 ;  /* 0x000000010f4b7824 */ /* 0x000fe200078e024b */
[----:B------:R-:W-:Y:S01]  /*7f40*/  FMNMX R76, R59, |R76|, !PT ;  /* 0x4000004c3b4c7209 */ /* 0x000fe20007800000 */
[----:B------:R-:W-:Y:S01]  /*7f50*/  IMAD R59, R15, R74, R16 ;  /* 0x0000004a0f3b7224 */ /* 0x000fe200078e0210 */
[----:B------:R-:W-:Y:S01]  /*7f60*/  LOP3.LUT R25, R64, R25, RZ, 0xfc, !PT ;  /* 0x0000001940197212 */ /* 0x000fe200078efcff */
[----:B------:R-:W-:Y:S01]  /*7f70*/  IMAD.SHL.U32 R64, R31, 0x1000000, RZ ;  /* 0x010000001f407824 */ /* 0x000fe200078e00ff */
[----:B------:R-:W-:Y:S01]  /*7f80*/  FMNMX R76, R76, |R73|, !PT ;  /* 0x400000494c4c7209 */ /* 0x000fe20007800000 */
[----:B0-----:R-:W-:Y:S01]  /*7f90*/  IMAD.IADD R84, R15, 0x1, R59 ;  /* 0x000000010f547824 */ /* 0x001fe200078e023b */
[----:B------:R-:W-:-:S02]  /*7fa0*/  LOP3.LUT R43, R71, R70, RZ, 0xfc, !PT ;  /* 0x00000046472b7212 */ /* 0x000fc400078efcff */
[----:B------:R-:W-:Y:S01]  /*7fb0*/  LOP3.LUT R31, R5, R64, RZ, 0xfc, !PT ;  /* 0x00000040051f7212 */ /* 0x000fe200078efcff */
[----:B------:R-:W-:Y:S01]  /*7fc0*/  IMAD.SHL.U32 R5, R53, 0x1000000, RZ ;  /* 0x0100000035057824 */ /* 0x000fe200078e00ff */
[----:B------:R-:W-:Y:S01]  /*7fd0*/  FMNMX R67, R76, |R67|, !PT ;  /* 0x400000434c437209 */ /* 0x000fe20007800000 */
[----:B------:R-:W-:Y:S01]  /*7fe0*/  IMAD.IADD R94, R15, 0x1, R84 ;  /* 0x000000010f5e7824 */ /* 0x000fe200078e0254 */
[----:B------:R-:W-:Y:S01]  /*7ff0*/  LOP3.LUT R65, R65, 0xffff, RZ, 0xc0, !PT ;  /* 0x0000ffff41417812 */ /* 0x000fe200078ec0ff */
[----:B------:R-:W-:Y:S01]  /*8000*/  VIADD R84, R74, 0x40 ;  /* 0x000000404a547836 */ /* 0x000fe20000000000 */
[----:B------:R-:W-:Y:S01]  /*8010*/  LOP3.LUT R27, R72, R5, RZ, 0xfc, !PT ;  /* 0x00000005481b7212 */ /* 0x000fe200078efcff */
[----:B------:R-:W-:Y:S01]  /*8020*/  IMAD.IADD R94, R15, 0x1, R94 ;  /* 0x000000010f5e7824 */ /* 0x000fe200078e025e */
[----:B------:R-:W-:-:S03]  /*8030*/  PRMT R14, R65, 0x7604, R14 ;  /* 0x00007604410e7816 */ /* 0x000fc6000000000e */
[----:B------:R-:W-:-:S04]  /*8040*/  IMAD.IADD R94, R15, 0x1, R94 ;  /* 0x000000010f5e7824 */ /* 0x000fc800078e025e */
[----:B------:R-:W-:-:S04]  /*8050*/  IMAD.IADD R94, R15, 0x1, R94 ;  /* 0x000000010f5e7824 */ /* 0x000fc800078e025e */
[----:B------:R-:W-:Y:S02]  /*8060*/  IMAD.IADD R94, R15, 0x1, R94 ;  /* 0x000000010f5e7824 */ /* 0x000fe400078e025e */
        /* <DEDUP_REMOVED lines=30> */
[C---:B0-----:R-:W-:Y:S01]  /*8250*/  IMAD.IADD R54, R15.reuse, 0x1, R16 ;  /* 0x000000010f367824 */ /* 0x041fe200078e0210 */
[----:B------:R-:W-:Y:S01]  /*8260*/  LOP3.LUT R55, R56, 0xff, RZ, 0xc0, !PT ;  /* 0x000000ff38377812 */ /* 0x000fe200078ec0ff */
[C---:B------:R-:W-:Y:S02]  /*8270*/  IMAD.IADD R81, R15.reuse, 0x1, R94 ;  /* 0x000000010f517824 */ /* 0x040fe400078e025e */
[----:B------:R-:W-:Y:S01]  /*8280*/  IMAD.IADD R56, R15, 0x1, R54 ;  /* 0x000000010f387824 */ /* 0x000fe200078e0236 */
[----:B------:R-:W-:Y:S01]  /*8290*/  PRMT R16, R66, 0x7604, R55 ;  /* 0x0000760442107816 */ /* 0x000fe20000000037 */
[----:B------:R-:W-:Y:S01]  /*82a0*/  IMAD.WIDE R54, R81, 0x2, R46 ;  /* 0x0000000251367825 */ /* 0x000fe200078e022e */
[----:B------:R-:W-:-:S03]  /*82b0*/  FMNMX R81, R67, |R58|, !PT ;  /* 0x4000003a43517209 */ /* 0x000fc60007800000 */
        /* <DEDUP_REMOVED lines=11> */
[----:B------:R-:W-:Y:S02]  /*8370*/  IMAD R55, R15, 0x1f, RZ ;  /* 0x0000001f0f377824 */ /* 0x000fe400078e02ff */
[----:B------:R-:W-:-:S04]  /*8380*/  IMAD.WIDE R84, R57, 0x2, R84 ;  /* 0x0000000239547825 */ /* 0x000fc800078e0254 */
[----:B------:R-:W-:-:S04]  /*8390*/  IMAD.WIDE R66, R57, 0x2, R66 ;  /* 0x0000000239427825 */ /* 0x000fc800078e0242 */
[----:B------:R-:W-:-:S04]  /*83a0*/  IMAD.WIDE R84, R55, 0x2, R84 ;  /* 0x0000000237547825 */ /* 0x000fc800078e0254 */
[----:B------:R-:W-:-:S04]  /*83b0*/  IMAD.WIDE R56, R55, 0x2, R88 ;  /* 0x0000000237387825 */ /* 0x000fc800078e0258 */
[----:B------:R-:W-:Y:S02]  /*83c0*/  IMAD.WIDE R66, R55, 0x2, R66 ;  /* 0x0000000237427825 */ /* 0x000fe400078e0242 */
[----:B------:R-:W2:Y:S01]  /*83d0*/  LDG.E.64 R54, desc[UR6][R84.64] ;  /* 0x0000000654367981 */ /* 0x000ea2000c1e1b00 */
[----:B------:R-:W-:Y:S01]  /*83e0*/  FMNMX R81, R81, |R76|, !PT ;  /* 0x4000004c51517209 */ /* 0x000fe20007800000 */
[----:B------:R-:W-:Y:S01]  /*83f0*/  IMAD.U32 R80, R80, 0x10000, RZ ;  /* 0x0001000050507824 */ /* 0x000fe200078e00ff */
[----:B------:R-:W-:Y:S01]  /*8400*/  LOP3.LUT R58, R8, 0xff, RZ, 0xc0, !PT ;  /* 0x000000ff083a7812 */ /* 0x000fe200078ec0ff */
[----:B------:R-:W-:Y:S01]  /*8410*/  IMAD.U32 R73, R73, 0x10000, RZ ;  /* 0x0001000049497824 */ /* 0x000fe200078e00ff */
[----:B------:R-:W-:Y:S01]  /*8420*/  FMNMX R72, R81, |R72|, !PT ;  /* 0x4000004851487209 */ /* 0x000fe20007800000 */
[----:B------:R-:W-:Y:S01]  /*8430*/  IMAD.IADD R75, R15, 0x1, R75 ;  /* 0x000000010f4b7824 */ /* 0x000fe200078e024b */
[----:B------:R-:W-:Y:S02]  /*8440*/  LOP3.LUT R8, R6, 0xff, RZ, 0xc0, !PT ;  /* 0x000000ff06087812 */ /* 0x000fe400078ec0ff */
[----:B------:R-:W-:-:S02]  /*8450*/  PRMT R6, R17, 0x7604, R58 ;  /* 0x0000760411067816 */ /* 0x000fc4000000003a */
[----:B------:R-:W-:Y:S02]  /*8460*/  FMNMX R53, R72, |R53|, !PT ;  /* 0x4000003548357209 */ /* 0x000fe40007800000 */
[----:B------:R-:W-:Y:S02]  /*8470*/  LOP3.LUT R17, R80, 0xff0000, RZ, 0xc0, !PT ;  /* 0x00ff000050117812 */ /* 0x000fe400078ec0ff */
[----:B------:R-:W-:Y:S02]  /*8480*/  LOP3.LUT R65, R52, 0xffff, RZ, 0xc0, !PT ;  /* 0x0000ffff34417812 */ /* 0x000fe400078ec0ff */
[----:B------:R-:W-:Y:S02]  /*8490*/  FMNMX R64, R53, |R64|, !PT ;  /* 0x4000004035407209 */ /* 0x000fe40007800000 */
[----:B------:R-:W-:Y:S02]  /*84a0*/  LOP3.LUT R53, R17, 0xffff, R14, 0xf8, !PT ;  /* 0x0000ffff11357812 */ /* 0x000fe400078ef80e */
[----:B------:R-:W-:-:S02]  /*84b0*/  PRMT R8, R65, 0x7604, R8 ;  /* 0x0000760441087816 */ /* 0x000fc40000000008 */
[----:B------:R-:W-:Y:S02]  /*84c0*/  LOP3.LUT R65, R73, 0xff0000, RZ, 0xc0, !PT ;  /* 0x00ff000049417812 */ /* 0x000fe400078ec0ff */
[----:B------:R-:W-:Y:S02]  /*84d0*/  IADD3 R88, P0, R40, R75, RZ ;  /* 0x0000004b28587210 */ /* 0x000fe40007f1e0ff */
[----:B------:R-:W-:Y:S02]  /*84e0*/  LOP3.LUT R65, R65, 0xffff, R16, 0xf8, !PT ;  /* 0x0000ffff41417812 */ /* 0x000fe400078ef810 */
[----:B------:R-:W-:Y:S01]  /*84f0*/  LEA.HI.X.SX32 R89, R75, R41, 0x1, P0 ;  /* 0x000000294b597211 */ /* 0x000fe200000f0eff */
[----:B--2---:R-:W-:Y:S01]  /*8500*/  HADD2.F32 R58, -RZ, R55.H0_H0 ;  /* 0x20000037ff3a7230 */ /* 0x004fe20000004100 */
[--C-:B------:R-:W-:Y:S01]  /*8510*/  SHF.R.U32.HI R72, RZ, 0x10, R55.reuse ;  /* 0x00000010ff487819 */ /* 0x100fe20000011637 */
[----:B------:R-:W-:Y:S01]  /*8520*/  HADD2.F32 R81, -RZ, R54.H0_H0 ;  /* 0x20000036ff517230 */ /* 0x000fe20000004100 */
[----:B------:R-:W-:Y:S01]  /*8530*/  SHF.R.U64 R73, R54, 0x10, R55 ;  /* 0x0000001036497819 */ /* 0x000fe20000001237 */
[----:B------:R-:W-:-:S04]  /*8540*/  IMAD.WIDE R54, R74, 0x2, R46 ;  /* 0x000000024a367825 */ /* 0x000fc800078e022e */
[----:B------:R-:W-:Y:S01]  /*8550*/  FMUL R14, R58, UR5 ;  /* 0x000000053a0e7c20 */ /* 0x000fe20008400000 */
[----:B------:R-:W-:Y:S01]  /*8560*/  FMUL R80, R81, UR5 ;  /* 0x0000000551507c20 */ /* 0x000fe20008400000 */
[----:B------:R-:W-:-:S03]  /*8570*/  HADD2.F32 R72, -RZ, R72.H0_H0 ;  /* 0x20000048ff487230 */ /* 0x000fc60000004100 */
[----:B------:R-:W-:Y:S01]  /*8580*/  F2FP.SATFINITE.E4M3.F32.PACK_AB_MERGE_C R14, RZ, R14, RZ ;  /* 0x0000000eff0e723e */ /* 0x000fe200048070ff */
[----:B------:R-:W-:Y:S01]  /*8590*/  HADD2.F32 R73, -RZ, R73.H0_H0 ;  /* 0x20000049ff497230 */ /* 0x000fe20000004100 */
[----:B------:R-:W-:Y:S01]  /*85a0*/  F2FP.SATFINITE.E4M3.F32.PACK_AB_MERGE_C R80, RZ, R80, RZ ;  /* 0x00000050ff50723e */ /* 0x000fe200048070ff */
[----:B------:R-:W-:Y:S01]  /*85b0*/  FMUL R16, R72, UR5 ;  /* 0x0000000548107c20 */ /* 0x000fe20008400000 */
[----:B------:R-:W-:Y:S01]  /*85c0*/  LOP3.LUT R76, R14, 0xffff, RZ, 0xc0, !PT ;  /* 0x0000ffff0e4c7812 */ /* 0x000fe200078ec0ff */
[----:B------:R-:W-:-:S04]  /*85d0*/  IMAD.WIDE R54, R77, 0x2, R54 ;  /* 0x000000024d367825 */ /* 0x000fc800078e0236 */
[----:B------:R-:W-:Y:S01]  /*85e0*/  FMUL R52, R73, UR5 ;  /* 0x0000000549347c20 */ /* 0x000fe20008400000 */
[----:B------:R-:W-:Y:S01]  /*85f0*/  F2FP.SATFINITE.E4M3.F32.PACK_AB_MERGE_C R14, RZ, R16, RZ ;  /* 0x00000010ff0e723e */ /* 0x000fe200048070ff */
[----:B------:R-:W-:-:S03]  /*8600*/  IMAD.U32 R16, R76, 0x10000, RZ ;  /* 0x000100004c107824 */ /* 0x000fc600078e00ff */
[----:B------:R-:W-:Y:S01]  /*8610*/  F2FP.SATFINITE.E4M3.F32.PACK_AB_MERGE_C R52, RZ, R52, RZ ;  /* 0x00000034ff34723e */ /* 0x000fe200048070ff */
[C---:B------:R-:W-:Y:S01]  /*8620*/  IMAD.WIDE R54, R77.reuse, 0x2, R54 ;  /* 0x000000024d367825 */ /* 0x040fe200078e0236 */
[----:B------:R-:W-:Y:S02]  /*8630*/  LOP3.LUT R14, R14, 0xffff, RZ, 0xc0, !PT ;  /* 0x0000ffff0e0e7812 */ /* 0x000fe400078ec0ff */
[----:B------:R-:W-:Y:S01]  /*8640*/  LOP3.LUT R17, R16, 0xff0000, RZ, 0xc0, !PT ;  /* 0x00ff000010117812 */ /* 0x000fe200078ec0ff */
[----:B------:R-:W-:Y:S02]  /*8650*/  IMAD.SHL.U32 R16, R52, 0x100, RZ ;  /* 0x0000010034107824 */ /* 0x000fe400078e00ff */
[----:B------:R-:W-:-:S04]  /*8660*/  IMAD.WIDE R54, R77, 0x2, R54 ;  /* 0x000000024d367825 */ /* 0x000fc800078e0236 */
[----:B------:R-:W-:Y:S02]  /*8670*/  IMAD R17, R14, 0x1000000, R17 ;  /* 0x010000000e117824 */ /* 0x000fe400078e0211 */
[----:B------:R-:W-:-:S03]  /*8680*/  IMAD.WIDE R54, R77, 0x2, R54 ;  /* 0x000000024d367825 */ /* 0x000fc600078e0236 */
        /* <DEDUP_REMOVED lines=8> */
[----:B------:R-:W-:Y:S02]  /*8710*/  FMNMX R81, R64, |R73|, !PT ;  /* 0x4000004940517209 */ /* 0x000fe40007800000 */
[----:B------:R-:W-:Y:S01]  /*8720*/  LOP3.LUT R71, R71, 0xff0000, RZ, 0xc0, !PT ;  /* 0x00ff000047477812 */ /* 0x000fe200078ec0ff */
[----:B------:R-:W-:Y:S01]  /*8730*/  IMAD.SHL.U32 R80, R80, 0x1000000, RZ ;  /* 0x0100000050507824 */ /* 0x000fe200078e00ff */
[----:B------:R-:W-:Y:S01]  /*8740*/  FMNMX R81, R81, |R58|, !PT ;  /* 0x4000003a51517209 */ /* 0x000fe20007800000 */
[----:B------:R-:W-:Y:S01]  /*8750*/  IMAD.SHL.U32 R58, R76, 0x1000000, RZ ;  /* 0x010000004c3a7824 */ /* 0x000fe200078e00ff */
[----:B------:R-:W-:-:S02]  /*8760*/  LOP3.LUT R64, R71, 0xffff, R8, 0xf8, !PT ;  /* 0x0000ffff47407812 */ /* 0x000fc400078ef808 */
[----:B------:R-:W-:Y:S02]  /*8770*/  LOP3.LUT R73, R70, 0xff0000, RZ, 0xc0, !PT ;  /* 0x00ff000046497812 */ /* 0x000fe400078ec0ff */
[----:B------:R-:W-:Y:S02]  /*8780*/  FMNMX R81, R81, |R72|, !PT ;  /* 0x4000004851517209 */ /* 0x000fe40007800000 */
[----:B------:R-:W-:Y:S02]  /*8790*/  LOP3.LUT R73, R73, 0xffff, R6, 0xf8, !PT ;  /* 0x0000ffff49497812 */ /* 0x000fe400078ef806 */
[----:B------:R-:W-:Y:S02]  /*87a0*/  LOP3.LUT R58, R65, 0xff000000, R58, 0xf8, !PT ;  /* 0xff000000413a7812 */ /* 0x000fe400078ef83a */
[--C-:B--2---:R-:W-:Y:S01]  /*87b0*/  SHF.R.U64 R8, R16, 0x10, R17.reuse ;  /* 0x0000001010087819 */ /* 0x104fe20000001211 */
[----:B------:R-:W-:Y:S01]  /*87c0*/  HADD2.F32 R70, -RZ, R16.H0_H0 ;  /* 0x20000010ff467230 */ /* 0x000fe20000004100 */
[----:B------:R-:W-:Y:S01]  /*87d0*/  SHF.R.U32.HI R72, RZ, 0x10, R17 ;  /* 0x00000010ff487819 */ /* 0x000fe20000011611 */
[----:B------:R-:W-:Y:S01]  /*87e0*/  HADD2.F32 R6, -RZ, R17.H0_H0 ;  /* 0x20000011ff067230 */ /* 0x000fe20000004100 */
[----:B------:R-:W-:Y:S01]  /*87f0*/  LOP3.LUT R16, R53, 0xff000000, R80, 0xf8, !PT ;  /* 0xff00000035107812 */ /* 0x000fe200078ef850 */
[----:B------:R-:W-:Y:S01]  /*8800*/  HADD2.F32 R8, -RZ, R8.H0_H0 ;  /* 0x20000008ff087230 */ /* 0x000fe20000004100 */
[----:B------:R-:W-:Y:S01]  /*8810*/  FMNMX R81, R81, |R70|, !PT ;  /* 0x4000004651517209 */ /* 0x000fe20007800000 */
[----:B------:R-:W-:-:S03]  /*8820*/  HADD2.F32 R72, -RZ, R72.H0_H0 ;  /* 0x20000048ff487230 */ /* 0x000fc60000004100 */
[----:B------:R-:W-:Y:S01]  /*8830*/  FMNMX R65, R81, |R8|, !PT ;  /* 0x4000000851417209 */ /* 0x000fe20007800000 */
[----:B------:R-:W-:Y:S01]  /*8840*/  FMUL R17, R8, UR5 ;  /* 0x0000000508117c20 */ /* 0x000fe20008400000 */
[----:B------:R-:W-:Y:S01]  /*8850*/  FMUL R53, R72, UR5 ;  /* 0x0000000548357c20 */ /* 0x000fe20008400000 */
[----:B------:R-:W-:Y:S01]  /*8860*/  IMAD.IADD R81, R15, 0x1, R75 ;  /* 0x000000010f517824 */ /* 0x000fe200078e024b */
[----:B------:R-:W-:Y:S01]  /*8870*/  FMNMX R65, R65, |R6|, !PT ;  /* 0x4000000641417209 */ /* 0x000fe20007800000 */
[----:B------:R-:W-:Y:S01]  /*8880*/  FMUL R6, R6, UR5 ;  /* 0x0000000506067c20 */ /* 0x000fe20008400000 */
[----:B------:R-:W-:Y:S02]  /*8890*/  F2FP.SATFINITE.E4M3.F32.PACK_AB_MERGE_C R17, RZ, R17, RZ ;  /* 0x00000011ff11723e */ /* 0x000fe400048070ff */
[----:B------:R-:W-:Y:S02]  /*88a0*/  F2FP.SATFINITE.E4M3.F32.PACK_AB_MERGE_C R8, RZ, R53, RZ ;  /* 0x00000035ff08723e */ /* 0x000fe400048070ff */
[----:B------:R-:W-:-:S02]  /*88b0*/  F2FP.SATFINITE.E4M3.F32.PACK_AB_MERGE_C R6, RZ, R6, RZ ;  /* 0x00000006ff06723e */ /* 0x000fc400048070ff */
[----:B------:R-:W-:Y:S02]  /*88c0*/  LOP3.LUT R8, R8, 0xffff, RZ, 0xc0, !PT ;  /* 0x0000ffff08087812 */ /* 0x000fe400078ec0ff */
[----:B------:R-:W-:Y:S02]  /*88d0*/  LOP3.LUT R6, R6, 0xffff, RZ, 0xc0, !PT ;  /* 0x0000ffff06067812 */ /* 0x000fe400078ec0ff */
[----:B------:R-:W-:-:S03]  /*88e0*/  IADD3 R74, P0, R40, R81, RZ ;  /* 0x00000051284a7210 */ /* 0x000fc60007f1e0ff */
[----:B------:R-:W-:Y:S01]  /*88f0*/  IMAD.U32 R53, R6, 0x10000, RZ ;  /* 0x0001000006357824 */ /* 0x000fe200078e00ff */
[----:B------:R-:W-:-:S04]  /*8900*/  LEA.HI.X.SX32 R75, R81, R41, 0x1, P0 ;  /* 0x00000029514b7211 */ /* 0x000fc800000f0eff */
[----:B------:R-:W-:Y:S01]  /*8910*/  LOP3.LUT R71, R53, 0xff0000, RZ, 0xc0, !PT ;  /* 0x00ff000035477812 */ /* 0x000fe200078ec0ff */
[----:B------:R-:W-:Y:S01]  /*8920*/  FMUL R53, R70, UR5 ;  /* 0x0000000546357c20 */ /* 0x000fe20008400000 */
[----:B------:R-:W-:-:S03]  /*8930*/  IMAD.SHL.U32 R70, R17, 0x100, RZ ;  /* 0x0000010011467824 */ /* 0x000fc600078e00ff */
[----:B------:R-:W-:Y:S01]  /*8940*/  IMAD R71, R8, 0x1000000, R71 ;  /* 0x0100000008477824 */ /* 0x000fe200078e0247 */
[----:B------:R-:W-:-:S04]  /*8950*/  F2FP.SATFINITE.E4M3.F32.PACK_AB_MERGE_C R53, RZ, R53, RZ ;  /* 0x00000035ff35723e */ /* 0x000fc800048070ff */
[----:B------:R-:W-:-:S04]  /*8960*/  LOP3.LUT R70, R71, 0xffff, R70, 0xf8, !PT ;  /* 0x0000ffff47467812 */ /* 0x000fc800078ef846 */
[----:B0-----:R-:W-:-:S05]  /*8970*/  LOP3.LUT R89, R70, 0xff, R53, 0xf8, !PT ;  /* 0x000000ff46597812 */ /* 0x001fca00078ef835 */
[----:B------:R0:W-:Y:S04]  /*8980*/  STG.E desc[UR6][R74.64], R89 ;  /* 0x000000594a007986 */ /* 0x0001e8000c101906 */
[----:B------:R-:W2:Y:S01]  /*8990*/  LDG.E.64 R70, desc[UR6][R56.64] ;  /* 0x0000000638467981 */ /* 0x000ea2000c1e1b00 */
[----:B------:R-:W-:Y:S01]  /*89a0*/  LOP3.LUT R52, R52, 0xffff, RZ, 0xc0, !PT ;  /* 0x0000ffff34347812 */ /* 0x000fe200078ec0ff */
[----:B------:R-:W-:Y:S02]  /*89b0*/  IMAD.SHL.U32 R14, R14, 0x1000000, RZ ;  /* 0x010000000e0e7824 */ /* 0x000fe400078e00ff */
[----:B------:R-:W-:Y:S02]  /*89c0*/  IMAD.IADD R81, R15, 0x1, R81 ;  /* 0x000000010f517824 */ /* 0x000fe400078e0251 */
[----:B------:R-:W-:Y:S01]  /*89d0*/  IMAD.SHL.U32 R95, R52, 0x1000000, RZ ;  /* 0x01000000345f7824 */ /* 0x000fe200078e00ff */
[----:B------:R-:W-:Y:S01]  /*89e0*/  LOP3.LUT R52, R73, 0xff000000, R14, 0xf8, !PT ;  /* 0xff00000049347812 */ /* 0x000fe200078ef80e */
[----:B0-----:R-:W-:Y:S01]  /*89f0*/  IMAD.WIDE R88, R59, 0x2, R46 ;  /* 0x000000023b587825 */ /* 0x001fe200078e022e */
[----:B------:R-:W-:-:S02]  /*8a00*/  FMNMX R73, R65, |R72|, !PT ;  /* 0x4000004841497209 */ /* 0x000fc40007800000 */
[----:B------:R-:W-:Y:S02]  /*8a10*/  IADD3 R94, P0, R40, R81, RZ ;  /* 0x00000051285e7210 */ /* 0x000fe40007f1e0ff */
[----:B------:R-:W-:Y:S01]  /*8a20*/  LOP3.LUT R64, R64, 0xff000000, R95, 0xf8, !PT ;  /* 0xff00000040407812 */ /* 0x000fe200078ef85f */
[----:B------:R-:W-:Y:S01]  /*8a30*/  IMAD.WIDE R88, R77, 0x2, R88 ;  /* 0x000000024d587825 */ /* 0x000fe200078e0258 */
[----:B------:R-:W-:-:S03]  /*8a40*/  LEA.HI.X.SX32 R95, R81, R41, 0x1, P0 ;  /* 0x00000029515f7211 */ /* 0x000fc600000f0eff */
[----:B------:R-:W-:-:S04]  /*8a50*/  IMAD.WIDE R88, R77, 0x2, R88 ;  /* 0x000000024d587825 */ /* 0x000fc800078e0258 */
[----:B------:R-:W-:-:S04]  /*8a60*/  IMAD.WIDE R88, R77, 0x2, R88 ;  /* 0x000000024d587825 */ /* 0x000fc800078e0258 */
[----:B------:R-:W-:-:S04]  /*8a70*/  IMAD.WIDE R88, R77, 0x2, R88 ;  /* 0x000000024d587825 */ /* 0x000fc800078e0258 */
[----:B------:R-:W-:-:S04]  /*8a80*/  IMAD.WIDE R88, R77, 0x2, R88 ;  /* 0x000000024d587825 */ /* 0x000fc800078e0258 */
[----:B------:R-:W-:-:S04]  /*8a90*/  IMAD.WIDE R88, R77, 0x2, R88 ;  /* 0x000000024d587825 */ /* 0x000fc800078e0258 */
[----:B--2---:R-:W-:Y:S01]  /*8aa0*/  HADD2.F32 R14, -RZ, R71.H0_H0 ;  /* 0x20000047ff0e7230 */ /* 0x004fe20000004100 */
[--C-:B------:R-:W-:Y:S02]  /*8ab0*/  SHF.R.U32.HI R65, RZ, 0x10, R71.reuse ;  /* 0x00000010ff417819 */ /* 0x100fe40000011647 */
[----:B------:R-:W-:Y:S01]  /*8ac0*/  SHF.R.U64 R72, R70, 0x10, R71 ;  /* 0x0000001046487819 */ /* 0x000fe20000001247 */
[----:B------:R-:W-:Y:S02]  /*8ad0*/  HADD2.F32 R70, -RZ, R70.H0_H0 ;  /* 0x20000046ff467230 */ /* 0x000fe40000004100 */
[----:B------:R-:W-:Y:S01]  /*8ae0*/  FMUL R71, R14, UR5 ;  /* 0x000000050e477c20 */ /* 0x000fe20008400000 */
[----:B------:R-:W-:Y:S02]  /*8af0*/  HADD2.F32 R65, -RZ, R65.H0_H0 ;  /* 0x20000041ff417230 */ /* 0x000fe40000004100 */
[----:B------:R-:W-:Y:S01]  /*8b00*/  HADD2.F32 R72, -RZ, R72.H0_H0 ;  /* 0x20000048ff487230 */ /* 0x000fe20000004100 */
[----:B------:R-:W-:Y:S01]  /*8b10*/  FMNMX R73, R73, |R70|, !PT ;  /* 0x4000004649497209 */ /* 0x000fe20007800000 */
[----:B------:R-:W-:Y:S01]  /*8b20*/  FMUL R70, R70, UR5 ;  /* 0x0000000546467c20 */ /* 0x000fe20008400000 */
[----:B------:R-:W-:Y:S01]  /*8b30*/  F2FP.SATFINITE.E4M3.F32.PACK_AB_MERGE_C R75, RZ, R71, RZ ;  /* 0x00000047ff4b723e */ /* 0x000fe200048070ff */
[----:B------:R-:W-:Y:S01]  /*8b40*/  FMUL R71, R65, UR5 ;  /* 0x0000000541477c20 */ /* 0x000fe20008400000 */
[----:B------:R-:W-:Y:S01]  /*8b50*/  FMNMX R73, R73, |R72|, !PT ;  /* 0x4000004849497209 */ /* 0x000fe20007800000 */
[----:B------:R-:W-:Y:S01]  /*8b60*/  FMUL R72, R72, UR5 ;  /* 0x0000000548487c20 */ /* 0x000fe20008400000 */
[----:B------:R-:W-:-:S02]  /*8b70*/  LOP3.LUT R75, R75, 0xffff, RZ, 0xc0, !PT ;  /* 0x0000ffff4b4b7812 */ /* 0x000fc400078ec0ff */
        /* <DEDUP_REMOVED lines=8> */
[----:B------:R-:W-:-:S04]  /*8c00*/  F2FP.SATFINITE.E4M3.F32.PACK_AB_MERGE_C R76, RZ, R70, RZ ;  /* 0x00000046ff4c723e */ /* 0x000fc800048070ff */
[----:B------:R-:W-:-:S05]  /*8c10*/  LOP3.LUT R80, R71, 0xff, R76, 0xf8, !PT ;  /* 0x000000ff47507812 */ /* 0x000fca00078ef84c */
[----:B------:R0:W-:Y:S04]  /*8c20*/  STG.E desc[UR6][R94.64], R80 ;  /* 0x000000505e007986 */ /* 0x0001e8000c101906 */
[----:B------:R-:W2:Y:S01]  /*8c30*/  LDG.E.64 R70, desc[UR6][R88.64] ;  /* 0x0000000658467981 */ /* 0x000ea2000c1e1b00 */
[----:B------:R-:W-:Y:S01]  /*8c40*/  FMNMX R14, R73, |R14|, !PT ;  /* 0x4000000e490e7209 */ /* 0x000fe20007800000 */
[----:B------:R-:W-:Y:S01]  /*8c50*/  IMAD.IADD R81, R15, 0x1, R81 ;  /* 0x000000010f517824 */ /* 0x000fe200078e0251 */
[----:B------:R-:W-:Y:S01]  /*8c60*/  PRMT R73, R72, 0x7104, RZ ;  /* 0x0000710448497816 */ /* 0x000fe200000000ff */
[----:B------:R-:W-:Y:S01]  /*8c70*/  IMAD.SHL.U32 R75, R75, 0x100, RZ ;  /* 0x000001004b4b7824 */ /* 0x000fe200078e00ff */
[----:B------:R-:W-:Y:S02]  /*8c80*/  FMNMX R14, R14, |R65|, !PT ;  /* 0x400000410e0e7209 */ /* 0x000fe40007800000 */
[----:B------:R-:W-:-:S02]  /*8c90*/  LOP3.LUT R6, R6, 0xff, RZ, 0xc0, !PT ;  /* 0x000000ff06067812 */ /* 0x000fc400078ec0ff */
[----:B0-----:R-:W-:Y:S02]  /*8ca0*/  LOP3.LUT R80, R53, 0xff, RZ, 0xc0, !PT ;  /* 0x000000ff35507812 */ /* 0x001fe400078ec0ff */
[----:B------:R-:W-:Y:S02]  /*8cb0*/  PRMT R53, R76, 0x7104, RZ ;  /* 0x000071044c357816 */ /* 0x000fe400000000ff */
[----:B------:R-:W-:Y:S02]  /*8cc0*/  LOP3.LUT R6, R6, 0xff00, R75, 0xf8, !PT ;  /* 0x0000ff0006067812 */ /* 0x000fe400078ef84b */
[----:B------:R-:W-:Y:S02]  /*8cd0*/  LOP3.LUT R53, R80, 0xff00, R53, 0xf8, !PT ;  /* 0x0000ff0050357812 */ /* 0x000fe400078ef835 */
[----:B------:R-:W-:Y:S02]  /*8ce0*/  LOP3.LUT R8, R8, 0xff, RZ, 0xc0, !PT ;  /* 0x000000ff08087812 */ /* 0x000fe400078ec0ff */
[----:B--2---:R-:W-:Y:S01]  /*8cf0*/  SHF.R.U64 R65, R70, 0x10, R71 ;  /* 0x0000001046417819 */ /* 0x004fe20000001247 */
[----:B------:R-:W-:Y:S01]  /*8d00*/  HADD2.F32 R59, -RZ, R70.H0_H0 ;  /* 0x20000046ff3b7230 */ /* 0x000fe20000004100 */
[----:B------:R-:W-:-:S03]  /*8d10*/  LOP3.LUT R70, R17, 0xff, RZ, 0xc0, !PT ;  /* 0x000000ff11467812 */ /* 0x000fc600078ec0ff */
[----:B------:R-:W-:Y:S01]  /*8d20*/  HADD2.F32 R17, -RZ, R65.H0_H0 ;  /* 0x20000041ff117230 */ /* 0x000fe20000004100 */
[----:B------:R-:W-:Y:S01]  /*8d30*/  FMNMX R72, R14, |R59|, !PT ;  /* 0x4000003b0e487209 */ /* 0x000fe20007800000 */
[----:B------:R-:W-:Y:S01]  /*8d40*/  HADD2.F32 R65, -RZ, R71.H0_H0 ;  /* 0x20000047ff417230 */ /* 0x000fe20000004100 */
[----:B------:R-:W-:Y:S01]  /*8d50*/  LOP3.LUT R14, R70, 0xff00, R73, 0xf8, !PT ;  /* 0x0000ff00460e7812 */ /* 0x000fe200078ef849 */
[----:B------:R-:W-:Y:S01]  /*8d60*/  IMAD.SHL.U32 R73, R74, 0x100, RZ ;  /* 0x000001004a497824 */ /* 0x000fe200078e00ff */
[----:B------:R-:W-:Y:S02]  /*8d70*/  FMNMX R70, R72, |R17|, !PT ;  /* 0x4000001148467209 */ /* 0x000fe40007800000 */
[----:B------:R-:W-:Y:S02]  /*8d80*/  SHF.R.U32.HI R71, RZ, 0x10, R71 ;  /* 0x00000010ff477819 */ /* 0x000fe40000011647 */
[----:B------:R-:W-:Y:S01]  /*8d90*/  FMNMX R70, R70, |R65|, !PT ;  /* 0x4000004146467209 */ /* 0x000fe20007800000 */
[----:B------:R-:W-:Y:S01]  /*8da0*/  FMUL R65, R65, UR5 ;  /* 0x0000000541417c20 */ /* 0x000fe20008400000 */
[----:B------:R-:W-:Y:S01]  /*8db0*/  LOP3.LUT R8, R8, 0xff00, R73, 0xf8, !PT ;  /* 0x0000ff0008087812 */ /* 0x000fe200078ef849 */
[----:B------:R-:W-:-:S03]  /*8dc0*/  HADD2.F32 R71, -RZ, R71.H0_H0 ;  /* 0x20000047ff477230 */ /* 0x000fc60000004100 */
[----:B------:R-:W-:Y:S02]  /*8dd0*/  F2FP.SATFINITE.E4M3.F32.PACK_AB_MERGE_C R72, RZ, R65, RZ ;  /* 0x00000041ff48723e */ /* 0x000fe400048070ff */
[----:B------:R-:W-:Y:S01]  /*8de0*/  FMNMX R65, R70, |R71|, !PT ;  /* 0x4000004746417209 */ /* 0x000fe20007800000 */
[----:B------:R-:W-:Y:S01]  /*8df0*/  FMUL R71, R71, UR5 ;  /* 0x0000000547477c20 */ /* 0x000fe20008400000 */
[----:B------:R-:W-:Y:S01]  /*8e00*/  LOP3.LUT R72, R72, 0xffff, RZ, 0xc0, !PT ;  /* 0x0000ffff48487812 */ /* 0x000fe200078ec0ff */
[----:B------:R-:W-:-:S03]  /*8e10*/  FMUL R70, R17, UR5 ;  /* 0x0000000511467c20 */ /* 0x000fc60008400000 */
[----:B------:R-:W-:Y:S01]  /*8e20*/  F2FP.SATFINITE.E4M3.F32.PACK_AB_MERGE_C R17, RZ, R71, RZ ;  /* 0x00000047ff11723e */ /* 0x000fe200048070ff */
[----:B------:R-:W-:Y:S02]  /*8e30*/  IMAD.U32 R74, R72, 0x10000, RZ ;  /* 0x00010000484a7824 */ /* 0x000fe400078e00ff */
[----:B------:R-:W-:Y:S01]  /*8e40*/  FMUL R71, R59, UR5 ;  /* 0x000000053b477c20 */ /* 0x000fe20008400000 */
[----:B------:R-:W-:Y:S02]  /*8e50*/  F2FP.SATFINITE.E4M3.F32.PACK_AB_MERGE_C R59, RZ, R70, RZ ;  /* 0x00000046ff3b723e */ /* 0x000fe400048070ff */
[----:B------:R-:W-:Y:S02]  /*8e60*/  LOP3.LUT R17, R17, 0xffff, RZ, 0xc0, !PT ;  /* 0x0000ffff11117812 */ /* 0x000fe400078ec0ff */
[----:B------:R-:W-:Y:S02]  /*8e70*/  LOP3.LUT R74, R74, 0xff0000, RZ, 0xc0, !PT ;  /* 0x00ff00004a4a7812 */ /* 0x000fe400078ec0ff */
[----:B------:R-:W-:-:S03]  /*8e80*/  F2FP.SATFINITE.E4M3.F32.PACK_AB_MERGE_C R70, RZ, R71, RZ ;  /* 0x00000047ff46723e */ /* 0x000fc600048070ff */
[----:B------:R-:W-:Y:S02]  /*8e90*/  IMAD R71, R17, 0x1000000, R74 ;  /* 0x0100000011477824 */ /* 0x000fe400078e024a */
[----:B------:R-:W-:-:S05]  /*8ea0*/  IMAD.SHL.U32 R74, R59, 0x100, RZ ;  /* 0x000001003b4a7824 */ /* 0x000fca00078e00ff */
[----:B------:R-:W-:Y:S01]  /*8eb0*/  LOP3.LUT R71, R71, 0xffff, R74, 0xf8, !PT ;  /* 0x0000ffff47477812 */ /* 0x000fe200078ef84a */
[----:B------:R-:W-:-:S03]  /*8ec0*/  IMAD.U32 R74, R70, 0x10000, RZ ;  /* 0x00010000464a7824 */ /* 0x000fc600078e00ff */
[----:B------:R-:W-:Y:S02]  /*8ed0*/  LOP3.LUT R97, R71, 0xff, R70, 0xf8, !PT ;  /* 0x000000ff47617812 */ /* 0x000fe400078ef846 */
[----:B------:R-:W-:Y:S02]  /*8ee0*/  LOP3.LUT R53, R53, 0xff0000, R74, 0xf8, !PT ;  /* 0x00ff000035357812 */ /* 0x000fe400078ef84a */
[----:B------:R-:W-:-:S04]  /*8ef0*/  IADD3 R74, P0, R40, R81, RZ ;  /* 0x00000051284a7210 */ /* 0x000fc80007f1e0ff */
[----:B------:R-:W-:Y:S01]  /*8f00*/  LEA.HI.X.SX32 R75, R81, R41, 0x1, P0 ;  /* 0x00000029514b7211 */ /* 0x000fe200000f0eff */
[----:B------:R-:W-:-:S04]  /*8f10*/  IMAD.IADD R81, R15, 0x1, R81 ;  /* 0x000000010f517824 */ /* 0x000fc800078e0251 */
[----:B------:R-:W-:Y:S01]  /*8f20*/  IMAD.WIDE R94, R81, 0x2, R46 ;  /* 0x00000002515e7825 */ /* 0x000fe200078e022e */
        /* <DEDUP_REMOVED lines=8> */
[----:B--2---:R-:W-:Y:S01]  /*8fb0*/  SHF.R.U64 R72, R70, 0x10, R71 ;  /* 0x0000001046487819 */ /* 0x004fe20000001247 */
[----:B------:R-:W-:-:S04]  /*8fc0*/  HADD2.F32 R70, -RZ, R70.H0_H0 ;  /* 0x20000046ff467230 */ /* 0x000fc80000004100 */
[----:B------:R-:W-:Y:S01]  /*8fd0*/  HADD2.F32 R59, -RZ, R72.H0_H0 ;  /* 0x20000048ff3b7230 */ /* 0x000fe20000004100 */
[----:B------:R-:W-:Y:S01]  /*8fe0*/  FMNMX R72, R65, |R70|, !PT ;  /* 0x4000004641487209 */ /* 0x000fe20007800000 */
[----:B------:R-:W-:Y:S01]  /*8ff0*/  HADD2.F32 R65, -RZ, R71.H0_H0 ;  /* 0x20000047ff417230 */ /* 0x000fe20000004100 */
[----:B------:R-:W-:Y:S02]  /*9000*/  SHF.R.U32.HI R71, RZ, 0x10, R71 ;  /* 0x00000010ff477819 */ /* 0x000fe40000011647 */
[----:B------:R-:W-:-:S03]  /*9010*/  FMNMX R72, R72, |R59|, !PT ;  /* 0x4000003b48487209 */ /* 0x000fc60007800000 */
[----:B------:R-:W-:Y:S01]  /*9020*/  HADD2.F32 R71, -RZ, R71.H0_H0 ;  /* 0x20000047ff477230 */ /* 0x000fe20000004100 */
[----:B------:R-:W-:Y:S01]  /*9030*/  FMNMX R72, R72, |R65|, !PT ;  /* 0x4000004148487209 */ /* 0x000fe20007800000 */
[----:B------:R-:W-:-:S03]  /*9040*/  FMUL R65, R65, UR5 ;  /* 0x0000000541417c20 */ /* 0x000fc60008400000 */
[----:B------:R-:W-:Y:S01]  /*9050*/  FMNMX R72, R72, |R71|, !PT ;  /* 0x4000004748487209 */ /* 0x000fe20007800000 */
[----:B------:R-:W-:Y:S01]  /*9060*/  FMUL R71, R71, UR5 ;  /* 0x0000000547477c20 */ /* 0x000fe20008400000 */
[----:B------:R-:W-:Y:S01]  /*9070*/  F2FP.SATFINITE.E4M3.F32.PACK_AB_MERGE_C R17, RZ, R65, RZ ;  /* 0x00000041ff11723e */ /* 0x000fe200048070ff */
[----:B------:R-:W-:Y:S01]  /*9080*/  FMUL R65, R59, UR5 ;  /* 0x000000053b417c20 */ /* 0x000fe20008400000 */
[----:B------:R-:W-:Y:S02]  /*9090*/  FMUL R59, R70, UR5 ;  /* 0x00000005463b7c20 */ /* 0x000fe40008400000 */
[----:B------:R-:W-:Y:S02]  /*90a0*/  LOP3.LUT R17, R17, 0xffff, RZ, 0xc0, !PT ;  /* 0x0000ffff11117812 */ /* 0x000fe400078ec0ff */
[----:B------:R-:W-:Y:S02]  /*90b0*/  F2FP.SATFINITE.E4M3.F32.PACK_AB_MERGE_C R71, RZ, R71, RZ ;  /* 0x00000047ff47723e */ /* 0x000fe400048070ff */
[----:B------:R-:W-:Y:S01]  /*90c0*/  F2FP.SATFINITE.E4M3.F32.PACK_AB_MERGE_C R65, RZ, R65, RZ ;  /* 0x00000041ff41723e */ /* 0x000fe200048070ff */
[----:B0-----:R-:W-:Y:S01]  /*90d0*/  IMAD.U32 R74, R17, 0x10000, RZ ;  /* 0x00010000114a7824 */ /* 0x001fe200078e00ff */
[----:B------:R-:W-:-:S02]  /*90e0*/  LOP3.LUT R71, R71, 0xffff, RZ, 0xc0, !PT ;  /* 0x0000ffff47477812 */ /* 0x000fc400078ec0ff */
[----:B------:R-:W-:Y:S01]  /*90f0*/  F2FP.SATFINITE.E4M3.F32.PACK_AB_MERGE_C R59, RZ, R59, RZ ;  /* 0x0000003bff3b723e */ /* 0x000fe200048070ff */
[----:B------:R-:W-:Y:S01]  /*9100*/  IMAD.SHL.U32 R73, R65, 0x100, RZ ;  /* 0x0000010041497824 */ /* 0x000fe200078e00ff */
[----:B------:R-:W-:-:S05]  /*9110*/  LOP3.LUT R74, R74, 0xff0000, RZ, 0xc0, !PT ;  /* 0x00ff00004a4a7812 */ /* 0x000fca00078ec0ff */
[----:B------:R-:W-:Y:S01]  /*9120*/  IMAD R70, R71, 0x1000000, R74 ;  /* 0x0100000047467824 */ /* 0x000fe200078e024a */
[----:B------:R-:W-:-:S04]  /*9130*/  IADD3 R74, P0, R40, R81, RZ ;  /* 0x00000051284a7210 */ /* 0x000fc80007f1e0ff */
[----:B------:R-:W-:Y:S02]  /*9140*/  LOP3.LUT R70, R70, 0xffff, R73, 0xf8, !PT ;  /* 0x0000ffff46467812 */ /* 0x000fe400078ef849 */
[----:B------:R-:W-:Y:S02]  /*9150*/  LEA.HI.X.SX32 R75, R81, R41, 0x1, P0 ;  /* 0x00000029514b7211 */ /* 0x000fe400000f0eff */
[----:B------:R-:W-:-:S05]  /*9160*/  LOP3.LUT R73, R70, 0xff, R59, 0xf8, !PT ;  /* 0x000000ff46497812 */ /* 0x000fca00078ef83b */
[----:B------:R0:W-:Y:S04]  /*9170*/  STG.E desc[UR6][R74.64], R73 ;  /* 0x000000494a007986 */ /* 0x0001e8000c101906 */
[----:B------:R-:W2:Y:S01]  /*9180*/  LDG.E.64 R66, desc[UR6][R66.64] ;  /* 0x0000000642427981 */ /* 0x000ea2000c1e1b00 */
[----:B------:R-:W-:Y:S01]  /*9190*/  LOP3.LUT R59, R59, 0xffff, RZ, 0xc0, !PT ;  /* 0x0000ffff3b3b7812 */ /* 0x000fe200078ec0ff */
[----:B------:R-:W-:-:S04]  /*91a0*/  IMAD.SHL.U32 R17, R17, 0x1000000, RZ ;  /* 0x0100000011117824 */ /* 0x000fc800078e00ff */
[----:B------:R-:W-:Y:S01]  /*91b0*/  IMAD.SHL.U32 R70, R59, 0x1000000, RZ ;  /* 0x010000003b467824 */ /* 0x000fe200078e00ff */
[----:B------:R-:W-:-:S04]  /*91c0*/  LOP3.LUT R59, R6, R17, RZ, 0xfc, !PT ;  /* 0x00000011063b7212 */ /* 0x000fc800078efcff */
[----:B------:R-:W-:Y:S01]  /*91d0*/  LOP3.LUT R17, R53, R70, RZ, 0xfc, !PT ;  /* 0x0000004635117212 */ /* 0x000fe200078efcff */
[----:B------:R-:W-:-:S05]  /*91e0*/  IMAD.SHL.U32 R53, R71, 0x1000000, RZ ;  /* 0x0100000047357824 */ /* 0x000fca00078e00ff */
[----:B------:R-:W-:Y:S02]  /*91f0*/  LOP3.LUT R53, R8, R53, RZ, 0xfc, !PT ;  /* 0x0000003508357212 */ /* 0x000fe400078efcff */
[--C-:B--2---:R-:W-:Y:S01]  /*9200*/  SHF.R.U64 R6, R66, 0x10, R67.reuse ;  /* 0x0000001042067819 */ /* 0x104fe20000001243 */
[----:B------:R-:W-:Y:S01]  /*9210*/  HADD2.F32 R71, -RZ, R66.H0_H0 ;  /* 0x20000042ff477230 */ /* 0x000fe20000004100 */
[----:B------:R-:W-:Y:S01]  /*9220*/  SHF.R.U32.HI R81, RZ, 0x10, R67 ;  /* 0x00000010ff517819 */ /* 0x000fe20000011643 */
[----:B------:R-:W-:Y:S02]  /*9230*/  HADD2.F32 R8, -RZ, R67.H0_H0 ;  /* 0x20000043ff087230 */ /* 0x000fe40000004100 */
[----:B------:R-:W-:Y:S01]  /*9240*/  HADD2.F32 R6, -RZ, R6.H0_H0 ;  /* 0x20000006ff067230 */ /* 0x000fe20000004100 */
[----:B0-----:R-:W-:Y:S01]  /*9250*/  FMNMX R73, R72, |R71|, !PT ;  /* 0x4000004748497209 */ /* 0x001fe20007800000 */
        /* <DEDUP_REMOVED lines=8> */
[----:B------:R-:W-:Y:S01]  /*92e0*/  F2FP.SATFINITE.E4M3.F32.PACK_AB_MERGE_C R6, RZ, R6, RZ ;  /* 0x00000006ff06723e */ /* 0x000fe200048070ff */
[----:B------:R-:W-:Y:S01]  /*92f0*/  IMAD.U32 R66, R75, 0x10000, RZ ;  /* 0x000100004b427824 */ /* 0x000fe200078e00ff */
[----:B------:R-:W-:Y:S01]  /*9300*/  F2FP.SATFINITE.E4M3.F32.PACK_AB_MERGE_C R71, RZ, R71, RZ ;  /* 0x00000047ff47723e */ /* 0x000fe200048070ff */
[----:B------:R-:W-:Y:S01]  /*9310*/  IMAD.IADD R73, R15, 0x1, R5 ;  /* 0x000000010f497824 */ /* 0x000fe200078e0205 */
[----:B------:R-:W-:Y:S02]  /*9320*/  F2FP.SATFINITE.E4M3.F32.PACK_AB_MERGE_C R8, RZ, R8, RZ ;  /* 0x00000008ff08723e */ /* 0x000fe400048070ff */
[----:B------:R-:W-:-:S02]  /*9330*/  LOP3.LUT R67, R66, 0xff0000, RZ, 0xc0, !PT ;  /* 0x00ff000042437812 */ /* 0x000fc400078ec0ff */
[----:B------:R-:W-:Y:S02]  /*9340*/  LOP3.LUT R66, R8, 0xffff, RZ, 0xc0, !PT ;  /* 0x0000ffff08427812 */ /* 0x000fe400078ec0ff */
[----:B------:R-:W-:Y:S01]  /*9350*/  LOP3.LUT R72, R71, 0xff, RZ, 0xc0, !PT ;  /* 0x000000ff47487812 */ /* 0x000fe200078ec0ff */
[----:B------:R-:W-:-:S04]  /*9360*/  IMAD.WIDE R70, R73, 0x2, R46 ;  /* 0x0000000249467825 */ /* 0x000fc800078e022e */
        /* <DEDUP_REMOVED lines=8> */
[----:B------:R-:W-:Y:S02]  /*93f0*/  LOP3.LUT R65, R65, 0xffff, RZ, 0xc0, !PT ;  /* 0x0000ffff41417812 */ /* 0x000fe400078ec0ff */
[----:B------:R-:W-:-:S03]  /*9400*/  FMNMX R76, R74, |R81|, !PT ;  /* 0x400000514a4c7209 */ /* 0x000fc60007800000 */
[----:B------:R-:W-:-:S05]  /*9410*/  IMAD.SHL.U32 R65, R65, 0x1000000, RZ ;  /* 0x0100000041417824 */ /* 0x000fca00078e00ff */
[----:B------:R-:W-:Y:S02]  /*9420*/  LOP3.LUT R65, R14, R65, RZ, 0xfc, !PT ;  /* 0x000000410e417212 */ /* 0x000fe400078efcff */
[--C-:B--2---:R-:W-:Y:S01]  /*9430*/  SHF.R.U64 R74, R70, 0x10, R71.reuse ;  /* 0x00000010464a7819 */ /* 0x104fe20000001247 */
[----:B------:R-:W-:Y:S01]  /*9440*/  HADD2.F32 R5, -RZ, R70.H0_H0 ;  /* 0x20000046ff057230 */ /* 0x000fe20000004100 */
[----:B0-----:R-:W-:Y:S01]  /*9450*/  SHF.R.U32.HI R67, RZ, 0x10, R71 ;  /* 0x00000010ff437819 */ /* 0x001fe20000011647 */
[----:B------:R-:W-:Y:S02]  /*9460*/  HADD2.F32 R14, -RZ, R71.H0_H0 ;  /* 0x20000047ff0e7230 */ /* 0x000fe40000004100 */
[----:B------:R-:W-:Y:S01]  /*9470*/  HADD2.F32 R74, -RZ, R74.H0_H0 ;  /* 0x2000004aff4a7230 */ /* 0x000fe20000004100 */
[----:B------:R-:W-:Y:S01]  /*9480*/  FMNMX R81, R76, |R5|, !PT ;  /* 0x400000054c517209 */ /* 0x000fe20007800000 */
[----:B------:R-:W-:-:S03]  /*9490*/  HADD2.F32 R67, -RZ, R67.H0_H0 ;  /* 0x20000043ff437230 */ /* 0x000fc60000004100 */
[----:B------:R-:W-:Y:S01]  /*94a0*/  FMNMX R81, R81, |R74|, !PT ;  /* 0x4000004a51517209 */ /* 0x000fe20007800000 */
[----:B------:R-:W-:Y:S01]  /*94b0*/  FMUL R76, R74, UR5 ;  /* 0x000000054a4c7c20 */ /* 0x000fe20008400000 */
[----:B------:R-:W-:Y:S02]  /*94c0*/  FMUL R71, R67, UR5 ;  /* 0x0000000543477c20 */ /* 0x000fe40008400000 */
[----:B------:R-:W-:Y:S01]  /*94d0*/  FMNMX R70, R81, |R14|, !PT ;  /* 0x4000000e51467209 */ /* 0x000fe20007800000 */
[----:B------:R-:W-:Y:S01]  /*94e0*/  FMUL R14, R14, UR5 ;  /* 0x000000050e0e7c20 */ /* 0x000fe20008400000 */
[----:B------:R-:W-:Y:S02]  /*94f0*/  F2FP.SATFINITE.E4M3.F32.PACK_AB_MERGE_C R76, RZ, R76, RZ ;  /* 0x0000004cff4c723e */ /* 0x000fe400048070ff */
[----:B------:R-:W-:Y:S02]  /*9500*/  FMNMX R70, R70, |R67|, !PT ;  /* 0x4000004346467209 */ /* 0x000fe40007800000 */
[----:B------:R-:W-:-:S02]  /*9510*/  F2FP.SATFINITE.E4M3.F32.PACK_AB_MERGE_C R66, RZ, R14, RZ ;  /* 0x0000000eff42723e */ /* 0x000fc400048070ff */
[----:B------:R-:W-:Y:S02]  /*9520*/  LOP3.LUT R14, R75, 0xff, RZ, 0xc0, !PT ;  /* 0x000000ff4b0e7812 */ /* 0x000fe400078ec0ff */
[----:B------:R-:W-:Y:S01]  /*9530*/  LOP3.LUT R67, R66, 0xffff, RZ, 0xc0, !PT ;  /* 0x0000ffff42437812 */ /* 0x000fe200078ec0ff */
[----:B------:R-:W-:Y:S01]  /*9540*/  FMUL R66, R5, UR5 ;  /* 0x0000000505427c20 */ /* 0x000fe20008400000 */
[----:B------:R-:W-:Y:S02]  /*9550*/  F2FP.SATFINITE.E4M3.F32.PACK_AB_MERGE_C R71, RZ, R71, RZ ;  /* 0x00000047ff47723e */ /* 0x000fe400048070ff */
[C---:B------:R-:W-:Y:S01]  /*9560*/  PRMT R14, R67.reuse, 0x7604, R14 ;  /* 0x00007604430e7816 */ /* 0x040fe2000000000e */
[----:B------:R-:W-:Y:S01]  /*9570*/  IMAD.U32 R67, R67, 0x10000, RZ ;  /* 0x0001000043437824 */ /* 0x000fe200078e00ff */
[----:B------:R-:W-:Y:S02]  /*9580*/  LOP3.LUT R5, R71, 0xffff, RZ, 0xc0, !PT ;  /* 0x0000ffff47057812 */ /* 0x000fe400078ec0ff */
[----:B------:R-:W-:-:S02]  /*9590*/  F2FP.SATFINITE.E4M3.F32.PACK_AB_MERGE_C R66, RZ, R66, RZ ;  /* 0x00000042ff42723e */ /* 0x000fc400048070ff */
[----:B------:R-:W-:Y:S01]  /*95a0*/  LOP3.LUT R74, R67, 0xff0000, RZ, 0xc0, !PT ;  /* 0x00ff0000434a7812 */ /* 0x000fe200078ec0ff */
[----:B------:R-:W-:-:S04]  /*95b0*/  IMAD.SHL.U32 R67, R76, 0x100, RZ ;  /* 0x000001004c437824 */ /* 0x000fc800078e00ff */
[----:B------:R-:W-:-:S05]  /*95c0*/  IMAD R74, R5, 0x1000000, R74 ;  /* 0x01000000054a7824 */ /* 0x000fca00078e024a */
[----:B------:R-:W-:Y:S02]  /*95d0*/  LOP3.LUT R71, R74, 0xffff, R67, 0xf8, !PT ;  /* 0x0000ffff4a477812 */ /* 0x000fe400078ef843 */
[----:B------:R-:W-:Y:S02]  /*95e0*/  LOP3.LUT R67, R66, 0xffff, RZ, 0xc0, !PT ;  /* 0x0000ffff42437812 */ /* 0x000fe400078ec0ff */
[----:B------:R-:W-:Y:S01]  /*95f0*/  LOP3.LUT R95, R71, 0xff, R66, 0xf8, !PT ;  /* 0x000000ff475f7812 */ /* 0x000fe200078ef842 */
[----:B------:R-:W-:Y:S01]  /*9600*/  IMAD R71, R15, 0x1f, RZ ;  /* 0x0000001f0f477824 */ /* 0x000fe200078e02ff */
[----:B------:R-:W-:Y:S02]  /*9610*/  IADD3 R74, P0, R40, R73, RZ ;  /* 0x00000049284a7210 */ /* 0x000fe40007f1e0ff */
[----:B------:R-:W-:Y:S01]  /*9620*/  PRMT R72, R67, 0x7604, R72 ;  /* 0x0000760443487816 */ /* 0x000fe20000000048 */
[----:B------:R-:W-:Y:S01]  /*9630*/  IMAD.WIDE R66, R71, 0x2, R84 ;  /* 0x0000000247427825 */ /* 0x000fe200078e0254 */
[----:B------:R-:W-:-:S05]  /*9640*/  LEA.HI.X.SX32 R75, R73, R41, 0x1, P0 ;  /* 0x00000029494b7211 */ /* 0x000fca00000f0eff */
[----:B------:R0:W-:Y:S04]  /*9650*/  STG.E desc[UR6][R74.64], R95 ;  /* 0x0000005f4a007986 */ /* 0x0001e8000c101906 */
[----:B------:R-:W2:Y:S01]  /*9660*/  LDG.E.64 R66, desc[UR6][R66.64] ;  /* 0x0000000642427981 */ /* 0x000ea2000c1e1b00 */
[----:B------:R-:W-:Y:S01]  /*9670*/  LOP3.LUT R8, R8, 0xff, RZ, 0xc0, !PT ;  /* 0x000000ff08087812 */ /* 0x000fe200078ec0ff */
[----:B------:R-:W-:Y:S01]  /*9680*/  IMAD.WIDE R12, R77, 0x2, R12 ;  /* 0x000000024d0c7825 */ /* 0x000fe200078e020c */
[----:B------:R-:W-:Y:S02]  /*9690*/  LOP3.LUT R81, R76, 0xffff, RZ, 0xc0, !PT ;  /* 0x0000ffff4c517812 */ /* 0x000fe400078ec0ff */
[----:B------:R-:W-:Y:S02]  /*96a0*/  PRMT R5, R5, 0x7604, R8 ;  /* 0x0000760405057816 */ /* 0x000fe40000000008 */
[----:B------:R-:W-:-:S04]  /*96b0*/  LOP3.LUT R8, R6, 0xff, RZ, 0xc0, !PT ;  /* 0x000000ff06087812 */ /* 0x000fc800078ec0ff */
[----:B0-----:R-:W-:Y:S01]  /*96c0*/  PRMT R74, R81, 0x7604, R8 ;  /* 0x00007604514a7816 */ /* 0x001fe20000000008 */
[----:B--2---:R-:W-:Y:S01]  /*96d0*/  HADD2.F32 R85, -RZ, R66.H0_H0 ;  /* 0x20000042ff557230 */ /* 0x004fe20000004100 */
[--C-:B------:R-:W-:Y:S01]  /*96e0*/  SHF.R.U64 R80, R66, 0x10, R67.reuse ;  /* 0x0000001042507819 */ /* 0x100fe20000001243 */
[----:B------:R-:W-:Y:S01]  /*96f0*/  HADD2.F32 R8, -RZ, R67.H0_H0 ;  /* 0x20000043ff087230 */ /* 0x000fe20000004100 */
[----:B------:R-:W-:Y:S02]  /*9700*/  SHF.R.U32.HI R75, RZ, 0x10, R67 ;  /* 0x00000010ff4b7819 */ /* 0x000fe40000011643 */
[----:B------:R-:W-:Y:S01]  /*9710*/  FMNMX R97, R70, |R85|, !PT ;  /* 0x4000005546617209 */ /* 0x000fe20007800000 */
        /* <DEDUP_REMOVED lines=9> */
[----:B------:R-:W-:Y:S02]  /*97b0*/  FMNMX R80, R97, |R8|, !PT ;  /* 0x4000000861507209 */ /* 0x000fe40007800000 */
[----:B------:R-:W-:Y:S02]  /*97c0*/  F2FP.SATFINITE.E4M3.F32.PACK_AB_MERGE_C R76, RZ, R76, RZ ;  /* 0x0000004cff4c723e */ /* 0x000fe400048070ff */
[----:B------:R-:W-:Y:S02]  /*97d0*/  LOP3.LUT R81, R70, 0xff0000, RZ, 0xc0, !PT ;  /* 0x00ff000046517812 */ /* 0x000fe400078ec0ff */
[----:B------:R-:W-:Y:S01]  /*97e0*/  FMNMX R80, R80, |R75|, !PT ;  /* 0x4000004b50507209 */ /* 0x000fe20007800000 */
[----:B------:R-:W-:Y:S01]  /*97f0*/  FMUL R75, R75, UR5 ;  /* 0x000000054b4b7c20 */ /* 0x000fe20008400000 */
[----:B------:R-:W-:-:S02]  /*9800*/  LOP3.LUT R70, R67, 0xffff, RZ, 0xc0, !PT ;  /* 0x0000ffff43467812 */ /* 0x000fc400078ec0ff */
[----:B------:R-:W-:Y:S01]  /*9810*/  LOP3.LUT R8, R81, 0xffff, R72, 0xf8, !PT ;  /* 0x0000ffff51087812 */ /* 0x000fe200078ef848 */
[----:B------:R-:W-:Y:S01]  /*9820*/  IMAD.SHL.U32 R72, R76, 0x100, RZ ;  /* 0x000001004c487824 */ /* 0x000fe200078e00ff */
[----:B------:R-:W-:Y:S01]  /*9830*/  F2FP.SATFINITE.E4M3.F32.PACK_AB_MERGE_C R6, RZ, R75, RZ ;  /* 0x0000004bff06723e */ /* 0x000fe200048070ff */
[----:B------:R-:W-:Y:S02]  /*9840*/  IMAD.U32 R67, R70, 0x10000, RZ ;  /* 0x0001000046437824 */ /* 0x000fe400078e00ff */
[----:B------:R-:W-:Y:S01]  /*9850*/  IMAD.IADD R75, R15, 0x1, R73 ;  /* 0x000000010f4b7824 */ /* 0x000fe200078e0249 */
[----:B------:R-:W-:Y:S02]  /*9860*/  LOP3.LUT R6, R6, 0xffff, RZ, 0xc0, !PT ;  /* 0x0000ffff06067812 */ /* 0x000fe400078ec0ff */
[----:B------:R-:W-:-:S05]  /*9870*/  LOP3.LUT R67, R67, 0xff0000, RZ, 0xc0, !PT ;  /* 0x00ff000043437812 */ /* 0x000fca00078ec0ff */
[----:B------:R-:W-:-:S05]  /*9880*/  IMAD R67, R6, 0x1000000, R67 ;  /* 0x0100000006437824 */ /* 0x000fca00078e0243 */
[----:B------:R-:W-:Y:S02]  /*9890*/  LOP3.LUT R67, R67, 0xffff, R72, 0xf8, !PT ;  /* 0x0000ffff43437812 */ /* 0x000fe400078ef848 */
[----:B------:R-:W-:Y:S02]  /*98a0*/  IADD3 R72, P0, R40, R75, RZ ;  /* 0x0000004b28487210 */ /* 0x000fe40007f1e0ff */
[----:B------:R-:W-:Y:S02]  /*98b0*/  LOP3.LUT R85, R67, 0xff, R66, 0xf8, !PT ;  /* 0x000000ff43557812 */ /* 0x000fe400078ef842 */
[----:B------:R-:W-:-:S05]  /*98c0*/  LEA.HI.X.SX32 R73, R75, R41, 0x1, P0 ;  /* 0x000000294b497211 */ /* 0x000fca00000f0eff */
[----:B------:R0:W-:Y:S04]  /*98d0*/  STG.E desc[UR6][R72.64], R85 ;  /* 0x0000005548007986 */ /* 0x0001e8000c101906 */
[----:B------:R-:W2:Y:S01]  /*98e0*/  LDG.E.64 R12, desc[UR6][R12.64] ;  /* 0x000000060c0c7981 */ /* 0x000ea2000c1e1b00 */
[----:B------:R-:W-:-:S04]  /*98f0*/  IMAD.WIDE R66, R71, 0x2, R56 ;  /* 0x0000000247427825 */ /* 0x000fc800078e0238 */
[----:B------:R-:W-:-:S05]  /*9900*/  IMAD.U32 R76, R76, 0x10000, RZ ;  /* 0x000100004c4c7824 */ /* 0x000fca00078e00ff */
[----:B0-----:R-:W-:Y:S02]  /*9910*/  LOP3.LUT R73, R76, 0xff0000, RZ, 0xc0, !PT ;  /* 0x00ff00004c497812 */ /* 0x001fe400078ec0ff */
[--C-:B--2---:R-:W-:Y:S01]  /*9920*/  SHF.R.U64 R84, R12, 0x10, R13.reuse ;  /* 0x000000100c547819 */ /* 0x104fe2000000120d */
[----:B------:R-:W-:Y:S01]  /*9930*/  HADD2.F32 R81, -RZ, R12.H0_H0 ;  /* 0x2000000cff517230 */ /* 0x000fe20000004100 */
[----:B------:R-:W-:Y:S01]  /*9940*/  SHF.R.U32.HI R72, RZ, 0x10, R13 ;  /* 0x00000010ff487819 */ /* 0x000fe2000001160d */
[----:B------:R-:W-:Y:S02]  /*9950*/  HADD2.F32 R57, -RZ, R13.H0_H0 ;  /* 0x2000000dff397230 */ /* 0x000fe40000004100 */
[----:B------:R-:W-:Y:S01]  /*9960*/  HADD2.F32 R71, -RZ, R84.H0_H0 ;  /* 0x20000054ff477230 */ /* 0x000fe20000004100 */
[----:B------:R-:W-:Y:S01]  /*9970*/  FMNMX R80, R80, |R81|, !PT ;  /* 0x4000005150507209 */ /* 0x000fe20007800000 */
[----:B------:R-:W-:Y:S01]  /*9980*/  HADD2.F32 R13, -RZ, R72.H0_H0 ;  /* 0x20000048ff0d7230 */ /* 0x000fe20000004100 */
[----:B------:R-:W-:Y:S01]  /*9990*/  LOP3.LUT R72, R73, 0xffff, R74, 0xf8, !PT ;  /* 0x0000ffff49487812 */ /* 0x000fe200078ef84a */
[----:B------:R-:W-:Y:S01]  /*99a0*/  FMUL R73, R81, UR5 ;  /* 0x0000000551497c20 */ /* 0x000fe20008400000 */
[----:B------:R-:W-:Y:S01]  /*99b0*/  FMNMX R80, R80, |R71|, !PT ;  /* 0x4000004750507209 */ /* 0x000fe20007800000 */
[----:B------:R-:W-:Y:S01]  /*99c0*/  FMUL R74, R71, UR5 ;  /* 0x00000005474a7c20 */ /* 0x000fe20008400000 */
[----:B------:R-:W-:-:S02]  /*99d0*/  IMAD.IADD R71, R15, 0x1, R75 ;  /* 0x000000010f477824 */ /* 0x000fc400078e024b */
[----:B------:R-:W-:Y:S01]  /*99e0*/  FMNMX R56, R80, |R57|, !PT ;  /* 0x4000003950387209 */ /* 0x000fe20007800000 */
[----:B------:R-:W-:Y:S01]  /*99f0*/  FMUL R57, R57, UR5 ;  /* 0x0000000539397c20 */ /* 0x000fe20008400000 */
[----:B------:R-:W-:Y:S02]  /*9a00*/  F2FP.SATFINITE.E4M3.F32.PACK_AB_MERGE_C R74, RZ, R74, RZ ;  /* 0x0000004aff4a723e */ /* 0x000fe400048070ff */
[----:B------:R-:W-:Y:S01]  /*9a10*/  FMNMX R56, R56, |R13|, !PT ;  /* 0x4000000d38387209 */ /* 0x000fe20007800000 */
[----:B------:R-:W-:Y:S01]  /*9a20*/  FMUL R13, R13, UR5 ;  /* 0x000000050d0d7c20 */ /* 0x000fe20008400000 */
[----:B------:R-:W-:Y:S01]  /*9a30*/  F2FP.SATFINITE.E4M3.F32.PACK_AB_MERGE_C R57, RZ, R57, RZ ;  /* 0x00000039ff39723e */ /* 0x000fe200048070ff */
[----:B------:R-:W-:Y:S01]  /*9a40*/  IMAD.SHL.U32 R76, R74, 0x100, RZ ;  /* 0x000001004a4c7824 */ /* 0x000fe200078e00ff */
[----:B------:R-:W-:Y:S02]  /*9a50*/  F2FP.SATFINITE.E4M3.F32.PACK_AB_MERGE_C R73, RZ, R73, RZ ;  /* 0x00000049ff49723e */ /* 0x000fe400048070ff */
[----:B------:R-:W-:-:S02]  /*9a60*/  LOP3.LUT R57, R57, 0xffff, RZ, 0xc0, !PT ;  /* 0x0000ffff39397812 */ /* 0x000fc400078ec0ff */
[----:B------:R-:W-:Y:S02]  /*9a70*/  F2FP.SATFINITE.E4M3.F32.PACK_AB_MERGE_C R12, RZ, R13, RZ ;  /* 0x0000000dff0c723e */ /* 0x000fe400048070ff */
[----:B------:R-:W-:Y:S01]  /*9a80*/  IADD3 R80, P0, R40, R71, RZ ;  /* 0x0000004728507210 */ /* 0x000fe20007f1e0ff */
[----:B------:R-:W-:Y:S01]  /*9a90*/  IMAD.U32 R13, R57, 0x10000, RZ ;  /* 0x00010000390d7824 */ /* 0x000fe200078e00ff */
[----:B------:R-:W-:Y:S02]  /*9aa0*/  LOP3.LUT R12, R12, 0xffff, RZ, 0xc0, !PT ;  /* 0x0000ffff0c0c7812 */ /* 0x000fe400078ec0ff */
[----:B------:R-:W-:Y:S02]  /*9ab0*/  LEA.HI.X.SX32 R81, R71, R41, 0x1, P0 ;  /* 0x0000002947517211 */ /* 0x000fe400000f0eff */
        /* <DEDUP_REMOVED lines=8> */
[----:B------:R-:W-:-:S03]  /*9b40*/  IMAD.IADD R71, R15, 0x1, R71 ;  /* 0x000000010f477824 */ /* 0x000fc600078e0247 */
[----:B------:R-:W-:Y:S01]  /*9b50*/  LOP3.LUT R13, R70, 0xff0000, RZ, 0xc0, !PT ;  /* 0x00ff0000460d7812 */ /* 0x000fe200078ec0ff */
[----:B------:R-:W-:Y:S02]  /*9b60*/  IMAD.SHL.U32 R73, R73, 0x1000000, RZ ;  /* 0x0100000049497824 */ /* 0x000fe400078e00ff */
[----:B0-----:R-:W-:Y:S01]  /*9b70*/  IMAD.WIDE R80, R77, 0x2, R54 ;  /* 0x000000024d507825 */ /* 0x001fe200078e0236 */
[----:B------:R-:W-:Y:S02]  /*9b80*/  LOP3.LUT R13, R13, 0xffff, R14, 0xf8, !PT ;  /* 0x0000ffff0d0d7812 */ /* 0x000fe400078ef80e */
[--C-:B--2---:R-:W-:Y:S01]  /*9b90*/  SHF.R.U64 R70, R66, 0x10, R67.reuse ;  /* 0x0000001042467819 */ /* 0x104fe20000001243 */
[----:B------:R-:W-:Y:S01]  /*9ba0*/  HADD2.F32 R85, -RZ, R66.H0_H0 ;  /* 0x20000042ff557230 */ /* 0x000fe20000004100 */
[----:B------:R-:W-:Y:S01]  /*9bb0*/  SHF.R.U32.HI R66, RZ, 0x10, R67 ;  /* 0x00000010ff427819 */ /* 0x000fe20000011643 */
[----:B------:R-:W-:Y:S02]  /*9bc0*/  HADD2.F32 R14, -RZ, R67.H0_H0 ;  /* 0x20000043ff0e7230 */ /* 0x000fe40000004100 */
[----:B------:R-:W-:Y:S01]  /*9bd0*/  HADD2.F32 R70, -RZ, R70.H0_H0 ;  /* 0x20000046ff467230 */ /* 0x000fe20000004100 */
[----:B------:R-:W-:Y:S01]  /*9be0*/  FMNMX R95, R56, |R85|, !PT ;  /* 0x40000055385f7209 */ /* 0x000fe20007800000 */
[----:B------:R-:W-:-:S02]  /*9bf0*/  HADD2.F32 R66, -RZ, R66.H0_H0 ;  /* 0x20000042ff427230 */ /* 0x000fc40000004100 */
[----:B------:R-:W-:Y:S01]  /*9c00*/  FMUL R56, R14, UR5 ;  /* 0x000000050e387c20 */ /* 0x000fe20008400000 */
[----:B------:R-:W-:-:S04]  /*9c10*/  FMNMX R95, R95, |R70|, !PT ;  /* 0x400000465f5f7209 */ /* 0x000fc80007800000 */
[----:B------:R-:W-:Y:S02]  /*9c20*/  F2FP.SATFINITE.E4M3.F32.PACK_AB_MERGE_C R56, RZ, R56, RZ ;  /* 0x00000038ff38723e */ /* 0x000fe400048070ff */
[----:B------:R-:W-:Y:S02]  /*9c30*/  FMNMX R75, R95, |R14|, !PT ;  /* 0x4000000e5f4b7209 */ /* 0x000fe40007800000 */
[----:B------:R-:W-:Y:S02]  /*9c40*/  LOP3.LUT R56, R56, 0xffff, RZ, 0xc0, !PT ;  /* 0x0000ffff38387812 */ /* 0x000fe400078ec0ff */
[----:B------:R-:W-:Y:S01]  /*9c50*/  FMNMX R75, R75, |R66|, !PT ;  /* 0x400000424b4b7209 */ /* 0x000fe20007800000 */
[----:B------:R-:W-:Y:S01]  /*9c60*/  FMUL R66, R66, UR5 ;  /* 0x0000000542427c20 */ /* 0x000fe20008400000 */
[----:B------:R-:W-:Y:S01]  /*9c70*/  LOP3.LUT R14, R8, 0xff000000, R73, 0xf8, !PT ;  /* 0xff000000080e7812 */ /* 0x000fe200078ef849 */
[----:B------:R-:W-:Y:S01]  /*9c80*/  FMUL R73, R70, UR5 ;  /* 0x0000000546497c20 */ /* 0x000fe20008400000 */
[----:B------:R-:W-:-:S02]  /*9c90*/  FMUL R70, R85, UR5 ;  /* 0x0000000555467c20 */ /* 0x000fc40008400000 */
[----:B------:R-:W-:Y:S01]  /*9ca0*/  F2FP.SATFINITE.E4M3.F32.PACK_AB_MERGE_C R8, RZ, R66, RZ ;  /* 0x00000042ff08723e */ /* 0x000fe200048070ff */
[----:B------:R-:W-:Y:S01]  /*9cb0*/  IMAD.U32 R66, R56, 0x10000, RZ ;  /* 0x0001000038427824 */ /* 0x000fe200078e00ff */
[----:B------:R-:W-:Y:S02]  /*9cc0*/  F2FP.SATFINITE.E4M3.F32.PACK_AB_MERGE_C R73, RZ, R73, RZ ;  /* 0x00000049ff49723e */ /* 0x000fe400048070ff */
[----:B------:R-:W-:Y:S02]  /*9cd0*/  LOP3.LUT R8, R8, 0xffff, RZ, 0xc0, !PT ;  /* 0x0000ffff08087812 */ /* 0x000fe400078ec0ff */
[----:B------:R-:W-:Y:S01]  /*9ce0*/  LOP3.LUT R67, R66, 0xff0000, RZ, 0xc0, !PT ;  /* 0x00ff000042437812 */ /* 0x000fe200078ec0ff */
[----:B------:R-:W-:Y:S01]  /*9cf0*/  IMAD.SHL.U32 R66, R73, 0x100, RZ ;  /* 0x0000010049427824 */ /* 0x000fe200078e00ff */
[----:B------:R-:W-:-:S03]  /*9d00*/  F2FP.SATFINITE.E4M3.F32.PACK_AB_MERGE_C R70, RZ, R70, RZ ;  /* 0x00000046ff46723e */ /* 0x000fc600048070ff */
[----:B------:R-:W-:-:S05]  /*9d10*/  IMAD R67, R8, 0x1000000, R67 ;  /* 0x0100000008437824 */ /* 0x000fca00078e0243 */
[----:B------:R-:W-:Y:S02]  /*9d20*/  LOP3.LUT R67, R67, 0xffff, R66, 0xf8, !PT ;  /* 0x0000ffff43437812 */ /* 0x000fe400078ef842 */
[----:B------:R-:W-:Y:S02]  /*9d30*/  IADD3 R66, P0, R40, R71, RZ ;  /* 0x0000004728427210 */ /* 0x000fe40007f1e0ff */
[----:B------:R-:W-:Y:S02]  /*9d40*/  LOP3.LUT R85, R67, 0xff, R70, 0xf8, !PT ;  /* 0x000000ff43557812 */ /* 0x000fe400078ef846 */
[----:B------:R-:W-:-:S05]  /*9d50*/  LEA.HI.X.SX32 R67, R71, R41, 0x1, P0 ;  /* 0x0000002947437211 */ /* 0x000fca00000f0eff */
[----:B------:R0:W-:Y:S04]  /*9d60*/  STG.E desc[UR6][R66.64], R85 ;  /* 0x0000005542007986 */ /* 0x0001e8000c101906 */
[----:B------:R1:W2:Y:S01]  /*9d70*/  LDG.E.64 R54, desc[UR6][R80.64] ;  /* 0x0000000650367981 */ /* 0x0002a2000c1e1b00 */
[----:B------:R-:W-:-:S05]  /*9d80*/  LOP3.LUT R76, R74, 0xffff, RZ, 0xc0, !PT ;  /* 0x0000ffff4a4c7812 */ /* 0x000fca00078ec0ff */
[----:B------:R-:W-:Y:S01]  /*9d90*/  IMAD.SHL.U32 R95, R76, 0x1000000, RZ ;  /* 0x010000004c5f7824 */ /* 0x000fe200078e00ff */
[----:B-1----:R-:W-:Y:S02]  /*9da0*/  LOP3.LUT R80, R73, 0xff, RZ, 0xc0, !PT ;  /* 0x000000ff49507812 */ /* 0x002fe400078ec0ff */
[----:B--2---:R-:W-:Y:S01]  /*9db0*/  SHF.R.U64 R84, R54, 0x10, R55 ;  /* 0x0000001036547819 */ /* 0x004fe20000001237 */
[----:B------:R-:W-:Y:S01]  /*9dc0*/  HADD2.F32 R74, -RZ, R54.H0_H0 ;  /* 0x20000036ff4a7230 */ /* 0x000fe20000004100 */
[----:B------:R-:W-:Y:S01]  /*9dd0*/  LOP3.LUT R54, R72, 0xff000000, R95, 0xf8, !PT ;  /* 0xff00000048367812 */ /* 0x000fe200078ef85f */
[----:B0-----:R-:W-:Y:S01]  /*9de0*/  HADD2.F32 R66, -RZ, R55.H0_H0 ;  /* 0x20000037ff427230 */ /* 0x001fe20000004100 */
[----:B------:R-:W-:Y:S01]  /*9df0*/  SHF.R.U32.HI R72, RZ, 0x10, R55 ;  /* 0x00000010ff487819 */ /* 0x000fe20000011637 */
[----:B------:R-:W-:Y:S01]  /*9e00*/  HADD2.F32 R76, -RZ, R84.H0_H0 ;  /* 0x20000054ff4c7230 */ /* 0x000fe20000004100 */
[----:B------:R-:W-:Y:S01]  /*9e10*/  FMNMX R75, R75, |R74|, !PT ;  /* 0x4000004a4b4b7209 */ /* 0x000fe20007800000 */
[----:B------:R-:W-:-:S02]  /*9e20*/  FMUL R74, R74, UR5 ;  /* 0x000000054a4a7c20 */ /* 0x000fc40008400000 */
[----:B------:R-:W-:Y:S01]  /*9e30*/  HADD2.F32 R72, -RZ, R72.H0_H0 ;  /* 0x20000048ff487230 */ /* 0x000fe20000004100 */
[----:B------:R-:W-:Y:S01]  /*9e40*/  FMNMX R75, R75, |R76|, !PT ;  /* 0x4000004c4b4b7209 */ /* 0x000fe20007800000 */
[----:B------:R-:W-:-:S03]  /*9e50*/  FMUL R76, R76, UR5 ;  /* 0x000000054c4c7c20 */ /* 0x000fc60008400000 */
[----:B------:R-:W-:Y:S01]  /*9e60*/  FMNMX R75, R75, |R66|, !PT ;  /* 0x400000424b4b7209 */ /* 0x000fe20007800000 */
[----:B------:R-:W-:Y:S01]  /*9e70*/  FMUL R66, R66, UR5 ;  /* 0x0000000542427c20 */ /* 0x000fe20008400000 */
[----:B------:R-:W-:Y:S01]  /*9e80*/  FMUL R73, R72, UR5 ;  /* 0x0000000548497c20 */ /* 0x000fe20008400000 */
[----:B------:R-:W-:Y:S02]  /*9e90*/  F2FP.SATFINITE.E4M3.F32.PACK_AB_MERGE_C R76, RZ, R76, RZ ;  /* 0x0000004cff4c723e */ /* 0x000fe400048070ff */
[----:B------:R-:W-:Y:S02]  /*9ea0*/  FMNMX R75, R75, |R72|, !PT ;  /* 0x400000484b4b7209 */ /* 0x000fe40007800000 */
[----:B------:R-:W-:Y:S02]  /*9eb0*/  F2FP.SATFINITE.E4M3.F32.PACK_AB_MERGE_C R66, RZ, R66, RZ ;  /* 0x00000042ff42723e */ /* 0x000fe400048070ff */
[C---:B------:R-:W-:Y:S01]  /*9ec0*/  PRMT R55, R76.reuse, 0x7104, RZ ;  /* 0x000071044c377816 */ /* 0x040fe200000000ff */
[----:B------:R-:W-:Y:S01]  /*9ed0*/  IMAD.SHL.U32 R76, R76, 0x100, RZ ;  /* 0x000001004c4c7824 */ /* 0x000fe200078e00ff */
[----:B------:R-:W-:-:S02]  /*9ee0*/  LOP3.LUT R67, R66, 0xffff, RZ, 0xc0, !PT ;  /* 0x0000ffff42437812 */ /* 0x000fc400078ec0ff */
[----:B------:R-:W-:Y:S02]  /*9ef0*/  F2FP.SATFINITE.E4M3.F32.PACK_AB_MERGE_C R66, RZ, R73, RZ ;  /* 0x00000049ff42723e */ /* 0x000fe400048070ff */
[----:B------:R-:W-:Y:S01]  /*9f00*/  LOP3.LUT R55, R80, 0xff00, R55, 0xf8, !PT ;  /* 0x0000ff0050377812 */ /* 0x000fe200078ef837 */
[----:B------:R-:W-:Y:S01]  /*9f10*/  IMAD.U32 R73, R67, 0x10000, RZ ;  /* 0x0001000043497824 */ /* 0x000fe200078e00ff */
[----:B------:R-:W-:-:S04]  /*9f20*/  LOP3.LUT R66, R66, 0xffff, RZ, 0xc0, !PT ;  /* 0x0000ffff42427812 */ /* 0x000fc800078ec0ff */
[----:B------:R-:W-:-:S05]  /*9f30*/  LOP3.LUT R73, R73, 0xff0000, RZ, 0xc0, !PT ;  /* 0x00ff000049497812 */ /* 0x000fca00078ec0ff */
[----:B------:R-:W-:-:S05]  /*9f40*/  IMAD R73, R66, 0x1000000, R73 ;  /* 0x0100000042497824 */ /* 0x000fca00078e0249 */
[----:B------:R-:W-:Y:S01]  /*9f50*/  LOP3.LUT R72, R73, 0xffff, R76, 0xf8, !PT ;  /* 0x0000ffff49487812 */ /* 0x000fe200078ef84c */
[----:B------:R-:W-:Y:S01]  /*9f60*/  IMAD.IADD R73, R15, 0x1, R71 ;  /* 0x000000010f497824 */ /* 0x000fe200078e0247 */
[----:B------:R-:W-:-:S04]  /*9f70*/  F2FP.SATFINITE.E4M3.F32.PACK_AB_MERGE_C R71, RZ, R74, RZ ;  /* 0x0000004aff47723e */ /* 0x000fc800048070ff */
[----:B------:R-:W-:Y:S02]  /*9f80*/  IADD3 R80, P0, R40, R73, RZ ;  /* 0x0000004928507210 */ /* 0x000fe40007f1e0ff */
[----:B------:R-:W-:Y:S02]  /*9f90*/  LOP3.LUT R95, R72, 0xff, R71, 0xf8, !PT ;  /* 0x000000ff485f7812 */ /* 0x000fe400078ef847 */
[----:B------:R-:W-:Y:S01]  /*9fa0*/  LEA.HI.X.SX32 R81, R73, R41, 0x1, P0 ;  /* 0x0000002949517211 */ /* 0x000fe200000f0eff */
[----:B------:R-:W-:-:S04]  /*9fb0*/  IMAD.IADD R73, R15, 0x1, R73 ;  /* 0x000000010f497824 */ /* 0x000fc800078e0249 */
[----:B------:R-:W-:Y:S01]  /*9fc0*/  IMAD.WIDE R84, R73, 0x2, R46 ;  /* 0x0000000249547825 */ /* 0x000fe200078e022e */
[----:B------:R0:W-:Y:S04]  /*9fd0*/  STG.E desc[UR6][R80.64], R95 ;  /* 0x0000005f50007986 */ /* 0x0001e8000c101906 */
[----:B------:R1:W2:Y:S01]  /*9fe0*/  LDG.E.64 R46, desc[UR6][R84.64] ;  /* 0x00000006542e7981 */ /* 0x0002a2000c1e1b00 */
[----:B------:R-:W-:Y:S01]  /*9ff0*/  PRMT R71, R71, 0x7104, RZ ;  /* 0x0000710447477816 */ /* 0x000fe200000000ff */
[----:B------:R-:W-:Y:S01]  /*a000*/  IMAD.WIDE R88, R77, 0x2, R88 ;  /* 0x000000024d587825 */ /* 0x000fe200078e0258 */
[----:B0-----:R-:W-:Y:S02]  /*a010*/  LOP3.LUT R80, R70, 0xff, RZ, 0xc0, !PT ;  /* 0x000000ff46507812 */ /* 0x001fe400078ec0ff */
[----:B-1----:R-:W-:-:S04]  /*a020*/  IADD3 R84, P0, R40, R73, RZ ;  /* 0x0000004928547210 */ /* 0x002fc80007f1e0ff */
[----:B------:R-:W-:Y:S02]  /*a030*/  LEA.HI.X.SX32 R85, R73, R41, 0x1, P0 ;  /* 0x0000002949557211 */ /* 0x000fe400000f0eff */
[--C-:B--2---:R-:W-:Y:S01]  /*a040*/  SHF.R.U64 R74, R46, 0x10, R47.reuse ;  /* 0x000000102e4a7819 */ /* 0x104fe2000000122f */
[----:B------:R-:W-:Y:S01]  /*a050*/  HADD2.F32 R46, -RZ, R46.H0_H0 ;  /* 0x2000002eff2e7230 */ /* 0x000fe20000004100 */
[----:B------:R-:W-:Y:S01]  /*a060*/  SHF.R.U32.HI R76, RZ, 0x10, R47 ;  /* 0x00000010ff4c7819 */ /* 0x000fe2000001162f */
[----:B------:R-:W-:Y:S02]  /*a070*/  HADD2.F32 R72, -RZ, R47.H0_H0 ;  /* 0x2000002fff487230 */ /* 0x000fe40000004100 */
        /* <DEDUP_REMOVED lines=8> */
[----:B------:R-:W-:Y:S02]  /*a100*/  FMNMX R75, R75, |R72|, !PT ;  /* 0x400000484b4b7209 */ /* 0x000fe40007800000 */
[----:B------:R-:W-:Y:S02]  /*a110*/  LOP3.LUT R72, R80, 0xff00, R71, 0xf8, !PT ;  /* 0x0000ff0050487812 */ /* 0x000fe400078ef847 */
[----:B------:R-:W-:Y:S01]  /*a120*/  FMNMX R75, R75, |R70|, !PT ;  /* 0x400000464b4b7209 */ /* 0x000fe20007800000 */
[----:B------:R-:W-:Y:S01]  /*a130*/  FMUL R70, R70, UR5 ;  /* 0x0000000546467c20 */ /* 0x000fe20008400000 */
[----:B------:R-:W-:Y:S02]  /*a140*/  LOP3.LUT R71, R47, 0xffff, RZ, 0xc0, !PT ;  /* 0x0000ffff2f477812 */ /* 0x000fe400078ec0ff */
[----:B------:R-:W-:-:S02]  /*a150*/  F2FP.SATFINITE.E4M3.F32.PACK_AB_MERGE_C R74, RZ, R74, RZ ;  /* 0x0000004aff4a723e */ /* 0x000fc400048070ff */
        /* <DEDUP_REMOVED lines=13> */
[----:B------:R-:W-:Y:S01]  /*a230*/  IMAD.SHL.U32 R67, R67, 0x100, RZ ;  /* 0x0000010043437824 */ /* 0x000fe200078e00ff */
[----:B------:R-:W-:Y:S01]  /*a240*/  BSSY B0, `(.L_x_3597) ;  /* 0x000015d000007945 */ /* 0x000fe20003800000 */
[----:B------:R-:W-:Y:S01]  /*a250*/  IMAD.U32 R71, R71, 0x10000, RZ ;  /* 0x0001000047477824 */ /* 0x000fe200078e00ff */
[----:B------:R-:W-:Y:S01]  /*a260*/  IADD3 R80, P0, R40, R15, RZ ;  /* 0x0000000f28507210 */ /* 0x000fe20007f1e0ff */
[----:B------:R-:W-:-:S02]  /*a270*/  IMAD.U32 R6, R6, 0x10000, RZ ;  /* 0x0001000006067824 */ /* 0x000fc400078e00ff */
[----:B------:R-:W-:Y:S01]  /*a280*/  IMAD.SHL.U32 R66, R66, 0x100, RZ ;  /* 0x0000010042427824 */ /* 0x000fe200078e00ff */
[----:B------:R-:W-:Y:S01]  /*a290*/  LEA.HI.X.SX32 R81, R15, R41, 0x1, P0 ;  /* 0x000000290f517211 */ /* 0x000fe200000f0eff */
[----:B------:R-:W-:Y:S02]  /*a2a0*/  IMAD.U32 R15, R76, 0x10000, RZ ;  /* 0x000100004c0f7824 */ /* 0x000fe400078e00ff */
[----:B------:R-:W-:-:S03]  /*a2b0*/  IMAD.U32 R70, R70, 0x10000, RZ ;  /* 0x0001000046467824 */ /* 0x000fc600078e00ff */
[----:B------:R-:W-:Y:S01]  /*a2c0*/  LOP3.LUT R15, R72, 0xff0000, R15, 0xf8, !PT ;  /* 0x00ff0000480f7812 */ /* 0x000fe200078ef80f */
[----:B--2---:R-:W-:Y:S01]  /*a2d0*/  HADD2.F32 R77, -RZ, R47.H0_H0 ;  /* 0x2000002fff4d7230 */ /* 0x004fe20000004100 */
[--C-:B------:R-:W-:Y:S01]  /*a2e0*/  SHF.R.U32.HI R72, RZ, 0x10, R47.reuse ;  /* 0x00000010ff487819 */ /* 0x100fe2000001162f */
[----:B------:R-:W-:Y:S01]  /*a2f0*/  HADD2.F32 R40, -RZ, R46.H0_H0 ;  /* 0x2000002eff287230 */ /* 0x000fe20000004100 */
[----:B------:R-:W-:Y:S02]  /*a300*/  SHF.R.U64 R47, R46, 0x10, R47 ;  /* 0x000000102e2f7819 */ /* 0x000fe4000000122f */
[----:B------:R-:W-:Y:S01]  /*a310*/  FMUL R41, R77, UR5 ;  /* 0x000000054d297c20 */ /* 0x000fe20008400000 */
[----:B------:R-:W-:Y:S01]  /*a320*/  HADD2.F32 R72, -RZ, R72.H0_H0 ;  /* 0x20000048ff487230 */ /* 0x000fe20000004100 */
[----:B------:R-:W-:Y:S01]  /*a330*/  FMNMX R75, R75, |R40|, !PT ;  /* 0x400000284b4b7209 */ /* 0x000fe20007800000 */
[----:B------:R-:W-:Y:S02]  /*a340*/  HADD2.F32 R46, -RZ, R47.H0_H0 ;  /* 0x2000002fff2e7230 */ /* 0x000fe40000004100 */
[----:B0-----:R-:W-:Y:S01]  /*a350*/  FMUL R84, R40, UR5 ;  /* 0x0000000528547c20 */ /* 0x001fe20008400000 */
[----:B------:R-:W-:Y:S01]  /*a360*/  F2FP.SATFINITE.E4M3.F32.PACK_AB_MERGE_C R41, RZ, R41, RZ ;  /* 0x00000029ff29723e */ /* 0x000fe200048070ff */
[----:B------:R-:W-:Y:S01]  /*a370*/  FMUL R76, R72, UR5 ;  /* 0x00000005484c7c20 */ /* 0x000fe20008400000 */
[----:B------:R-:W-:Y:S01]  /*a380*/  FMNMX R88, R75, |R46|, !PT ;  /* 0x4000002e4b587209 */ /* 0x000fe20007800000 */
[----:B------:R-:W-:Y:S01]  /*a390*/  FMUL R73, R46, UR5 ;  /* 0x000000052e497c20 */ /* 0x000fe20008400000 */
[----:B------:R-:W-:-:S02]  /*a3a0*/  LOP3.LUT R47, R41, 0xffff, RZ, 0xc0, !PT ;  /* 0x0000ffff292f7812 */ /* 0x000fc400078ec0ff */
[----:B------:R-:W-:Y:S01]  /*a3b0*/  F2FP.SATFINITE.E4M3.F32.PACK_AB_MERGE_C R46, RZ, R76, RZ ;  /* 0x0000004cff2e723e */ /* 0x000fe200048070ff */
[----:B------:R-:W-:Y:S01]  /*a3c0*/  IMAD.U32 R76, R74, 0x10000, RZ ;  /* 0x000100004a4c7824 */ /* 0x000fe200078e00ff */
[----:B------:R-:W-:Y:S01]  /*a3d0*/  F2FP.SATFINITE.E4M3.F32.PACK_AB_MERGE_C R73, RZ, R73, RZ ;  /* 0x00000049ff49723e */ /* 0x000fe200048070ff */
[C---:B------:R-:W-:Y:S01]  /*a3e0*/  IMAD.U32 R41, R47.reuse, 0x10000, RZ ;  /* 0x000100002f297824 */ /* 0x040fe200078e00ff */
[----:B------:R-:W-:Y:S01]  /*a3f0*/  LOP3.LUT R46, R46, 0xffff, RZ, 0xc0, !PT ;  /* 0x0000ffff2e2e7812 */ /* 0x000fe200078ec0ff */
[----:B------:R-:W-:Y:S01]  /*a400*/  IMAD.SHL.U32 R47, R47, 0x1000000, RZ ;  /* 0x010000002f2f7824 */ /* 0x000fe200078e00ff */
[----:B------:R-:W-:Y:S01]  /*a410*/  F2FP.SATFINITE.E4M3.F32.PACK_AB_MERGE_C R84, RZ, R84, RZ ;  /* 0x00000054ff54723e */ /* 0x000fe200048070ff */
[----:B------:R-:W-:Y:S01]  /*a420*/  IMAD.SHL.U32 R40, R73, 0x100, RZ ;  /* 0x0000010049287824 */ /* 0x000fe200078e00ff */
[----:B------:R-:W-:Y:S02]  /*a430*/  LOP3.LUT R41, R41, 0xff0000, RZ, 0xc0, !PT ;  /* 0x00ff000029297812 */ /* 0x000fe400078ec0ff */
[----:B------:R-:W-:-:S02]  /*a440*/  LOP3.LUT R76, R55, 0xff0000, R76, 0xf8, !PT ;  /* 0x00ff0000374c7812 */ /* 0x000fc400078ef84c */
[----:B------:R-:W-:Y:S01]  /*a450*/  FMNMX R55, R88, |R77|, !PT ;  /* 0x4000004d58377209 */ /* 0x000fe20007800000 */
[C---:B------:R-:W-:Y:S01]  /*a460*/  IMAD R41, R46.reuse, 0x1000000, R41 ;  /* 0x010000002e297824 */ /* 0x040fe200078e0229 */
[----:B------:R-:W-:Y:S01]  /*a470*/  LOP3.LUT R73, R73, 0xffff, RZ, 0xc0, !PT ;  /* 0x0000ffff49497812 */ /* 0x000fe200078ec0ff */
[----:B------:R-:W-:-:S03]  /*a480*/  IMAD.SHL.U32 R46, R46, 0x1000000, RZ ;  /* 0x010000002e2e7824 */ /* 0x000fc600078e00ff */
[----:B------:R-:W-:Y:S01]  /*a490*/  LOP3.LUT R75, R41, 0xffff, R40, 0xf8, !PT ;  /* 0x0000ffff294b7812 */ /* 0x000fe200078ef828 */
[----:B------:R-:W-:Y:S01]  /*a4a0*/  IMAD.SHL.U32 R73, R73, 0x1000000, RZ ;  /* 0x0100000049497824 */ /* 0x000fe200078e00ff */
[----:B------:R-:W0:Y:S02]  /*a4b0*/  S2R R41, SR_TID.X ;  /* 0x0000000000297919 */ /* 0x000e240000002100 */
[----:B------:R-:W-:Y:S01]  /*a4c0*/  LOP3.LUT R85, R75, 0xff, R84, 0xf8, !PT ;  /* 0x000000ff4b557812 */ /* 0x000fe200078ef854 */
[----:B------:R-:W2:Y:S01]  /*a4d0*/  S2R R40, SR_CgaCtaId ;  /* 0x0000000000287919 */ /* 0x000ea20000008800 */
[----:B------:R-:W-:Y:S02]  /*a4e0*/  MOV R75, 0x400 ;  /* 0x00000400004b7802 */ /* 0x000fe40000000f00 */
[----:B------:R-:W-:Y:S01]  /*a4f0*/  LOP3.LUT R84, R84, 0xffff, RZ, 0xc0, !PT ;  /* 0x0000ffff54547812 */ /* 0x000fe200078ec0ff */
[----:B------:R2:W-:Y:S02]  /*a500*/  STG.E desc[UR6][R80.64], R85 ;  /* 0x0000005550007986 */ /* 0x0005e4000c101906 */
[----:B------:R-:W-:-:S02]  /*a510*/  VIADD R77, R75, 0x10 ;  /* 0x000000104b4d7836 */ /* 0x000fc40000000000 */
[----:B------:R-:W-:-:S05]  /*a520*/  IMAD.SHL.U32 R84, R84, 0x1000000, RZ ;  /* 0x0100000054547824 */ /* 0x000fca00078e00ff */
[----:B------:R-:W-:Y:S02]  /*a530*/  LOP3.LUT R15, R15, R84, RZ, 0xfc, !PT ;  /* 0x000000540f0f7212 */ /* 0x000fe400078efcff */
[----:B0-----:R-:W-:-:S04]  /*a540*/  SHF.R.S32.HI R74, RZ, 0x1f, R41 ;  /* 0x0000001fff4a7819 */ /* 0x001fc80000011429 */
[----:B------:R-:W-:Y:S02]  /*a550*/  LEA.HI R74, R74, R41, RZ, 0x5 ;  /* 0x000000294a4a7211 */ /* 0x000fe400078f28ff */
[----:B--2---:R-:W-:Y:S02]  /*a560*/  LEA R80, R40, R77, 0x18 ;  /* 0x0000004d28507211 */ /* 0x004fe400078ec0ff */
[----:B------:R-:W-:Y:S02]  /*a570*/  LOP3.LUT R88, R74, 0xffffffe0, RZ, 0xc0, !PT ;  /* 0xffffffe04a587812 */ /* 0x000fe400078ec0ff */
[----:B------:R-:W-:-:S03]  /*a580*/  SHF.R.S32.HI R74, RZ, 0x5, R74 ;  /* 0x00000005ff4a7819 */ /* 0x000fc6000001144a */
[----:B------:R-:W-:Y:S02]  /*a590*/  IMAD.IADD R81, R41, 0x1, -R88 ;  /* 0x0000000129517824 */ /* 0x000fe400078e0a58 */
[C---:B------:R-:W-:Y:S02]  /*a5a0*/  IMAD R85, R74.reuse, 0x4, R9 ;  /* 0x000000044a557824 */ /* 0x040fe400078e0209 */
[C-C-:B------:R-:W-:Y:S02]  /*a5b0*/  IMAD R77, R81.reuse, 0x108, R80.reuse ;  /* 0x00000108514d7824 */ /* 0x140fe400078e0250 */
[C---:B------:R-:W-:Y:S02]  /*a5c0*/  IMAD R80, R74.reuse, 0x108, R80 ;  /* 0x000001084a507824 */ /* 0x040fe400078e0250 */
[----:B------:R-:W-:Y:S02]  /*a5d0*/  IMAD R77, R74, 0x8, R77 ;  /* 0x000000084a4d7824 */ /* 0x000fe400078e024d */
[----:B------:R-:W-:-:S02]  /*a5e0*/  IMAD R80, R81, 0x8, R80 ;  /* 0x0000000851507824 */ /* 0x000fc400078e0250 */
[----:B------:R-:W-:Y:S01]  /*a5f0*/  IMAD R4, R81, 0x8, R4 ;  /* 0x0000000851047824 */ /* 0x000fe200078e0204 */
[----:B------:R-:W-:Y:S01]  /*a600*/  STS.64 [R77], R90 ;  /* 0x0000005a4d007388 */ /* 0x000fe20000000a00 */
[----:B------:R-:W-:-:S03]  /*a610*/  IMAD.SHL.U32 R81, R74, 0x4, RZ ;  /* 0x000000044a517824 */ /* 0x000fc600078e00ff */
[----:B------:R0:W-:Y:S01]  /*a620*/  STS.64 [R77+0x20], R86 ;  /* 0x000020564d007388 */ /* 0x0001e20000000a00 */
[C---:B------:R-:W-:Y:S02]  /*a630*/  VIADD R88, R81.reuse, 0x20 ;  /* 0x0000002051587836 */ /* 0x040fe40000000000 */
[C---:B------:R-:W-:Y:S01]  /*a640*/  VIADD R84, R81.reuse, 0x30 ;  /* 0x0000003051547836 */ /* 0x040fe20000000000 */
[----:B------:R2:W-:Y:S01]  /*a650*/  STS.64 [R77+0x40], R48 ;  /* 0x000040304d007388 */ /* 0x0005e20000000a00 */
[----:B------:R-:W-:-:S03]  /*a660*/  VIADD R98, R81, 0x70 ;  /* 0x0000007051627836 */ /* 0x000fc60000000000 */
[----:B------:R-:W-:Y:S04]  /*a670*/  STS.64 [R77+0x60], R28 ;  /* 0x0000601c4d007388 */ /* 0x000fe80000000a00 */
[----:B------:R-:W-:Y:S01]  /*a680*/  STS.64 [R77+0x80], R22 ;  /* 0x000080164d007388 */ /* 0x000fe20000000a00 */
[----:B0-----:R-:W-:-:S03]  /*a690*/  VIADD R86, R81, 0x10 ;  /* 0x0000001051567836 */ /* 0x001fc60000000000 */
[----:B------:R-:W-:Y:S01]  /*a6a0*/  STS.64 [R77+0xa0], R24 ;  /* 0x0000a0184d007388 */ /* 0x000fe20000000a00 */
[----:B--2---:R0:W2:Y:S03]  /*a6b0*/  LDC.64 R48, c[0x0][R7+0x610] ;  /* 0x0001840007307b82 */ /* 0x0040a60000000a00 */
[----:B------:R3:W-:Y:S04]  /*a6c0*/  STS.64 [R77+0xc0], R16 ;  /* 0x0000c0104d007388 */ /* 0x0007e80000000a00 */
[----:B------:R2:W-:Y:S01]  /*a6d0*/  STS.64 [R77+0xe0], R14 ;  /* 0x0000e00e4d007388 */ /* 0x0005e20000000a00 */
[----:B0-----:R-:W-:Y:S01]  /*a6e0*/  IMAD.IADD R7, R9, 0x1, R88 ;  /* 0x0000000109077824 */ /* 0x001fe200078e0258 */
[----:B------:R-:W-:Y:S03]  /*a6f0*/  BAR.SYNC.DEFER_BLOCKING 0x0 ;  /* 0x0000000000007b1d */ /* 0x000fe60000010000 */
[----:B-1----:R-:W-:-:S02]  /*a700*/  IMAD R7, R3, R7, R4 ;  /* 0x0000000703077224 */ /* 0x002fc400078e0204 */
[----:B---3--:R-:W-:Y:S02]  /*a710*/  IMAD R17, R3, R85, R4 ;  /* 0x0000005503117224 */ /* 0x008fe400078e0204 */
[----:B------:R-:W-:-:S03]  /*a720*/  IMAD.IADD R16, R9, 0x1, R86 ;  /* 0x0000000109107824 */ /* 0x000fc600078e0256 */
[----:B--2---:R-:W-:-:S04]  /*a730*/  IADD3 R14, P0, R48, R17, RZ ;  /* 0x00000011300e7210 */ /* 0x004fc80007f1e0ff */
[----:B------:R-:W-:Y:S01]  /*a740*/  LEA.HI.X.SX32 R15, R17, R49, 0x1, P0 ;  /* 0x00000031110f7211 */ /* 0x000fe200000f0eff */
[----:B------:R-:W-:-:S05]  /*a750*/  IMAD R17, R3, R16, R4 ;  /* 0x0000001003117224 */ /* 0x000fca00078e0204 */
[C---:B------:R-:W-:Y:S01]  /*a760*/  IADD3 R16, P0, R48.reuse, R17, RZ ;  /* 0x0000001130107210 */ /* 0x040fe20007f1e0ff */
[----:B------:R-:W0:Y:S03]  /*a770*/  LDS.64 R90, [R80] ;  /* 0x00000000505a7984 */ /* 0x000e260000000a00 */
[----:B------:R-:W-:Y:S01]  /*a780*/  LEA.HI.X.SX32 R17, R17, R49, 0x1, P0 ;  /* 0x0000003111117211 */ /* 0x000fe200000f0eff */
[----:B------:R-:W1:Y:S01]  /*a790*/  LDS.64 R28, [R80+0x420] ;  /* 0x00042000501c7984 */ /* 0x000e620000000a00 */
[----:B------:R-:W-:-:S03]  /*a7a0*/  IADD3 R96, P0, R48, R7, RZ ;  /* 0x0000000730607210 */ /* 0x000fc60007f1e0ff */
[----:B------:R-:W2:Y:S01]  /*a7b0*/  LDS.64 R94, [R80+0x840] ;  /* 0x00084000505e7984 */ /* 0x000ea20000000a00 */
[----:B------:R-:W-:Y:S01]  /*a7c0*/  LEA.HI.X.SX32 R97, R7, R49, 0x1, P0 ;  /* 0x0000003107617211 */ /* 0x000fe200000f0eff */
[----:B------:R-:W-:Y:S02]  /*a7d0*/  IMAD.IADD R7, R9, 0x1, R84 ;  /* 0x0000000109077824 */ /* 0x000fe400078e0254 */
[----:B------:R-:W3:Y:S02]  /*a7e0*/  LDS.64 R24, [R80+0xc60] ;  /* 0x000c600050187984 */ /* 0x000ee40000000a00 */
[----:B------:R-:W-:-:S05]  /*a7f0*/  IMAD R7, R3, R7, R4 ;  /* 0x0000000703077224 */ /* 0x000fca00078e0204 */
[----:B------:R-:W-:-:S04]  /*a800*/  IADD3 R22, P0, R48, R7, RZ ;  /* 0x0000000730167210 */ /* 0x000fc80007f1e0ff */
[----:B------:R-:W-:Y:S01]  /*a810*/  LEA.HI.X.SX32 R23, R7, R49, 0x1, P0 ;  /* 0x0000003107177211 */ /* 0x000fe200000f0eff */
[----:B0-----:R0:W-:Y:S04]  /*a820*/  STG.E.64 desc[UR6][R14.64], R90 ;  /* 0x0000005a0e007986 */ /* 0x0011e8000c101b06 */
[----:B-1----:R-:W-:Y:S04]  /*a830*/  STG.E.64 desc[UR6][R16.64], R28 ;  /* 0x0000001c10007986 */ /* 0x002fe8000c101b06 */
[----:B------:R-:W1:Y:S04]  /*a840*/  LDS.64 R16, [R80+0x1080] ;  /* 0x0010800050107984 */ /* 0x000e680000000a00 */
[----:B--2---:R2:W-:Y:S01]  /*a850*/  STG.E.64 desc[UR6][R96.64], R94 ;  /* 0x0000005e60007986 */ /* 0x0045e2000c101b06 */
[----:B0-----:R-:W-:-:S03]  /*a860*/  VIADD R90, R81, 0x40 ;  /* 0x00000040515a7836 */ /* 0x001fc60000000000 */
[----:B------:R-:W0:Y:S01]  /*a870*/  LDS.64 R28, [R80+0x14a0] ;  /* 0x0014a000501c7984 */ /* 0x000e220000000a00 */
[----:B------:R-:W-:-:S03]  /*a880*/  IMAD.IADD R7, R9, 0x1, R90 ;  /* 0x0000000109077824 */ /* 0x000fc600078e025a */
[----:B---3--:R3:W-:Y:S01]  /*a890*/  STG.E.64 desc[UR6][R22.64], R24 ;  /* 0x0000001816007986 */ /* 0x0087e2000c101b06 */
[----:B------:R-:W-:-:S03]  /*a8a0*/  IMAD R7, R3, R7, R4 ;  /* 0x0000000703077224 */ /* 0x000fc600078e0204 */
[----:B------:R-:W4:Y:S01]  /*a8b0*/  LDS.64 R22, [R80+0x18c0] ;  /* 0x0018c00050167984 */ /* 0x000f220000000a00 */
[C---:B--2---:R-:W-:Y:S01]  /*a8c0*/  VIADD R94, R81.reuse, 0x50 ;  /* 0x00000050515e7836 */ /* 0x044fe20000000000 */
[----:B------:R-:W-:Y:S01]  /*a8d0*/  IADD3 R14, P0, R48, R7, RZ ;  /* 0x00000007300e7210 */ /* 0x000fe20007f1e0ff */
[----:B------:R-:W-:-:S03]  /*a8e0*/  VIADD R96, R81, 0x60 ;  /* 0x0000006051607836 */ /* 0x000fc60000000000 */
[----:B------:R-:W-:Y:S01]  /*a8f0*/  LEA.HI.X.SX32 R15, R7, R49, 0x1, P0 ;  /* 0x00000031070f7211 */ /* 0x000fe200000f0eff */
[----:B------:R-:W-:-:S04]  /*a900*/  IMAD.IADD R7, R9, 0x1, R94 ;  /* 0x0000000109077824 */ /* 0x000fc800078e025e */
[----:B------:R-:W-:-:S05]  /*a910*/  IMAD R7, R3, R7, R4 ;  /* 0x0000000703077224 */ /* 0x000fca00078e0204 */
[----:B---3--:R-:W-:-:S04]  /*a920*/  IADD3 R24, P0, R48, R7, RZ ;  /* 0x0000000730187210 */ /* 0x008fc80007f1e0ff */
[----:B------:R-:W-:Y:S01]  /*a930*/  LEA.HI.X.SX32 R25, R7, R49, 0x1, P0 ;  /* 0x0000003107197211 */ /* 0x000fe200000f0eff */
[----:B------:R-:W-:Y:S01]  /*a940*/  IMAD.IADD R7, R9, 0x1, R96 ;  /* 0x0000000109077824 */ /* 0x000fe200078e0260 */
[----:B-1----:R1:W-:Y:S03]  /*a950*/  STG.E.64 desc[UR6][R14.64], R16 ;  /* 0x000000100e007986 */ /* 0x0023e6000c101b06 */
[----:B------:R-:W-:Y:S01]  /*a960*/  IMAD R7, R3, R7, R4 ;  /* 0x0000000703077224 */ /* 0x000fe200078e0204 */
[----:B------:R-:W2:Y:S04]  /*a970*/  LDS.64 R16, [R80+0x1ce0] ;  /* 0x001ce00050107984 */ /* 0x000ea80000000a00 */
[----:B0-----:R0:W-:Y:S01]  /*a980*/  STG.E.64 desc[UR6][R24.64], R28 ;  /* 0x0000001c18007986 */ /* 0x0011e2000c101b06 */
[----:B-1----:R-:W-:-:S04]  /*a990*/  IADD3 R14, P0, R48, R7, RZ ;  /* 0x00000007300e7210 */ /* 0x002fc80007f1e0ff */
[----:B------:R-:W-:Y:S01]  /*a9a0*/  LEA.HI.X.SX32 R15, R7, R49, 0x1, P0 ;  /* 0x00000031070f7211 */ /* 0x000fe200000f0eff */
[----:B------:R-:W-:Y:S01]  /*a9b0*/  IMAD.IADD R7, R9, 0x1, R98 ;  /* 0x0000000109077824 */ /* 0x000fe200078e0262 */
[----:B0-----:R-:W-:-:S03]  /*a9c0*/  LOP3.LUT R28, R56, 0xff, RZ, 0xc0, !PT ;  /* 0x000000ff381c7812 */ /* 0x001fc600078ec0ff */
[----:B------:R-:W-:Y:S01]  /*a9d0*/  IMAD R7, R3, R7, R4 ;  /* 0x0000000703077224 */ /* 0x000fe200078e0204 */
[----:B----4-:R-:W-:Y:S01]  /*a9e0*/  STG.E.64 desc[UR6][R14.64], R22 ;  /* 0x000000160e007986 */ /* 0x010fe2000c101b06 */
[----:B------:R-:W-:Y:S01]  /*a9f0*/  LOP3.LUT R28, R28, 0xff00, R67, 0xf8, !PT ;  /* 0x0000ff001c1c7812 */ /* 0x000fe200078ef843 */
[----:B------:R-:W-:Y:S02]  /*aa00*/  VIADD R67, R9, 0x1 ;  /* 0x0000000109437836 */ /* 0x000fe40000000000 */
[----:B------:R-:W-:Y:S02]  /*aa10*/  IADD3 R24, P0, R48, R7, RZ ;  /* 0x0000000730187210 */ /* 0x000fe40007f1e0ff */
[----:B------:R-:W-:Y:S01]  /*aa20*/  LOP3.LUT R28, R28, 0xff0000, R71, 0xf8, !PT ;  /* 0x00ff00001c1c7812 */ /* 0x000fe200078ef847 */
[--C-:B------:R-:W-:Y:S01]  /*aa30*/  IMAD.IADD R71, R94, 0x1, R67.reuse ;  /* 0x000000015e477824 */ /* 0x100fe200078e0243 */
[----:B------:R-:W-:Y:S02]  /*aa40*/  LEA.HI.X.SX32 R25, R7, R49, 0x1, P0 ;  /* 0x0000003107197211 */ /* 0x000fe400000f0eff */
[----:B------:R-:W-:Y:S01]  /*aa50*/  FMNMX R7, R55, |R72|, !PT ;  /* 0x4000004837077209 */ /* 0x000fe20007800000 */
[--C-:B------:R-:W-:Y:S01]  /*aa60*/  IMAD.IADD R72, R96, 0x1, R67.reuse ;  /* 0x0000000160487824 */ /* 0x100fe200078e0243 */
[----:B------:R-:W-:Y:S01]  /*aa70*/  LOP3.LUT R55, R76, R73, RZ, 0xfc, !PT ;  /* 0x000000494c377212 */ /* 0x000fe200078efcff */
[----:B------:R-:W-:-:S02]  /*aa80*/  IMAD.IADD R73, R98, 0x1, R67 ;  /* 0x0000000162497824 */ /* 0x000fc400078e0243 */
[----:B------:R-:W0:Y:S01]  /*aa90*/  SHFL.DOWN PT, R14, R7, 0x10, 0x1f ;  /* 0x0a001f00070e7f89 */ /* 0x000e2200000e0000 */
[C-C-:B------:R-:W-:Y:S02]  /*aaa0*/  IMAD R71, R3.reuse, R71, R4.reuse ;  /* 0x0000004703477224 */ /* 0x140fe400078e0204 */
[----:B------:R-:W-:Y:S01]  /*aab0*/  IMAD R73, R3, R73, R4 ;  /* 0x0000004903497224 */ /* 0x000fe200078e0204 */
[----:B--2---:R1:W-:Y:S01]  /*aac0*/  STG.E.64 desc[UR6][R24.64], R16 ;  /* 0x0000001018007986 */ /* 0x0043e2000c101b06 */
[----:B------:R-:W-:Y:S01]  /*aad0*/  BAR.SYNC.DEFER_BLOCKING 0x0 ;  /* 0x0000000000007b1d */ /* 0x000fe20000010000 */
[----:B-1----:R-:W-:-:S04]  /*aae0*/  IMAD.IADD R25, R86, 0x1, R67 ;  /* 0x0000000156197824 */ /* 0x002fc800078e0243 */
[----:B------:R-:W-:Y:S01]  /*aaf0*/  IMAD R25, R3, R25, R4 ;  /* 0x0000001903197224 */ /* 0x000fe200078e0204 */
[----:B0-----:R-:W-:-:S05]  /*ab00*/  FMNMX R7, R7, R14, !PT ;  /* 0x0000000e07077209 */ /* 0x001fca0007800000 */
[----:B------:R-:W0:Y:S04]  /*ab10*/  SHFL.DOWN PT, R24, R7, 0x8, 0x1f ;  /* 0x09001f0007187f89 */ /* 0x000e2800000e0000 */
[----:B------:R-:W-:Y:S04]  /*ab20*/  STS.64 [R77], R92 ;  /* 0x0000005c4d007388 */ /* 0x000fe80000000a00 */
[----:B------:R-:W-:Y:S04]  /*ab30*/  STS.64 [R77+0x20], R82 ;  /* 0x000020524d007388 */ /* 0x000fe80000000a00 */
[----:B------:R-:W-:Y:S04]  /*ab40*/  STS.64 [R77+0x40], R60 ;  /* 0x0000403c4d007388 */ /* 0x000fe80000000a00 */
[----:B------:R-:W-:Y:S04]  /*ab50*/  STS.64 [R77+0x60], R62 ;  /* 0x0000603e4d007388 */ /* 0x000fe80000000a00 */
[----:B------:R1:W-:Y:S04]  /*ab60*/  STS.64 [R77+0x80], R10 ;  /* 0x0000800a4d007388 */ /* 0x0003e80000000a00 */
[----:B------:R2:W-:Y:S01]  /*ab70*/  STS.64 [R77+0xa0], R26 ;  /* 0x0000a01a4d007388 */ /* 0x0005e20000000a00 */
[----:B0-----:R-:W-:-:S03]  /*ab80*/  FMNMX R7, R7, R24, !PT ;  /* 0x0000001807077209 */ /* 0x001fc60007800000 */
[----:B------:R-:W-:Y:S04]  /*ab90*/  STS.64 [R77+0xc0], R64 ;  /* 0x0000c0404d007388 */ /* 0x000fe80000000a00 */
[----:B------:R-:W-:Y:S01]  /*aba0*/  STS.64 [R77+0xe0], R54 ;  /* 0x0000e0364d007388 */ /* 0x000fe20000000a00 */
[----:B-1----:R-:W-:Y:S02]  /*abb0*/  IMAD.SHL.U32 R10, R57, 0x1000000, RZ ;  /* 0x01000000390a7824 */ /* 0x002fe400078e00ff */
[----:B------:R-:W-:Y:S01]  /*abc0*/  VIADD R11, R85, 0x1 ;  /* 0x00000001550b7836 */ /* 0x000fe20000000000 */
[----:B------:R-:W-:Y:S01]  /*abd0*/  BAR.SYNC.DEFER_BLOCKING 0x0 ;  /* 0x0000000000007b1d */ /* 0x000fe20000010000 */
[----:B--2---:R-:W-:Y:S01]  /*abe0*/  IMAD.IADD R26, R88, 0x1, R67 ;  /* 0x00000001581a7824 */ /* 0x004fe200078e0243 */
[----:B------:R-:W-:Y:S01]  /*abf0*/  LOP3.LUT R10, R13, 0xff000000, R10, 0xf8, !PT ;  /* 0xff0000000d0a7812 */ /* 0x000fe200078ef80a */
[C-C-:B------:R-:W-:Y:S01]  /*ac00*/  IMAD R13, R3.reuse, R11, R4.reuse ;  /* 0x0000000b030d7224 */ /* 0x140fe200078e0204 */
[----:B------:R-:W-:Y:S01]  /*ac10*/  LOP3.LUT R11, R28, R47, RZ, 0xfc, !PT ;  /* 0x0000002f1c0b7212 */ /* 0x000fe200078efcff */
[----:B------:R-:W-:Y:S01]  /*ac20*/  IMAD R47, R3, R26, R4 ;  /* 0x0000001a032f7224 */ /* 0x000fe200078e0204 */
[----:B------:R-:W-:-:S02]  /*ac30*/  IADD3 R26, P1, R48, R25, RZ ;  /* 0x00000019301a7210 */ /* 0x000fc40007f3e0ff */
[----:B------:R-:W-:Y:S02]  /*ac40*/  IADD3 R28, P0, R48, R13, RZ ;  /* 0x0000000d301c7210 */ /* 0x000fe40007f1e0ff */
[-C--:B------:R-:W-:Y:S02]  /*ac50*/  LEA.HI.X.SX32 R27, R25, R49.reuse, 0x1, P1 ;  /* 0x00000031191b7211 */ /* 0x080fe400008f0eff */
[----:B------:R-:W-:Y:S01]  /*ac60*/  LEA.HI.X.SX32 R29, R13, R49, 0x1, P0 ;  /* 0x000000310d1d7211 */ /* 0x000fe200000f0eff */
[----:B------:R-:W-:Y:S01]  /*ac70*/  IMAD.IADD R13, R84, 0x1, R67 ;  /* 0x00000001540d7824 */ /* 0x000fe200078e0243 */
[----:B------:R-:W-:-:S03]  /*ac80*/  IADD3 R24, P0, R48, R47, RZ ;  /* 0x0000002f30187210 */ /* 0x000fc60007f1e0ff */
[--C-:B------:R-:W-:Y:S01]  /*ac90*/  IMAD R13, R3, R13, R4.reuse ;  /* 0x0000000d030d7224 */ /* 0x100fe200078e0204 */
[----:B------:R-:W-:Y:S01]  /*aca0*/  LEA.HI.X.SX32 R25, R47, R49, 0x1, P0 ;  /* 0x000000312f197211 */ /* 0x000fe200000f0eff */
[----:B------:R-:W-:Y:S02]  /*acb0*/  IMAD.IADD R47, R90, 0x1, R67 ;  /* 0x000000015a2f7824 */ /* 0x000fe400078e0243 */
[C-C-:B------:R-:W-:Y:S02]  /*acc0*/  IMAD R67, R3.reuse, R72, R4.reuse ;  /* 0x0000004803437224 */ /* 0x140fe400078e0204 */
[----:B------:R-:W-:Y:S01]  /*acd0*/  IMAD R47, R3, R47, R4 ;  /* 0x0000002f032f7224 */ /* 0x000fe200078e0204 */
        /* <DEDUP_REMOVED lines=11> */
[----:B------:R-:W5:Y:S01]  /*ad90*/  SHFL.DOWN PT, R26, R7, 0x4, 0x1f ;  /* 0x08801f00071a7f89 */ /* 0x000f6200000e0000 */
[----:B0-----:R-:W-:-:S02]  /*ada0*/  IADD3 R28, P0, R48, R13, RZ ;  /* 0x0000000d301c7210 */ /* 0x001fc40007f1e0ff */
[C---:B------:R-:W-:Y:S02]  /*adb0*/  IADD3 R22, P1, R48.reuse, R47, RZ ;  /* 0x0000002f30167210 */ /* 0x040fe40007f3e0ff */
[----:B------:R-:W-:Y:S02]  /*adc0*/  LEA.HI.X.SX32 R29, R13, R49, 0x1, P0 ;  /* 0x000000310d1d7211 */ /* 0x000fe400000f0eff */
[C---:B-1----:R-:W-:Y:S02]  /*add0*/  IADD3 R16, P0, R48.reuse, R71, RZ ;  /* 0x0000004730107210 */ /* 0x042fe40007f1e0ff */
        /* <DEDUP_REMOVED lines=10> */
[----:B------:R-:W-:Y:S01]  /*ae80*/  LOP3.LUT R13, R8, 0xff, RZ, 0xc0, !PT ;  /* 0x000000ff080d7812 */ /* 0x000fe200078ec0ff */
[----:B------:R-:W-:Y:S04]  /*ae90*/  STG.E.64 desc[UR6][R14.64], R56 ;  /* 0x000000380e007986 */ /* 0x000fe8000c101b06 */
[----:B------:R-:W-:Y:S01]  /*aea0*/  STG.E.64 desc[UR6][R24.64], R54 ;  /* 0x0000003618007986 */ /* 0x000fe2000c101b06 */
[----:B------:R-:W-:Y:S06]  /*aeb0*/  BAR.SYNC.DEFER_BLOCKING 0x0 ;  /* 0x0000000000007b1d */ /* 0x000fec0000010000 */
[----:B------:R0:W-:Y:S04]  /*aec0*/  STS.64 [R77], R36 ;  /* 0x000000244d007388 */ /* 0x0001e80000000a00 */
[----:B------:R1:W-:Y:S04]  /*aed0*/  STS.64 [R77+0x20], R32 ;  /* 0x000020204d007388 */ /* 0x0003e80000000a00 */
[----:B------:R2:W-:Y:S04]  /*aee0*/  STS.64 [R77+0x40], R20 ;  /* 0x000040144d007388 */ /* 0x0005e80000000a00 */
[----:B------:R3:W-:Y:S01]  /*aef0*/  STS.64 [R77+0x60], R18 ;  /* 0x000060124d007388 */ /* 0x0007e20000000a00 */
[----:B0-----:R-:W-:-:S03]  /*af00*/  VIADD R37, R9, 0x2 ;  /* 0x0000000209257836 */ /* 0x001fc60000000000 */
[----:B------:R-:W-:Y:S01]  /*af10*/  STS.64 [R77+0x80], R50 ;  /* 0x000080324d007388 */ /* 0x000fe20000000a00 */
[----:B-1----:R-:W-:Y:S01]  /*af20*/  FMNMX R32, R7, R26, !PT ;  /* 0x0000001a07207209 */ /* 0x002fe20007800000 */
[--C-:B------:R-:W-:Y:S02]  /*af30*/  IMAD.IADD R8, R86, 0x1, R37.reuse ;  /* 0x0000000156087824 */ /* 0x100fe400078e0225 */
[----:B------:R-:W-:Y:S01]  /*af40*/  STS.64 [R77+0xa0], R42 ;  /* 0x0000a02a4d007388 */ /* 0x000fe20000000a00 */
[----:B--2---:R-:W-:Y:S02]  /*af50*/  IMAD.IADD R20, R88, 0x1, R37 ;  /* 0x0000000158147824 */ /* 0x004fe400078e0225 */
[C-C-:B------:R-:W-:Y:S01]  /*af60*/  IMAD R27, R3.reuse, R8, R4.reuse ;  /* 0x00000008031b7224 */ /* 0x140fe200078e0204 */
[----:B------:R-:W-:Y:S01]  /*af70*/  STS.64 [R77+0xc0], R58 ;  /* 0x0000c03a4d007388 */ /* 0x000fe20000000a00 */
[----:B---3--:R-:W-:Y:S01]  /*af80*/  LOP3.LUT R18, R6, 0xff0000, RZ, 0xc0, !PT ;  /* 0x00ff000006127812 */ /* 0x008fe200078ec0ff */
[----:B------:R-:W-:-:S02]  /*af90*/  IMAD R33, R3, R20, R4 ;  /* 0x0000001403217224 */ /* 0x000fc400078e0204 */
[----:B------:R0:W-:Y:S01]  /*afa0*/  STS.64 [R77+0xe0], R10 ;  /* 0x0000e00a4d007388 */ /* 0x0001e20000000a00 */
[----:B------:R-:W-:Y:S01]  /*afb0*/  LOP3.LUT R19, R18, 0xffff, R5, 0xf8, !PT ;  /* 0x0000ffff12137812 */ /* 0x000fe200078ef805 */
[--C-:B------:R-:W-:Y:S01]  /*afc0*/  IMAD.IADD R8, R84, 0x1, R37.reuse ;  /* 0x0000000154087824 */ /* 0x100fe200078e0225 */
[----:B------:R-:W-:Y:S01]  /*afd0*/  @!P0 LEA R5, R40, R75, 0x18 ;  /* 0x0000004b28058211 */ /* 0x000fe200078ec0ff */
[----:B------:R-:W-:Y:S01]  /*afe0*/  BAR.SYNC.DEFER_BLOCKING 0x0 ;  /* 0x0000000000007b1d */ /* 0x000fe20000010000 */
[----:B------:R-:W-:Y:S01]  /*aff0*/  IADD3 R26, P2, R48, R27, RZ ;  /* 0x0000001b301a7210 */ /* 0x000fe20007f5e0ff */
[----:B------:R-:W-:Y:S02]  /*b000*/  IMAD.IADD R36, R90, 0x1, R37 ;  /* 0x000000015a247824 */ /* 0x000fe400078e0225 */
[----:B------:R-:W-:Y:S01]  /*b010*/  @!P0 IMAD R74, R74, 0x4, R5 ;  /* 0x000000044a4a8824 */ /* 0x000fe200078e0205 */
[----:B------:R-:W-:Y:S01]  /*b020*/  LEA.HI.X.SX32 R27, R27, R49, 0x1, P2 ;  /* 0x000000311b1b7211 */ /* 0x000fe200010f0eff */
[----:B------:R-:W-:Y:S01]  /*b030*/  VIADD R5, R85, 0x2 ;  /* 0x0000000255057836 */ /* 0x000fe20000000000 */
[----:B------:R-:W1:Y:S01]  /*b040*/  SHFL.DOWN PT, R43, R32, 0x2, 0x1f ;  /* 0x08401f00202b7f89 */ /* 0x000e6200000e0000 */
[----:B0-----:R-:W-:Y:S01]  /*b050*/  IMAD.SHL.U32 R10, R12, 0x1000000, RZ ;  /* 0x010000000c0a7824 */ /* 0x001fe200078e00ff */
[----:B------:R-:W-:Y:S01]  /*b060*/  LOP3.LUT R11, R13, 0xff00, R66, 0xf8, !PT ;  /* 0x0000ff000d0b7812 */ /* 0x000fe200078ef842 */
[----:B------:R-:W-:-:S02]  /*b070*/  IMAD R5, R3, R5, R4 ;  /* 0x0000000503057224 */ /* 0x000fc400078e0204 */
[--C-:B------:R-:W-:Y:S01]  /*b080*/  IMAD.IADD R42, R96, 0x1, R37.reuse ;  /* 0x00000001602a7824 */ /* 0x100fe200078e0225 */
[----:B------:R-:W-:Y:S01]  /*b090*/  LOP3.LUT R10, R19, 0xff000000, R10, 0xf8, !PT ;  /* 0xff000000130a7812 */ /* 0x000fe200078ef80a */
[----:B------:R-:W-:Y:S01]  /*b0a0*/  IMAD R47, R3, R36, R4 ;  /* 0x00000024032f7224 */ /* 0x000fe200078e0204 */
[----:B------:R-:W-:Y:S01]  /*b0b0*/  IADD3 R28, P1, R48, R5, RZ ;  /* 0x00000005301c7210 */ /* 0x000fe20007f3e0ff */
[--C-:B------:R-:W-:Y:S01]  /*b0c0*/  IMAD.IADD R36, R98, 0x1, R37.reuse ;  /* 0x0000000162247824 */ /* 0x100fe200078e0225 */
[----:B------:R-:W-:Y:S01]  /*b0d0*/  LOP3.LUT R11, R11, 0xff0000, R70, 0xf8, !PT ;  /* 0x00ff00000b0b7812 */ /* 0x000fe200078ef846 */
[----:B------:R-:W-:Y:S01]  /*b0e0*/  VIADD R85, R85, 0x3 ;  /* 0x0000000355557836 */ /* 0x000fe20000000000 */
[----:B------:R-:W-:Y:S02]  /*b0f0*/  LEA.HI.X.SX32 R29, R5, R49, 0x1, P1 ;  /* 0x00000031051d7211 */ /* 0x000fe400008f0eff */
[----:B------:R-:W-:Y:S01]  /*b100*/  LOP3.LUT R11, R11, R46, RZ, 0xfc, !PT ;  /* 0x0000002e0b0b7212 */ /* 0x000fe200078efcff */
[C-C-:B------:R-:W-:Y:S01]  /*b110*/  IMAD R85, R3.reuse, R85, R4.reuse ;  /* 0x0000005503557224 */ /* 0x140fe200078e0204 */
[----:B------:R-:W0:Y:S04]  /*b120*/  LDS.64 R14, [R80] ;  /* 0x00000000500e7984 */ /* 0x000e280000000a00 */
[----:B------:R-:W2:Y:S04]  /*b130*/  LDS.64 R16, [R80+0x420] ;  /* 0x0004200050107984 */ /* 0x000ea80000000a00 */
[----:B------:R-:W3:Y:S01]  /*b140*/  LDS.64 R6, [R80+0x840] ;  /* 0x0008400050067984 */ /* 0x000ee20000000a00 */
[----:B-1----:R-:W-:Y:S01]  /*b150*/  FMNMX R5, R32, R43, !PT ;  /* 0x0000002b20057209 */ /* 0x002fe20007800000 */
[----:B------:R-:W-:Y:S01]  /*b160*/  IMAD R43, R3, R8, R4 ;  /* 0x00000008032b7224 */ /* 0x000fe200078e0204 */
[----:B------:R-:W-:Y:S01]  /*b170*/  IADD3 R32, P1, R48, R33, RZ ;  /* 0x0000002130207210 */ /* 0x000fe20007f3e0ff */
[----:B------:R-:W1:Y:S01]  /*b180*/  LDS.64 R12, [R80+0xc60] ;  /* 0x000c6000500c7984 */ /* 0x000e620000000a00 */
[----:B------:R-:W-:-:S02]  /*b190*/  IMAD.IADD R8, R94, 0x1, R37 ;  /* 0x000000015e087824 */ /* 0x000fc400078e0225 */
[----:B------:R-:W-:Y:S01]  /*b1a0*/  LEA.HI.X.SX32 R33, R33, R49, 0x1, P1 ;  /* 0x0000003121217211 */ /* 0x000fe200008f0eff */
[----:B------:R-:W4:Y:S01]  /*b1b0*/  LDS.64 R18, [R80+0x1080] ;  /* 0x0010800050127984 */ /* 0x000f220000000a00 */
[----:B------:R-:W-:-:S03]  /*b1c0*/  IMAD R37, R3, R42, R4 ;  /* 0x0000002a03257224 */ /* 0x000fc600078e0204 */
[----:B------:R-:W5:Y:S04]  /*b1d0*/  LDS.64 R20, [R80+0x14a0] ;  /* 0x0014a00050147984 */ /* 0x000f680000000a00 */
[----:B------:R-:W5:Y:S04]  /*b1e0*/  LDS.64 R22, [R80+0x18c0] ;  /* 0x0018c00050167984 */ /* 0x000f680000000a00 */
[----:B------:R-:W5:Y:S04]  /*b1f0*/  LDS.64 R24, [R80+0x1ce0] ;  /* 0x001ce00050187984 */ /* 0x000f680000000a00 */
[----:B0-----:R0:W-:Y:S04]  /*b200*/  STG.E.64 desc[UR6][R28.64], R14 ;  /* 0x0000000e1c007986 */ /* 0x0011e8000c101b06 */
[----:B--2---:R2:W-:Y:S04]  /*b210*/  STG.E.64 desc[UR6][R26.64], R16 ;  /* 0x000000101a007986 */ /* 0x0045e8000c101b06 */
[----:B---3--:R3:W-:Y:S01]  /*b220*/  STG.E.64 desc[UR6][R32.64], R6 ;  /* 0x0000000620007986 */ /* 0x0087e2000c101b06 */
[C---:B0-----:R-:W-:Y:S01]  /*b230*/  IADD3 R14, P1, R48.reuse, R43, RZ ;  /* 0x0000002b300e7210 */ /* 0x041fe20007f3e0ff */
[----:B------:R-:W-:Y:S01]  /*b240*/  IMAD R29, R3, R8, R4 ;  /* 0x00000008031d7224 */ /* 0x000fe200078e0204 */
[----:B--2---:R-:W-:-:S02]  /*b250*/  IADD3 R16, P2, R48, R47, RZ ;  /* 0x0000002f30107210 */ /* 0x004fc40007f5e0ff */
[----:B------:R-:W-:Y:S01]  /*b260*/  LEA.HI.X.SX32 R15, R43, R49, 0x1, P1 ;  /* 0x000000312b0f7211 */ /* 0x000fe200008f0eff */
[----:B---3--:R-:W-:Y:S01]  /*b270*/  IMAD R33, R3, R36, R4 ;  /* 0x0000002403217224 */ /* 0x008fe200078e0204 */
[C---:B------:R-:W-:Y:S02]  /*b280*/  IADD3 R6, P1, R48.reuse, R29, RZ ;  /* 0x0000001d30067210 */ /* 0x040fe40007f3e0ff */
[C---:B------:R-:W-:Y:S01]  /*b290*/  IADD3 R26, P3, R48.reuse, R37, RZ ;  /* 0x00000025301a7210 */ /* 0x040fe20007f7e0ff */
[----:B-1----:R-:W-:Y:S01]  /*b2a0*/  STG.E.64 desc[UR6][R14.64], R12 ;  /* 0x0000000c0e007986 */ /* 0x002fe2000c101b06 */
[----:B------:R-:W-:Y:S02]  /*b2b0*/  LEA.HI.X.SX32 R17, R47, R49, 0x1, P2 ;  /* 0x000000312f117211 */ /* 0x000fe400010f0eff */
[----:B------:R-:W-:Y:S02]  /*b2c0*/  IADD3 R28, P2, R48, R33, RZ ;  /* 0x00000021301c7210 */ /* 0x000fe40007f5e0ff */
[-C--:B------:R-:W-:Y:S01]  /*b2d0*/  LEA.HI.X.SX32 R7, R29, R49.reuse, 0x1, P1 ;  /* 0x000000311d077211 */ /* 0x080fe200008f0eff */
[----:B----4-:R0:W-:Y:S01]  /*b2e0*/  STG.E.64 desc[UR6][R16.64], R18 ;  /* 0x0000001210007986 */ /* 0x0101e2000c101b06 */
[----:B------:R-:W-:-:S02]  /*b2f0*/  LEA.HI.X.SX32 R27, R37, R49, 0x1, P3 ;  /* 0x00000031251b7211 */ /* 0x000fc400018f0eff */
[----:B------:R-:W-:Y:S01]  /*b300*/  LEA.HI.X.SX32 R29, R33, R49, 0x1, P2 ;  /* 0x00000031211d7211 */ /* 0x000fe200010f0eff */
[----:B-----5:R-:W-:Y:S04]  /*b310*/  STG.E.64 desc[UR6][R6.64], R20 ;  /* 0x0000001406007986 */ /* 0x020fe8000c101b06 */
[----:B------:R1:W-:Y:S04]  /*b320*/  STG.E.64 desc[UR6][R26.64], R22 ;  /* 0x000000161a007986 */ /* 0x0003e8000c101b06 */
[----:B------:R2:W-:Y:S01]  /*b330*/  STG.E.64 desc[UR6][R28.64], R24 ;  /* 0x000000181c007986 */ /* 0x0005e2000c101b06 */
[----:B0-----:R-:W-:Y:S01]  /*b340*/  VIADD R19, R9, 0x3 ;  /* 0x0000000309137836 */ /* 0x001fe20000000000 */
[----:B------:R-:W-:Y:S03]  /*b350*/  BAR.SYNC.DEFER_BLOCKING 0x0 ;  /* 0x0000000000007b1d */ /* 0x000fe60000010000 */
[----:B------:R-:W-:-:S02]  /*b360*/  IMAD.IADD R86, R86, 0x1, R19 ;  /* 0x0000000156567824 */ /* 0x000fc400078e0213 */
[--C-:B------:R-:W-:Y:S02]  /*b370*/  IMAD.IADD R88, R88, 0x1, R19.reuse ;  /* 0x0000000158587824 */ /* 0x100fe400078e0213 */
[--C-:B------:R-:W-:Y:S02]  /*b380*/  IMAD.IADD R84, R84, 0x1, R19.reuse ;  /* 0x0000000154547824 */ /* 0x100fe400078e0213 */
[--C-:B------:R-:W-:Y:S01]  /*b390*/  IMAD.IADD R90, R90, 0x1, R19.reuse ;  /* 0x000000015a5a7824 */ /* 0x100fe200078e0213 */
[----:B------:R-:W0:Y:S01]  /*b3a0*/  SHFL.DOWN PT, R22, R5, 0x1, 0x1f ;  /* 0x08201f0005167f89 */ /* 0x000e2200000e0000 */
[--C-:B------:R-:W-:Y:S02]  /*b3b0*/  IMAD.IADD R94, R94, 0x1, R19.reuse ;  /* 0x000000015e5e7824 */ /* 0x100fe400078e0213 */
[--C-:B------:R-:W-:Y:S02]  /*b3c0*/  IMAD.IADD R96, R96, 0x1, R19.reuse ;  /* 0x0000000160607824 */ /* 0x100fe400078e0213 */
[----:B------:R-:W-:-:S02]  /*b3d0*/  IMAD.IADD R98, R98, 0x1, R19 ;  /* 0x0000000162627824 */ /* 0x000fc400078e0213 */
[C-C-:B-1----:R-:W-:Y:S02]  /*b3e0*/  IMAD R23, R3.reuse, R86, R4.reuse ;  /* 0x0000005603177224 */ /* 0x142fe400078e0204 */
[C-C-:B--2---:R-:W-:Y:S02]  /*b3f0*/  IMAD R25, R3.reuse, R88, R4.reuse ;  /* 0x0000005803197224 */ /* 0x144fe400078e0204 */
[C-C-:B------:R-:W-:Y:S02]  /*b400*/  IMAD R27, R3.reuse, R84, R4.reuse ;  /* 0x00000054031b7224 */ /* 0x140fe400078e0204 */
[C-C-:B------:R-:W-:Y:S01]  /*b410*/  IMAD R29, R3.reuse, R90, R4.reuse ;  /* 0x0000005a031d7224 */ /* 0x140fe200078e0204 */
[C---:B------:R-:W-:Y:S01]  /*b420*/  IADD3 R24, P2, R48.reuse, R25, RZ ;  /* 0x0000001930187210 */ /* 0x040fe20007f5e0ff */
[----:B------:R-:W-:Y:S01]  /*b430*/  STS.64 [R77], R68 ;  /* 0x000000444d007388 */ /* 0x000fe20000000a00 */
[----:B------:R-:W-:Y:S01]  /*b440*/  IMAD R33, R3, R96, R4 ;  /* 0x0000006003217224 */ /* 0x000fe200078e0204 */
[----:B------:R-:W-:-:S02]  /*b450*/  IADD3 R26, P3, R48, R27, RZ ;  /* 0x0000001b301a7210 */ /* 0x000fc40007f7e0ff */
[----:B------:R-:W-:Y:S01]  /*b460*/  STS.64 [R77+0x20], R78 ;  /* 0x0000204e4d007388 */ /* 0x000fe20000000a00 */
[C---:B------:R-:W-:Y:S02]  /*b470*/  IADD3 R28, P4, R48.reuse, R29, RZ ;  /* 0x0000001d301c7210 */ /* 0x040fe40007f9e0ff */
[----:B------:R-:W-:Y:S01]  /*b480*/  LEA.HI.X.SX32 R25, R25, R49, 0x1, P2 ;  /* 0x0000003119197211 */ /* 0x000fe200010f0eff */
[----:B------:R-:W-:Y:S01]  /*b490*/  STS.64 [R77+0x40], R44 ;  /* 0x0000402c4d007388 */ /* 0x000fe20000000a00 */
[----:B0-----:R-:W-:Y:S02]  /*b4a0*/  FMNMX R37, R5, R22, !PT ;  /* 0x0000001605257209 */ /* 0x001fe40007800000 */
        /* <DEDUP_REMOVED lines=8> */
[----:B------:R-:W-:Y:S01]  /*b530*/  STS.64 [R77+0xe0], R10 ;  /* 0x0000e00a4d007388 */ /* 0x000fe20000000a00 */
[----:B------:R-:W-:Y:S01]  /*b540*/  BAR.SYNC.DEFER_BLOCKING 0x0 ;  /* 0x0000000000007b1d */ /* 0x000fe20000010000 */
[----:B0-----:R-:W-:-:S02]  /*b550*/  IMAD R31, R3, R94, R4 ;  /* 0x0000005e031f7224 */ /* 0x001fc400078e0204 */
[----:B------:R-:W-:Y:S01]  /*b560*/  IMAD R3, R3, R98, R4 ;  /* 0x0000006203037224 */ /* 0x000fe200078e0204 */
[C---:B------:R-:W-:Y:S02]  /*b570*/  IADD3 R4, P6, R48.reuse, R85, RZ ;  /* 0x0000005530047210 */ /* 0x040fe40007fde0ff */
[C---:B------:R-:W-:Y:S02]  /*b580*/  IADD3 R30, P5, R48.reuse, R31, RZ ;  /* 0x0000001f301e7210 */ /* 0x040fe40007fbe0ff */
[----:B------:R-:W-:Y:S02]  /*b590*/  LEA.HI.X.SX32 R5, R85, R49, 0x1, P6 ;  /* 0x0000003155057211 */ /* 0x000fe400030f0eff */
[C---:B------:R-:W-:Y:S02]  /*b5a0*/  IADD3 R32, P6, R48.reuse, R33, RZ ;  /* 0x0000002130207210 */ /* 0x040fe40007fde0ff */
[----:B------:R-:W-:Y:S02]  /*b5b0*/  IADD3 R34, P1, R48, R3, RZ ;  /* 0x0000000330227210 */ /* 0x000fe40007f3e0ff */
[----:B------:R-:W-:-:S02]  /*b5c0*/  LEA.HI.X.SX32 R31, R31, R49, 0x1, P5 ;  /* 0x000000311f1f7211 */ /* 0x000fc400028f0eff */
[-C--:B------:R-:W-:Y:S02]  /*b5d0*/  LEA.HI.X.SX32 R33, R33, R49.reuse, 0x1, P6 ;  /* 0x0000003121217211 */ /* 0x080fe400030f0eff */
[----:B------:R-:W-:Y:S01]  /*b5e0*/  LEA.HI.X.SX32 R35, R3, R49, 0x1, P1 ;  /* 0x0000003103237211 */ /* 0x000fe200008f0eff */
[----:B------:R-:W-:Y:S01]  /*b5f0*/  VIADD R3, R41, 0x1f ;  /* 0x0000001f29037836 */ /* 0x000fe20000000000 */
        /* <DEDUP_REMOVED lines=32> */
.L_x_3606:
[----:B-1----:R-:W-:-:S07]  /*b800*/  FMNMX R3, R4, R5, !PT ;  /* 0x0000000504037209 */ /* 0x002fce0007800000 */
.L_x_3598:
[----:B------:R-:W-:Y:S05]  /*b810*/  BSYNC B0 ;  /* 0x0000000000007941 */ /* 0x000fea0003800000 */
.L_x_3597:
        /* <DEDUP_REMOVED lines=16> */
.L_x_3601:
[----:B------:R-:W-:Y:S05]  /*b920*/  BSYNC B0 ;  /* 0x0000000000007941 */ /* 0x000fea0003800000 */
.L_x_3600:
        /* <DEDUP_REMOVED lines=15> */
[----:B-1----:R-:W-:Y:S05]  /*ba20*/  CALL.REL.NOINC `($__internal_20_$__cuda_sm20_rcp_rn_f32_slowpath) ;  /* 0x00000000005c7944 */ /* 0x002fea0003c00000 */
[----:B------:R-:W-:Y:S01]  /*ba30*/  IMAD.MOV.U32 R5, RZ, RZ, R0 ;  /* 0x000000ffff057224 */ /* 0x000fe200078e0000 */
[----:B------:R-:W-:Y:S06]  /*ba40*/  BRA `(.L_x_3603) ;  /* 0x0000000000147947 */ /* 0x000fec0003800000 */
.L_x_3602:
[----:B------:R-:W0:Y:S01]  /*ba50*/  MUFU.RCP R5, UR5 ;  /* 0x0000000500057d08 */ /* 0x000e220008001000 */
[----:B------:R-:W-:-:S04]  /*ba60*/  IMAD.U32 R0, RZ, RZ, UR5 ;  /* 0x00000005ff007e24 */ /* 0x000fc8000f8e00ff */
[----:B0-----:R-:W-:-:S04]  /*ba70*/  FFMA R0, R5, R0, -1 ;  /* 0xbf80000005007423 */ /* 0x001fc80000000000 */
[----:B------:R-:W-:-:S04]  /*ba80*/  FADD.FTZ R0, -R0, -RZ ;  /* 0x800000ff00007221 */ /* 0x000fc80000010100 */
[----:B------:R-:W-:-:S07]  /*ba90*/  FFMA R5, R5, R0, R5 ;  /* 0x0000000005057223 */ /* 0x000fce0000000005 */
.L_x_3603:
[----:B-1----:R-:W-:Y:S01]  /*baa0*/  STG.E desc[UR6][R2.64], R5 ;  /* 0x0000000502007986 */ /* 0x002fe2000c101906 */
[----:B------:R-:W-:Y:S05]  /*bab0*/  EXIT ;  /* 0x000000000000794d */ /* 0x000fea0003800000 */
.L_x_3599:
[----:B------:R-:W-:Y:S02]  /*bac0*/  IMAD.MOV.U32 R7, RZ, RZ, 0x2 ;  /* 0x00000002ff077424 */ /* 0x000fe400078e00ff */
[----:B------:R-:W-:Y:S02]  /*bad0*/  IMAD.MOV.U32 R8, RZ, RZ, 0x1f ;  /* 0x0000001fff087424 */ /* 0x000fe400078e00ff */
[----:B------:R-:W-:-:S07]  /*bae0*/  IMAD.MOV.U32 R6, RZ, RZ, -0x1 ;  /* 0xffffffffff067424 */ /* 0x000fce00078e00ff */
[----:B01----:R-:W-:Y:S05]  /*baf0*/  WARPSYNC.COLLECTIVE R6, `(.L_x_3604) ;  /* 0x0000000006087348 */ /* 0x003fea0003c00000 */
[----:B-1----:R1:W2:Y:S02]  /*bb00*/  SHFL.DOWN P0, R5, R3, R7, R8 ;  /* 0x0800000703057389 */ /* 0x0022a40000000008 */
[----:B012---:R-:W-:Y:S01]  /*bb10*/  ENDCOLLECTIVE ;  /* 0x000000000000791b */ /* 0x007fe20003800000 */
.L_x_3604:
[----:B------:R-:W-:Y:S02]  /*bb20*/  IMAD.MOV.U32 R7, RZ, RZ, 0x1 ;  /* 0x00000001ff077424 */ /* 0x000fe400078e00ff */
[----:B------:R-:W-:-:S05]  /*bb30*/  IMAD.MOV.U32 R4, RZ, RZ, R5 ;  /* 0x000000ffff047224 */ /* 0x000fca00078e0005 */
[----:B------:R-:W-:-:S05]  /*bb40*/  FMNMX R4, R4, R3, !PT ;  /* 0x0000000304047209 */ /* 0x000fca0007800000 */
[----:B------:R-:W-:-:S07]  /*bb50*/  IMAD.MOV.U32 R3, RZ, RZ, R4 ;  /* 0x000000ffff037224 */ /* 0x000fce00078e0004 */
[----:B------:R-:W-:Y:S05]  /*bb60*/  WARPSYNC.COLLECTIVE R6, `(.L_x_3605) ;  /* 0x0000000006087348 */ /* 0x000fea0003c00000 */
[----:B------:R0:W1:Y:S02]  /*bb70*/  SHFL.DOWN P0, R5, R3, R7, R8 ;  /* 0x0800000703057389 */ /* 0x0000640000000008 */
[----:B01----:R-:W-:Y:S01]  /*bb80*/  ENDCOLLECTIVE ;  /* 0x000000000000791b */ /* 0x003fe20003800000 */
.L_x_3605:
[----:B------:R-:W-:Y:S05]  /*bb90*/  BRA `(.L_x_3606) ;  /* 0xfffffffc00187947 */ /* 0x000fea000383ffff */
        .weak           $__internal_20_$__cuda_sm20_rcp_rn_f32_slowpath
        .type           $__internal_20_$__cuda_sm20_rcp_rn_f32_slowpath,@function
        .size           $__internal_20_$__cuda_sm20_rcp_rn_f32_slowpath,(.L_x_3786 - $__internal_20_$__cuda_sm20_rcp_rn_f32_slowpath)
$__internal_20_$__cuda_sm20_rcp_rn_f32_slowpath:
        /* <DEDUP_REMOVED lines=15> */
.L_x_3607:
        /* <DEDUP_REMOVED lines=33> */
.L_x_3609:
[----:B------:R0:W1:Y:S02]  /*bea0*/  MUFU.RCP R4, R0 ;  /* 0x0000000000047308 */ /* 0x0000640000001000 */
.L_x_3608:
[----:B0123--:R-:W-:Y:S02]  /*beb0*/  IMAD.MOV.U32 R0, RZ, RZ, R4 ;  /* 0x000000ffff007224 */ /* 0x00ffe400078e0004 */
[----:B------:R-:W-:Y:S02]  /*bec0*/  IMAD.MOV.U32 R4, RZ, RZ, R9 ;  /* 0x000000ffff047224 */ /* 0x000fe400078e0009 */
[----:B------:R-:W-:-:S04]  /*bed0*/  IMAD.MOV.U32 R5, RZ, RZ, 0x0 ;  /* 0x00000000ff057424 */ /* 0x000fc800078e00ff */
[----:B------:R-:W-:Y:S05]  /*bee0*/  RET.REL.NODEC R4 `(_ZN18transformer_engine56_GLOBAL__N__9a404817_23_multi_cast_transpose_cu_26a11c4627multi_cast_transpose_kernelILi4ELi8ELb1Ef6__half13__nv_fp8_e4m3EEvNS0_22MultiCastTransposeArgsE) ;  /* 0xffffff4004447950 */ /* 0x000fea0003c3ffff */
.L_x_3610:
        /* <DEDUP_REMOVED lines=9> */
.L_x_3786:


//--------------------- .text._ZN18transformer_engine56_GLOBAL__N__9a404817_23_multi_cast_transpose_cu_26a11c4627multi_cast_transpose_kernelILi4ELi8ELb1Ef6__half13__nv_fp8_e5m2EEvNS0_22MultiCastTransposeArgsE --------------------------
	.section	.text._ZN18transformer_engine56_GLOBAL__N__9a404817_23_multi_cast_transpose_cu_26a11c4627multi_cast_transpose_kernelILi4ELi8ELb1Ef6__half13__nv_fp8_e5m2EEvNS0_22MultiCastTransposeArgsE,"ax",@progbits
	.align	128
.text._ZN18transformer_engine56_GLOBAL__N__9a404817_23_multi_cast_transpose_cu_26a11c4627multi_cast_transpose_kernelILi4ELi8ELb1Ef6__half13__nv_fp8_e5m2EEvNS0_22MultiCastTransposeArgsE:
        .type           _ZN18transformer_engine56_GLOBAL__N__9a404817_23_multi_cast_transpose_cu_26a11c4627multi_cast_transpose_kernelILi4ELi8ELb1Ef6__half13__nv_fp8_e5m2EEvNS0_22MultiCastTransposeArgsE,@function
        .size           _ZN18transformer_engine56_GLOBAL__N__9a404817_23_multi_cast_transpose_cu_26a11c4627multi_cast_transpose_kernelILi4ELi8ELb1Ef6__half13__nv_fp8_e5m2EEvNS0_22MultiCastTransposeArgsE,(.L_x_3788 - _ZN18transformer_engine56_GLOBAL__N__9a404817_23_multi_cast_transpose_cu_26a11c4627multi_cast_transpose_kernelILi4ELi8ELb1Ef6__half13__nv_fp8_e5m2EEvNS0_22MultiCastTransposeArgsE)
        .other          _ZN18transformer_engine56_GLOBAL__N__9a404817_23_multi_cast_transpose_cu_26a11c4627multi_cast_transpose_kernelILi4ELi8ELb1Ef6__half13__nv_fp8_e5m2EEvNS0_22MultiCastTransposeArgsE,@"STO_CUDA_ENTRY STV_DEFAULT"
_ZN18transformer_engine56_GLOBAL__N__9a404817_23_multi_cast_transpose_cu_26a11c4627multi_cast_transpose_kernelILi4ELi8ELb1Ef6__half13__nv_fp8_e5m2EEvNS0_22MultiCastTransposeArgsE:
        /* <DEDUP_REMOVED lines=9> */
.L_x_3611:
        /* <DEDUP_REMOVED lines=97> */
[----:B------:R-:W-:Y:S01]  /*06a0*/  F2FP.SATFINITE.E5M2.F32.PACK_AB_MERGE_C R6, RZ, R6, RZ ;  /* 0x00000006ff06723e */ /* 0x000fe200048060ff */
[----:B------:R-:W-:-:S02]  /*06b0*/  FMUL R8, R78, UR5 ;  /* 0x000000054e087c20 */ /* 0x000fc40008400000 */
[----:B------:R-:W-:Y:S01]  /*06c0*/  F2FP.SATFINITE.E5M2.F32.PACK_AB_MERGE_C R26, RZ, R26, RZ ;  /* 0x0000001aff1a723e */ /* 0x000fe200048060ff */
[----:B------:R-:W-:Y:S01]  /*06d0*/  FMUL R24, R86, UR5 ;  /* 0x0000000556187c20 */ /* 0x000fe20008400000 */
[----:B------:R-:W-:Y:S02]  /*06e0*/  LOP3.LUT R25, R6, 0xffff, RZ, 0xc0, !PT ;  /* 0x0000ffff06197812 */ /* 0x000fe400078ec0ff */
[----:B------:R-:W-:Y:S02]  /*06f0*/  F2FP.SATFINITE.E5M2.F32.PACK_AB_MERGE_C R8, RZ, R8, RZ ;  /* 0x00000008ff08723e */ /* 0x000fe400048060ff */
        /* <DEDUP_REMOVED lines=25> */
[----:B0-----:R-:W-:Y:S01]  /*0890*/  FMUL R17, R76, UR5 ;  /* 0x000000054c117c20 */ /* 0x001fe20008400000 */
        /* <DEDUP_REMOVED lines=23> */
[----:B------:R-:W-:Y:S01]  /*0a10*/  F2FP.SATFINITE.E5M2.F32.PACK_AB_MERGE_C R8, RZ, R8, RZ ;  /* 0x00000008ff08723e */ /* 0x000fe200048060ff */
[----:B------:R-:W-:-:S02]  /*0a20*/  FMUL R14, R33, UR5 ;  /* 0x00000005210e7c20 */ /* 0x000fc40008400000 */
[----:B------:R-:W-:Y:S01]  /*0a30*/  FMUL R10, R72, UR5 ;  /* 0x00000005480a7c20 */ /* 0x000fe20008400000 */
[----:B------:R-:W-:Y:S02]  /*0a40*/  LOP3.LUT R8, R8, 0xffff, RZ, 0xc0, !PT ;  /* 0x0000ffff08087812 */ /* 0x000fe400078ec0ff */
[----:B------:R-:W-:Y:S02]  /*0a50*/  F2FP.SATFINITE.E5M2.F32.PACK_AB_MERGE_C R14, RZ, R14, RZ ;  /* 0x0000000eff0e723e */ /* 0x000fe400048060ff */
[----:B------:R-:W-:Y:S01]  /*0a60*/  F2FP.SATFINITE.E5M2.F32.PACK_AB_MERGE_C R18, RZ, R10, RZ ;  /* 0x0000000aff12723e */ /* 0x000fe200048060ff */
[----:B------:R-:W-:Y:S01]  /*0a70*/  IMAD.U32 R19, R8, 0x10000, RZ ;  /* 0x0001000008137824 */ /* 0x000fe200078e00ff */
[----:B------:R-:W-:Y:S01]  /*0a80*/  LOP3.LUT R10, R14, 0xffff, RZ, 0xc0, !PT ;  /* 0x0000ffff0e0a7812 */ /* 0x000fe200078ec0ff */
[----:B------:R-:W-:Y:S02]  /*0a90*/  FMUL R14, R73, UR5 ;  /* 0x00000005490e7c20 */ /* 0x000fe40008400000 */
[----:B0-----:R-:W-:Y:S01]  /*0aa0*/  IMAD.SHL.U32 R20, R18, 0x100, RZ ;  /* 0x0000010012147824 */ /* 0x001fe200078e00ff */
[----:B------:R-:W-:-:S02]  /*0ab0*/  LOP3.LUT R19, R19, 0xff0000, RZ, 0xc0, !PT ;  /* 0x00ff000013137812 */ /* 0x000fc400078ec0ff */
[----:B------:R-:W-:-:S03]  /*0ac0*/  F2FP.SATFINITE.E5M2.F32.PACK_AB_MERGE_C R14, RZ, R14, RZ ;  /* 0x0000000eff0e723e */ /* 0x000fc600048060ff */
        /* <DEDUP_REMOVED lines=22> */
[----:B0-----:R-:W-:Y:S01]  /*0c30*/  IMAD.U32 R23, R20, 0x10000, RZ ;  /* 0x0001000014177824 */ /* 0x001fe200078e00ff */
[----:B------:R-:W-:Y:S01]  /*0c40*/  LOP3.LUT R28, R30, 0xffff, RZ, 0xc0, !PT ;  /* 0x0000ffff1e1c7812 */ /* 0x000fe200078ec0ff */
[----:B------:R-:W-:Y:S02]  /*0c50*/  FMUL R30, R57, UR5 ;  /* 0x00000005391e7c20 */ /* 0x000fe40008400000 */
[----:B------:R-:W-:Y:S01]  /*0c60*/  IMAD.SHL.U32 R36, R29, 0x100, RZ ;  /* 0x000001001d247824 */ /* 0x000fe200078e00ff */
[----:B------:R-:W-:-:S02]  /*0c70*/  LOP3.LUT R23, R23, 0xff0000, RZ, 0xc0, !PT ;  /* 0x00ff000017177812 */ /* 0x000fc400078ec0ff */
[----:B------:R-:W-:-:S03]  /*0c80*/  F2FP.SATFINITE.E5M2.F32.PACK_AB_MERGE_C R30, RZ, R30, RZ ;  /* 0x0000001eff1e723e */ /* 0x000fc600048060ff */
        /* <DEDUP_REMOVED lines=25> */
[----:B------:R-:W-:Y:S01]  /*0e20*/  IMAD.SHL.U32 R51, R59, 0x100, RZ ;  /* 0x000001003b337824 */ /* 0x000fe200078e00ff */
[----:B------:R-:W-:-:S03]  /*0e30*/  F2FP.SATFINITE.E5M2.F32.PACK_AB_MERGE_C R60, RZ, R60, RZ ;  /* 0x0000003cff3c723e */ /* 0x000fc600048060ff */
        /* <DEDUP_REMOVED lines=15> */
[----:B------:R-:W-:Y:S01]  /*0f30*/  F2FP.SATFINITE.E5M2.F32.PACK_AB_MERGE_C R64, RZ, R64, RZ ;  /* 0x00000040ff40723e */ /* 0x000fe200048060ff */
[----:B------:R-:W-:Y:S02]  /*0f40*/  FMUL R68, R66, UR5 ;  /* 0x0000000542447c20 */ /* 0x000fe40008400000 */
[----:B------:R-:W-:Y:S01]  /*0f50*/  FMUL R70, R65, UR5 ;  /* 0x0000000541467c20 */ /* 0x000fe20008400000 */
[----:B------:R-:W-:Y:S02]  /*0f60*/  LOP3.LUT R64, R64, 0xffff, RZ, 0xc0, !PT ;  /* 0x0000ffff40407812 */ /* 0x000fe400078ec0ff */
[----:B------:R-:W-:Y:S01]  /*0f70*/  F2FP.SATFINITE.E5M2.F32.PACK_AB_MERGE_C R71, RZ, R68, RZ ;  /* 0x00000044ff47723e */ /* 0x000fe200048060ff */
[----:B------:R-:W-:Y:S01]  /*0f80*/  HADD2.F32 R68, -RZ, R50.H0_H0 ;  /* 0x20000032ff447230 */ /* 0x000fe20000004100 */
[----:B------:R-:W-:Y:S01]  /*0f90*/  F2FP.SATFINITE.E5M2.F32.PACK_AB_MERGE_C R70, RZ, R70, RZ ;  /* 0x00000046ff46723e */ /* 0x000fe200048060ff */
[----:B------:R-:W-:Y:S01]  /*0fa0*/  IMAD.U32 R51, R64, 0x10000, RZ ;  /* 0x0001000040337824 */ /* 0x000fe200078e00ff */
[----:B------:R-:W-:-:S02]  /*0fb0*/  LOP3.LUT R71, R71, 0xffff, RZ, 0xc0, !PT ;  /* 0x0000ffff47477812 */ /* 0x000fc400078ec0ff */
[----:B0-----:R-:W-:Y:S02]  /*0fc0*/  FMUL R69, R68, UR5 ;  /* 0x0000000544457c20 */ /* 0x001fe40008400000 */
[----:B------:R-:W-:Y:S01]  /*0fd0*/  LOP3.LUT R50, R51, 0xff0000, RZ, 0xc0, !PT ;  /* 0x00ff000033327812 */ /* 0x000fe200078ec0ff */
[----:B------:R-:W-:Y:S02]  /*0fe0*/  IMAD.SHL.U32 R51, R70, 0x100, RZ ;  /* 0x0000010046337824 */ /* 0x000fe400078e00ff */
[----:B------:R-:W-:Y:S02]  /*0ff0*/  F2FP.SATFINITE.E5M2.F32.PACK_AB_MERGE_C R69, RZ, R69, RZ ;  /* 0x00000045ff45723e */ /* 0x000fe400048060ff */
        /* <DEDUP_REMOVED lines=23> */
[----:B------:R-:W-:Y:S01]  /*1170*/  F2FP.SATFINITE.E5M2.F32.PACK_AB_MERGE_C R80, RZ, R79, RZ ;  /* 0x0000004fff50723e */ /* 0x000fe200048060ff */
[----:B------:R-:W-:-:S02]  /*1180*/  HADD2.F32 R79, -RZ, R53.H0_H0 ;  /* 0x20000035ff4f7230 */ /* 0x000fc40000004100 */
        /* <DEDUP_REMOVED lines=40> */
[----:B------:R-:W-:Y:S01]  /*1410*/  IMAD.U32 R53, R75, 0x10000, RZ ;  /* 0x000100004b357824 */ /* 0x000fe200078e00ff */
[----:B------:R-:W-:-:S03]  /*1420*/  F2FP.SATFINITE.E5M2.F32.PACK_AB_MERGE_C R78, RZ, R78, RZ ;  /* 0x0000004eff4e723e */ /* 0x000fc600048060ff */
[----:B------:R-:W-:Y:S02]  /*1430*/  F2FP.SATFINITE.E5M2.F32.PACK_AB_MERGE_C R88, RZ, R88, RZ ;  /* 0x00000058ff58723e */ /* 0x000fe400048060ff */
        /* <DEDUP_REMOVED lines=39> */
[----:B------:R-:W-:Y:S01]  /*16b0*/  F2FP.SATFINITE.E5M2.F32.PACK_AB_MERGE_C R24, RZ, R24, RZ ;  /* 0x00000018ff18723e */ /* 0x000fe200048060ff */
[----:B------:R-:W-:Y:S01]  /*16c0*/  FMUL R25, R21, UR5 ;  /* 0x0000000515197c20 */ /* 0x000fe20008400000 */
[----:B------:R-:W-:-:S02]  /*16d0*/  FMUL R55, R31, UR5 ;  /* 0x000000051f377c20 */ /* 0x000fc40008400000 */
        /* <DEDUP_REMOVED lines=39> */
[----:B------:R-:W-:Y:S01]  /*1950*/  F2FP.SATFINITE.E5M2.F32.PACK_AB_MERGE_C R17, RZ, R17, RZ ;  /* 0x00000011ff11723e */ /* 0x000fe200048060ff */
[----:B------:R-:W-:Y:S01]  /*1960*/  FMUL R22, R8, UR5 ;  /* 0x0000000508167c20 */ /* 0x000fe20008400000 */
[----:B------:R-:W-:Y:S02]  /*1970*/  HADD2.F32 R19, -RZ, R19.H0_H0 ;  /* 0x20000013ff137230 */ /* 0x000fe40000004100 */
[----:B------:R-:W-:Y:S01]  /*1980*/  FMUL R63, R25, UR5 ;  /* 0x00000005193f7c20 */ /* 0x000fe20008400000 */
[----:B------:R-:W-:-:S02]  /*1990*/  LOP3.LUT R17, R17, 0xffff, RZ, 0xc0, !PT ;  /* 0x0000ffff11117812 */ /* 0x000fc400078ec0ff */
[----:B------:R-:W-:Y:S01]  /*19a0*/  F2FP.SATFINITE.E5M2.F32.PACK_AB_MERGE_C R22, RZ, R22, RZ ;  /* 0x00000016ff16723e */ /* 0x000fe200048060ff */
[----:B------:R-:W-:Y:S01]  /*19b0*/  FMUL R27, R19, UR5 ;  /* 0x00000005131b7c20 */ /* 0x000fe20008400000 */
[----:B------:R-:W-:Y:S01]  /*19c0*/  F2FP.SATFINITE.E5M2.F32.PACK_AB_MERGE_C R63, RZ, R63, RZ ;  /* 0x0000003fff3f723e */ /* 0x000fe200048060ff */
        /* <DEDUP_REMOVED lines=38> */
[----:B------:R-:W-:Y:S01]  /*1c30*/  F2FP.SATFINITE.E5M2.F32.PACK_AB_MERGE_C R10, RZ, R10, RZ ;  /* 0x0000000aff0a723e */ /* 0x000fe200048060ff */
[----:B------:R-:W-:Y:S01]  /*1c40*/  FMUL R11, R18, UR5 ;  /* 0x00000005120b7c20 */ /* 0x000fe20008400000 */
[----:B------:R-:W-:Y:S01]  /*1c50*/  LOP3.LUT R29, R29, 0xff, RZ, 0xc0, !PT ;  /* 0x000000ff1d1d7812 */ /* 0x000fe200078ec0ff */
[----:B------:R-:W-:Y:S01]  /*1c60*/  FMUL R35, R23, UR5 ;  /* 0x0000000517237c20 */ /* 0x000fe20008400000 */
[----:B------:R-:W-:-:S02]  /*1c70*/  LOP3.LUT R30, R10, 0xffff, RZ, 0xc0, !PT ;  /* 0x0000ffff0a1e7812 */ /* 0x000fc400078ec0ff */
[----:B------:R-:W-:Y:S02]  /*1c80*/  F2FP.SATFINITE.E5M2.F32.PACK_AB_MERGE_C R11, RZ, R11, RZ ;  /* 0x0000000bff0b723e */ /* 0x000fe400048060ff */
[----:B------:R-:W-:Y:S01]  /*1c90*/  F2FP.SATFINITE.E5M2.F32.PACK_AB_MERGE_C R35, RZ, R35, RZ ;  /* 0x00000023ff23723e */ /* 0x000fe200048060ff */
[----:B------:R-:W-:Y:S01]  /*1ca0*/  IMAD.U32 R10, R30, 0x10000, RZ ;  /* 0x000100001e0a7824 */ /* 0x000fe200078e00ff */
[----:B------:R-:W-:Y:S02]  /*1cb0*/  LOP3.LUT R33, R11, 0xffff, RZ, 0xc0, !PT ;  /* 0x0000ffff0b217812 */ /* 0x000fe400078ec0ff */
[----:B------:R-:W-:Y:S01]  /*1cc0*/  F2FP.SATFINITE.E5M2.F32.PACK_AB_MERGE_C R60, RZ, R60, RZ ;  /* 0x0000003cff3c723e */ /* 0x000fe200048060ff */
        /* <DEDUP_REMOVED lines=33> */
[----:B------:R-:W-:Y:S01]  /*1ee0*/  F2FP.SATFINITE.E5M2.F32.PACK_AB_MERGE_C R62, RZ, R62, RZ ;  /* 0x0000003eff3e723e */ /* 0x000fe200048060ff */
[----:B------:R-:W-:Y:S01]  /*1ef0*/  FMUL R11, R58, UR5 ;  /* 0x000000053a0b7c20 */ /* 0x000fe20008400000 */
[----:B------:R-:W-:Y:S01]  /*1f00*/  FMUL R66, R65, UR5 ;  /* 0x0000000541427c20 */ /* 0x000fe20008400000 */
[----:B------:R-:W-:Y:S02]  /*1f10*/  F2FP.SATFINITE.E5M2.F32.PACK_AB_MERGE_C R79, RZ, R79, RZ ;  /* 0x0000004fff4f723e */ /* 0x000fe400048060ff */
[----:B------:R-:W-:Y:S02]  /*1f20*/  LOP3.LUT R62, R62, 0xffff, RZ, 0xc0, !PT ;  /* 0x0000ffff3e3e7812 */ /* 0x000fe400078ec0ff */
[----:B------:R-:W-:Y:S02]  /*1f30*/  F2FP.SATFINITE.E5M2.F32.PACK_AB_MERGE_C R11, RZ, R11, RZ ;  /* 0x0000000bff0b723e */ /* 0x000fe400048060ff */
[----:B------:R-:W-:Y:S01]  /*1f40*/  F2FP.SATFINITE.E5M2.F32.PACK_AB_MERGE_C R66, RZ, R66, RZ ;  /* 0x00000042ff42723e */ /* 0x000fe200048060ff */
        /* <DEDUP_REMOVED lines=31> */
[----:B------:R-:W-:Y:S01]  /*2140*/  F2FP.SATFINITE.E5M2.F32.PACK_AB_MERGE_C R37, RZ, R37, RZ ;  /* 0x00000025ff25723e */ /* 0x000fe200048060ff */
[----:B------:R-:W-:Y:S02]  /*2150*/  FMUL R11, R43, UR5 ;  /* 0x000000052b0b7c20 */ /* 0x000fe40008400000 */
[----:B------:R-:W-:Y:S01]  /*2160*/  F2FP.SATFINITE.E5M2.F32.PACK_AB_MERGE_C R72, RZ, R72, RZ ;  /* 0x00000048ff48723e */ /* 0x000fe200048060ff */
[----:B------:R-:W-:Y:S01]  /*2170*/  FMUL R71, R59, UR5 ;  /* 0x000000053b477c20 */ /* 0x000fe20008400000 */
[----:B------:R-:W-:-:S02]  /*2180*/  LOP3.LUT R54, R37, 0xffff, RZ, 0xc0, !PT ;  /* 0x0000ffff25367812 */ /* 0x000fc400078ec0ff */
        /* <DEDUP_REMOVED lines=164> */
[----:B------:R-:W-:Y:S01]  /*2bd0*/  F2FP.SATFINITE.E5M2.F32.PACK_AB_MERGE_C R35, RZ, R29, RZ ;  /* 0x0000001dff23723e */ /* 0x000fe200048060ff */
[----:B------:R-:W-:Y:S02]  /*2be0*/  HADD2.F32 R29, -RZ, R33.H0_H0 ;  /* 0x20000021ff1d7230 */ /* 0x000fe40000004100 */
[----:B------:R-:W-:Y:S01]  /*2bf0*/  FMUL R11, R19, UR5 ;  /* 0x00000005130b7c20 */ /* 0x000fe20008400000 */
[----:B------:R-:W-:Y:S02]  /*2c00*/  F2FP.SATFINITE.E5M2.F32.PACK_AB_MERGE_C R64, RZ, R64, RZ ;  /* 0x00000040ff40723e */ /* 0x000fe400048060ff */
[----:B------:R-:W-:Y:S01]  /*2c10*/  LOP3.LUT R35, R35, 0xffff, RZ, 0xc0, !PT ;  /* 0x0000ffff23237812 */ /* 0x000fe200078ec0ff */
[----:B------:R-:W-:Y:S01]  /*2c20*/  FMUL R60, R29, UR5 ;  /* 0x000000051d3c7c20 */ /* 0x000fe20008400000 */
[----:B------:R-:W-:-:S02]  /*2c30*/  F2FP.SATFINITE.E5M2.F32.PACK_AB_MERGE_C R11, RZ, R11, RZ ;  /* 0x0000000bff0b723e */ /* 0x000fc400048060ff */
[----:B------:R-:W-:Y:S01]  /*2c40*/  PRMT R72, R72, 0x7104, RZ ;  /* 0x0000710448487816 */ /* 0x000fe200000000ff */
[----:B------:R-:W-:Y:S01]  /*2c50*/  IMAD.U32 R10, R35, 0x10000, RZ ;  /* 0x00010000230a7824 */ /* 0x000fe200078e00ff */
[----:B------:R-:W-:Y:S02]  /*2c60*/  LOP3.LUT R59, R11, 0xffff, RZ, 0xc0, !PT ;  /* 0x0000ffff0b3b7812 */ /* 0x000fe400078ec0ff */
[----:B------:R-:W-:Y:S02]  /*2c70*/  F2FP.SATFINITE.E5M2.F32.PACK_AB_MERGE_C R60, RZ, R60, RZ ;  /* 0x0000003cff3c723e */ /* 0x000fe400048060ff */
        /* <DEDUP_REMOVED lines=37> */
[----:B------:R-:W-:Y:S01]  /*2ed0*/  F2FP.SATFINITE.E5M2.F32.PACK_AB_MERGE_C R53, RZ, R42, RZ ;  /* 0x0000002aff35723e */ /* 0x000fe200048060ff */
[----:B------:R-:W-:Y:S01]  /*2ee0*/  FMUL R11, R20, UR5 ;  /* 0x00000005140b7c20 */ /* 0x000fe20008400000 */
[----:B------:R-:W-:Y:S02]  /*2ef0*/  HADD2.F32 R42, -RZ, R62.H0_H0 ;  /* 0x2000003eff2a7230 */ /* 0x000fe40000004100 */
[----:B------:R-:W-:Y:S01]  /*2f00*/  LOP3.LUT R53, R53, 0xffff, RZ, 0xc0, !PT ;  /* 0x0000ffff35357812 */ /* 0x000fe200078ec0ff */
[----:B------:R-:W-:Y:S01]  /*2f10*/  HADD2.F32 R62, -RZ, R10.H0_H0 ;  /* 0x2000000aff3e7230 */ /* 0x000fe20000004100 */
[----:B------:R-:W-:Y:S01]  /*2f20*/  F2FP.SATFINITE.E5M2.F32.PACK_AB_MERGE_C R11, RZ, R11, RZ ;  /* 0x0000000bff0b723e */ /* 0x000fe200048060ff */
[----:B------:R-:W-:Y:S02]  /*2f30*/  FMUL R67, R42, UR5 ;  /* 0x000000052a437c20 */ /* 0x000fe40008400000 */
[----:B------:R-:W-:Y:S01]  /*2f40*/  IMAD.U32 R10, R53, 0x10000, RZ ;  /* 0x00010000350a7824 */ /* 0x000fe200078e00ff */
[----:B------:R-:W-:Y:S01]  /*2f50*/  LOP3.LUT R66, R11, 0xffff, RZ, 0xc0, !PT ;  /* 0x0000ffff0b427812 */ /* 0x000fe200078ec0ff */
[----:B------:R-:W-:Y:S01]  /*2f60*/  FMUL R70, R62, UR5 ;  /* 0x000000053e467c20 */ /* 0x000fe20008400000 */
[----:B------:R-:W-:-:S02]  /*2f70*/  F2FP.SATFINITE.E5M2.F32.PACK_AB_MERGE_C R67, RZ, R67, RZ ;  /* 0x00000043ff43723e */ /* 0x000fc400048060ff */
[----:B------:R-:W-:Y:S02]  /*2f80*/  LOP3.LUT R11, R10, 0xff0000, RZ, 0xc0, !PT ;  /* 0x00ff00000a0b7812 */ /* 0x000fe400078ec0ff */
[----:B------:R-:W-:Y:S01]  /*2f90*/  F2FP.SATFINITE.E5M2.F32.PACK_AB_MERGE_C R70, RZ, R70, RZ ;  /* 0x00000046ff46723e */ /* 0x000fe200048060ff */
        /* <DEDUP_REMOVED lines=24> */
[----:B------:R-:W-:Y:S01]  /*3120*/  F2FP.SATFINITE.E5M2.F32.PACK_AB_MERGE_C R34, RZ, R31, RZ ;  /* 0x0000001fff22723e */ /* 0x000fe200048060ff */
[----:B------:R-:W-:Y:S02]  /*3130*/  HADD2.F32 R31, -RZ, R48.H0_H0 ;  /* 0x20000030ff1f7230 */ /* 0x000fe40000004100 */
[----:B------:R-:W-:Y:S01]  /*3140*/  FMUL R11, R6, UR5 ;  /* 0x00000005060b7c20 */ /* 0x000fe20008400000 */
[----:B------:R-:W-:Y:S01]  /*3150*/  HADD2.F32 R48, -RZ, R10.H0_H0 ;  /* 0x2000000aff307230 */ /* 0x000fe20000004100 */
[----:B------:R-:W-:Y:S01]  /*3160*/  LOP3.LUT R34, R34, 0xffff, RZ, 0xc0, !PT ;  /* 0x0000ffff22227812 */ /* 0x000fe200078ec0ff */
[----:B------:R-:W-:Y:S02]  /*3170*/  FMUL R61, R31, UR5 ;  /* 0x000000051f3d7c20 */ /* 0x000fe40008400000 */
[----:B------:R-:W-:Y:S01]  /*3180*/  F2FP.SATFINITE.E5M2.F32.PACK_AB_MERGE_C R11, RZ, R11, RZ ;  /* 0x0000000bff0b723e */ /* 0x000fe200048060ff */
[----:B0-----:R-:W-:Y:S01]  /*3190*/  FMUL R71, R48, UR5 ;  /* 0x0000000530477c20 */ /* 0x001fe20008400000 */
[----:B------:R-:W-:-:S02]  /*31a0*/  IMAD.U32 R10, R34, 0x10000, RZ ;  /* 0x00010000220a7824 */ /* 0x000fc400078e00ff */
[----:B------:R-:W-:Y:S02]  /*31b0*/  LOP3.LUT R49, R11, 0xffff, RZ, 0xc0, !PT ;  /* 0x0000ffff0b317812 */ /* 0x000fe400078ec0ff */
[----:B------:R-:W-:Y:S02]  /*31c0*/  F2FP.SATFINITE.E5M2.F32.PACK_AB_MERGE_C R61, RZ, R61, RZ ;  /* 0x0000003dff3d723e */ /* 0x000fe400048060ff */
        /* <DEDUP_REMOVED lines=31> */
[----:B------:R-:W-:Y:S01]  /*33c0*/  F2FP.SATFINITE.E5M2.F32.PACK_AB_MERGE_C R21, RZ, R21, RZ ;  /* 0x00000015ff15723e */ /* 0x000fe200048060ff */
[----:B------:R-:W-:Y:S01]  /*33d0*/  FMUL R11, R14, UR5 ;  /* 0x000000050e0b7c20 */ /* 0x000fe20008400000 */
[----:B------:R-:W-:Y:S01]  /*33e0*/  HADD2.F32 R17, -RZ, R24.H0_H0 ;  /* 0x20000018ff117230 */ /* 0x000fe20000004100 */
[----:B------:R-:W-:Y:S02]  /*33f0*/  F2FP.SATFINITE.E5M2.F32.PACK_AB_MERGE_C R55, RZ, R55, RZ ;  /* 0x00000037ff37723e */ /* 0x000fe400048060ff */
[----:B------:R-:W-:-:S02]  /*3400*/  LOP3.LUT R21, R21, 0xffff, RZ, 0xc0, !PT ;  /* 0x0000ffff15157812 */ /* 0x000fc400078ec0ff */
[----:B------:R-:W-:Y:S01]  /*3410*/  F2FP.SATFINITE.E5M2.F32.PACK_AB_MERGE_C R11, RZ, R11, RZ ;  /* 0x0000000bff0b723e */ /* 0x000fe200048060ff */
[----:B------:R-:W-:Y:S02]  /*3420*/  FMUL R52, R17, UR5 ;  /* 0x0000000511347c20 */ /* 0x000fe40008400000 */
        /* <DEDUP_REMOVED lines=36> */
[----:B------:R-:W-:Y:S01]  /*3670*/  FMUL R42, R30, UR5 ;  /* 0x000000051e2a7c20 */ /* 0x000fe20008400000 */
[----:B------:R-:W-:Y:S02]  /*3680*/  F2FP.SATFINITE.E5M2.F32.PACK_AB_MERGE_C R11, RZ, R11, RZ ;  /* 0x0000000bff0b723e */ /* 0x000fe400048060ff */
[----:B------:R-:W-:Y:S02]  /*3690*/  IMAD.U32 R10, R29, 0x10000, RZ ;  /* 0x000100001d0a7824 */ /* 0x000fe400078e00ff */
        /* <DEDUP_REMOVED lines=39> */
[----:B------:R-:W-:Y:S01]  /*3910*/  LOP3.LUT R62, R27, 0xffff, RZ, 0xc0, !PT ;  /* 0x0000ffff1b3e7812 */ /* 0x000fe200078ec0ff */
[----:B------:R-:W-:-:S04]  /*3920*/  IMAD.WIDE R26, R73, 0x2, R46 ;  /* 0x00000002491a7825 */ /* 0x000fc800078e022e */
[----:B------:R-:W-:Y:S01]  /*3930*/  FMUL R64, R60, UR5 ;  /* 0x000000053c407c20 */ /* 0x000fe20008400000 */
[----:B------:R-:W-:Y:S01]  /*3940*/  F2FP.SATFINITE.E5M2.F32.PACK_AB_MERGE_C R11, RZ, R11, RZ ;  /* 0x0000000bff0b723e */ /* 0x000fe200048060ff */
[----:B------:R-:W-:-:S03]  /*3950*/  IMAD.U32 R10, R62, 0x10000, RZ ;  /* 0x000100003e0a7824 */ /* 0x000fc600078e00ff */
        /* <DEDUP_REMOVED lines=70> */
[----:B------:R-:W-:Y:S01]  /*3dc0*/  F2FP.SATFINITE.E5M2.F32.PACK_AB_MERGE_C R18, RZ, R45, RZ ;  /* 0x0000002dff12723e */ /* 0x000fe200048060ff */
[----:B------:R-:W-:-:S04]  /*3dd0*/  FMUL R45, R30, UR5 ;  /* 0x000000051e2d7c20 */ /* 0x000fc80008400000 */
[----:B------:R-:W-:Y:S01]  /*3de0*/  IMAD.U32 R49, R18, 0x10000, RZ ;  /* 0x0001000012317824 */ /* 0x000fe200078e00ff */
[----:B------:R-:W-:Y:S02]  /*3df0*/  F2FP.SATFINITE.E5M2.F32.PACK_AB_MERGE_C R19, RZ, R45, RZ ;  /* 0x0000002dff13723e */ /* 0x000fe400048060ff */
        /* <DEDUP_REMOVED lines=8> */
[----:B------:R-:W-:-:S03]  /*3e80*/  F2FP.SATFINITE.E5M2.F32.PACK_AB_MERGE_C R10, RZ, R10, RZ ;  /* 0x0000000aff0a723e */ /* 0x000fc600048060ff */
[----:B------:R-:W-:-:S05]  /*3e90*/  F2FP.SATFINITE.E5M2.F32.PACK_AB_MERGE_C R59, RZ, R59, RZ ;  /* 0x0000003bff3b723e */ /* 0x000fca00048060ff */
        /* <DEDUP_REMOVED lines=29> */
[----:B------:R-:W-:Y:S01]  /*4070*/  F2FP.SATFINITE.E5M2.F32.PACK_AB_MERGE_C R55, RZ, R31, RZ ;  /* 0x0000001fff37723e */ /* 0x000fe200048060ff */
[----:B------:R-:W-:Y:S01]  /*4080*/  FMUL R11, R29, UR5 ;  /* 0x000000051d0b7c20 */ /* 0x000fe20008400000 */
[----:B------:R-:W-:Y:S02]  /*4090*/  HADD2.F32 R31, -RZ, R58.H0_H0 ;  /* 0x2000003aff1f7230 */ /* 0x000fe40000004100 */
[----:B------:R-:W-:Y:S02]  /*40a0*/  LOP3.LUT R55, R55, 0xffff, RZ, 0xc0, !PT ;  /* 0x0000ffff37377812 */ /* 0x000fe400078ec0ff */
[----:B------:R-:W-:Y:S01]  /*40b0*/  F2FP.SATFINITE.E5M2.F32.PACK_AB_MERGE_C R11, RZ, R11, RZ ;  /* 0x0000000bff0b723e */ /* 0x000fe200048060ff */
[----:B------:R-:W-:Y:S02]  /*40c0*/  FMUL R58, R31, UR5 ;  /* 0x000000051f3a7c20 */ /* 0x000fe40008400000 */
[----:B------:R-:W-:Y:S01]  /*40d0*/  IMAD.U32 R10, R55, 0x10000, RZ ;  /* 0x00010000370a7824 */ /* 0x000fe200078e00ff */
[----:B------:R-:W-:Y:S01]  /*40e0*/  LOP3.LUT R63, R11, 0xffff, RZ, 0xc0, !PT ;  /* 0x0000ffff0b3f7812 */ /* 0x000fe200078ec0ff */
[----:B------:R-:W-:Y:S01]  /*40f0*/  FMUL R11, R61, UR5 ;  /* 0x000000053d0b7c20 */ /* 0x000fe20008400000 */
[----:B------:R-:W-:-:S02]  /*4100*/  F2FP.SATFINITE.E5M2.F32.PACK_AB_MERGE_C R58, RZ, R58, RZ ;  /* 0x0000003aff3a723e */ /* 0x000fc400048060ff */
[----:B------:R-:W-:Y:S02]  /*4110*/  LOP3.LUT R10, R10, 0xff0000, RZ, 0xc0, !PT ;  /* 0x00ff00000a0a7812 */ /* 0x000fe400078ec0ff */
[----:B------:R-:W-:-:S03]  /*4120*/  F2FP.SATFINITE.E5M2.F32.PACK_AB_MERGE_C R67, RZ, R11, RZ ;  /* 0x0000000bff43723e */ /* 0x000fc600048060ff */
        /* <DEDUP_REMOVED lines=38> */
[----:B------:R-:W-:-:S02]  /*4390*/  LOP3.LUT R66, R11, 0xffff, RZ, 0xc0, !PT ;  /* 0x0000ffff0b427812 */ /* 0x000fc400078ec0ff */
[----:B------:R-:W-:Y:S02]  /*43a0*/  F2FP.SATFINITE.E5M2.F32.PACK_AB_MERGE_C R52, RZ, R52, RZ ;  /* 0x00000034ff34723e */ /* 0x000fe400048060ff */
[----:B------:R-:W-:-:S03]  /*43b0*/  LOP3.LUT R11, R10, 0xff0000, RZ, 0xc0, !PT ;  /* 0x00ff00000a0b7812 */ /* 0x000fc600078ec0ff */
[----:B------:R-:W-:Y:S02]  /*43c0*/  IMAD.SHL.U32 R49, R52, 0x100, RZ ;  /* 0x0000010034317824 */ /* 0x000fe400078e00ff */
[----:B------:R-:W-:Y:S02]  /*43d0*/  IMAD R10, R66, 0x1000000, R11 ;  /* 0x01000000420a7824 */ /* 0x000fe400078e020b */
[----:B------:R-:W-:-:S03]  /*43e0*/  FMUL R11, R62, UR5 ;  /* 0x000000053e0b7c20 */ /* 0x000fc60008400000 */
[----:B------:R-:W-:Y:S02]  /*43f0*/  LOP3.LUT R10, R10, 0xffff, R49, 0xf8, !PT ;  /* 0x0000ffff0a0a7812 */ /* 0x000fe400078ef831 */
[----:B------:R-:W-:-:S04]  /*4400*/  F2FP.SATFINITE.E5M2.F32.PACK_AB_MERGE_C R71, RZ, R11, RZ ;  /* 0x0000000bff47723e */ /* 0x000fc800048060ff */
        /* <DEDUP_REMOVED lines=107> */
[----:B------:R-:W-:Y:S01]  /*4ac0*/  F2FP.SATFINITE.E5M2.F32.PACK_AB_MERGE_C R30, RZ, R19, RZ ;  /* 0x00000013ff1e723e */ /* 0x000fe200048060ff */
[----:B------:R-:W-:Y:S01]  /*4ad0*/  FMUL R11, R14, UR5 ;  /* 0x000000050e0b7c20 */ /* 0x000fe20008400000 */
[----:B------:R-:W-:Y:S01]  /*4ae0*/  HADD2.F32 R19, -RZ, R42.H0_H0 ;  /* 0x2000002aff137230 */ /* 0x000fe20000004100 */
[----:B------:R-:W-:Y:S02]  /*4af0*/  F2FP.SATFINITE.E5M2.F32.PACK_AB_MERGE_C R59, RZ, R59, RZ ;  /* 0x0000003bff3b723e */ /* 0x000fe400048060ff */
[----:B------:R-:W-:Y:S02]  /*4b00*/  LOP3.LUT R30, R30, 0xffff, RZ, 0xc0, !PT ;  /* 0x0000ffff1e1e7812 */ /* 0x000fe400078ec0ff */
[----:B------:R-:W-:Y:S01]  /*4b10*/  F2FP.SATFINITE.E5M2.F32.PACK_AB_MERGE_C R11, RZ, R11, RZ ;  /* 0x0000000bff0b723e */ /* 0x000fe200048060ff */
[----:B------:R-:W-:Y:S01]  /*4b20*/  FMUL R58, R19, UR5 ;  /* 0x00000005133a7c20 */ /* 0x000fe20008400000 */
[----:B------:R-:W-:Y:S01]  /*4b30*/  IMAD.U32 R43, R43, 0x10000, RZ ;  /* 0x000100002b2b7824 */ /* 0x000fe200078e00ff */
[----:B------:R-:W-:Y:S01]  /*4b40*/  PRMT R56, R67, 0x7604, R56 ;  /* 0x0000760443387816 */ /* 0x000fe20000000038 */
[----:B------:R-:W-:Y:S01]  /*4b50*/  IMAD.U32 R10, R30, 0x10000, RZ ;  /* 0x000100001e0a7824 */ /* 0x000fe200078e00ff */
[----:B------:R-:W-:-:S02]  /*4b60*/  LOP3.LUT R42, R11, 0xffff, RZ, 0xc0, !PT ;  /* 0x0000ffff0b2a7812 */ /* 0x000fc400078ec0ff */
        /* <DEDUP_REMOVED lines=121> */
[----:B------:R-:W-:Y:S01]  /*5300*/  IMAD.U32 R11, R30, 0x10000, RZ ;  /* 0x000100001e0b7824 */ /* 0x000fe200078e00ff */
[----:B------:R-:W-:-:S03]  /*5310*/  F2FP.SATFINITE.E5M2.F32.PACK_AB_MERGE_C R43, RZ, R43, RZ ;  /* 0x0000002bff2b723e */ /* 0x000fc600048060ff */
[----:B------:R-:W-:Y:S02]  /*5320*/  F2FP.SATFINITE.E5M2.F32.PACK_AB_MERGE_C R54, RZ, R54, RZ ;  /* 0x00000036ff36723e */ /* 0x000fe400048060ff */
        /* <DEDUP_REMOVED lines=33> */
[----:B------:R-:W-:Y:S01]  /*5540*/  F2FP.SATFINITE.E5M2.F32.PACK_AB_MERGE_C R35, RZ, R35, RZ ;  /* 0x00000023ff23723e */ /* 0x000fe200048060ff */
[----:B------:R-:W-:Y:S02]  /*5550*/  FMUL R11, R14, UR5 ;  /* 0x000000050e0b7c20 */ /* 0x000fe40008400000 */
[----:B------:R-:W-:Y:S01]  /*5560*/  FMUL R64, R52, UR5 ;  /* 0x0000000534407c20 */ /* 0x000fe20008400000 */
[----:B------:R-:W-:Y:S01]  /*5570*/  LOP3.LUT R42, R35, 0xffff, RZ, 0xc0, !PT ;  /* 0x0000ffff232a7812 */ /* 0x000fe200078ec0ff */
[----:B------:R-:W-:Y:S01]  /*5580*/  HADD2.F32 R35, -RZ, R10.H0_H0 ;  /* 0x2000000aff237230 */ /* 0x000fe20000004100 */
[----:B------:R-:W-:Y:S02]  /*5590*/  F2FP.SATFINITE.E5M2.F32.PACK_AB_MERGE_C R11, RZ, R11, RZ ;  /* 0x0000000bff0b723e */ /* 0x000fe400048060ff */
[----:B------:R-:W-:Y:S01]  /*55a0*/  F2FP.SATFINITE.E5M2.F32.PACK_AB_MERGE_C R64, RZ, R64, RZ ;  /* 0x00000040ff40723e */ /* 0x000fe200048060ff */
[----:B------:R-:W-:Y:S01]  /*55b0*/  IMAD.U32 R10, R42, 0x10000, RZ ;  /* 0x000100002a0a7824 */ /* 0x000fe200078e00ff */
[----:B------:R-:W-:Y:S01]  /*55c0*/  LOP3.LUT R53, R11, 0xffff, RZ, 0xc0, !PT ;  /* 0x0000ffff0b357812 */ /* 0x000fe200078ec0ff */
[----:B------:R-:W-:-:S03]  /*55d0*/  FMUL R67, R35, UR5 ;  /* 0x0000000523437c20 */ /* 0x000fc60008400000 */
        /* <DEDUP_REMOVED lines=282> */
[----:B------:R-:W-:Y:S01]  /*6780*/  FMUL R53, R52, UR5 ;  /* 0x0000000534357c20 */ /* 0x000fe20008400000 */
[----:B------:R-:W-:-:S02]  /*6790*/  FMNMX R23, R64, |R59|, !PT ;  /* 0x4000003b40177209 */ /* 0x000fc40007800000 */
[----:B------:R-:W-:Y:S01]  /*67a0*/  F2FP.SATFINITE.E5M2.F32.PACK_AB_MERGE_C R26, RZ, R26, RZ ;  /* 0x0000001aff1a723e */ /* 0x000fe200048060ff */
[----:B------:R-:W-:Y:S01]  /*67b0*/  IMAD.U32 R59, R14, 0x10000, RZ ;  /* 0x000100000e3b7824 */ /* 0x000fe200078e00ff */
[----:B------:R-:W-:-:S04]  /*67c0*/  F2FP.SATFINITE.E5M2.F32.PACK_AB_MERGE_C R53, RZ, R53, RZ ;  /* 0x00000035ff35723e */ /* 0x000fc800048060ff */
[----:B------:R-:W-:Y:S01]  /*67d0*/  LOP3.LUT R64, R59, 0xff0000, RZ, 0xc0, !PT ;  /* 0x00ff00003b407812 */ /* 0x000fe200078ec0ff */
[----:B------:R-:W-:Y:S01]  /*67e0*/  FMUL R59, R65, UR5 ;  /* 0x00000005413b7c20 */ /* 0x000fe20008400000 */
[----:B------:R-:W-:-:S04]  /*67f0*/  LOP3.LUT R27, R53, 0xffff, RZ, 0xc0, !PT ;  /* 0x0000ffff351b7812 */ /* 0x000fc800078ec0ff */
[----:B------:R-:W-:Y:S01]  /*6800*/  F2FP.SATFINITE.E5M2.F32.PACK_AB_MERGE_C R59, RZ, R59, RZ ;  /* 0x0000003bff3b723e */ /* 0x000fe200048060ff */
        /* <DEDUP_REMOVED lines=32> */
[----:B------:R-:W-:Y:S02]  /*6a10*/  F2FP.SATFINITE.E5M2.F32.PACK_AB_MERGE_C R56, RZ, R56, RZ ;  /* 0x00000038ff38723e */ /* 0x000fe400048060ff */
[----:B------:R-:W-:-:S02]  /*6a20*/  LOP3.LUT R65, R39, 0xffff, RZ, 0xc0, !PT ;  /* 0x0000ffff27417812 */ /* 0x000fc400078ec0ff */
[----:B------:R-:W-:Y:S01]  /*6a30*/  F2FP.SATFINITE.E5M2.F32.PACK_AB_MERGE_C R26, RZ, R27, RZ ;  /* 0x0000001bff1a723e */ /* 0x000fe200048060ff */
[----:B------:R-:W-:Y:S02]  /*6a40*/  FMUL R27, R66, UR5 ;  /* 0x00000005421b7c20 */ /* 0x000fe40008400000 */
[----:B------:R-:W-:Y:S01]  /*6a50*/  IMAD.U32 R39, R65, 0x10000, RZ ;  /* 0x0001000041277824 */ /* 0x000fe200078e00ff */
[----:B------:R-:W-:Y:S02]  /*6a60*/  LOP3.LUT R26, R26, 0xffff, RZ, 0xc0, !PT ;  /* 0x0000ffff1a1a7812 */ /* 0x000fe400078ec0ff */
[----:B------:R-:W-:Y:S02]  /*6a70*/  F2FP.SATFINITE.E5M2.F32.PACK_AB_MERGE_C R27, RZ, R27, RZ ;  /* 0x0000001bff1b723e */ /* 0x000fe400048060ff */
        /* <DEDUP_REMOVED lines=73> */
[----:B0-----:R-:W-:Y:S01]  /*6f10*/  IMAD.SHL.U32 R70, R56, 0x100, RZ ;  /* 0x0000010038467824 */ /* 0x001fe200078e00ff */
[----:B------:R-:W-:-:S05]  /*6f20*/  LOP3.LUT R26, R26, 0xff0000, RZ, 0xc0, !PT ;  /* 0x00ff00001a1a7812 */ /* 0x000fca00078ec0ff */
[----:B------:R-:W-:Y:S02]  /*6f30*/  IMAD R27, R17, 0x1000000, R26 ;  /* 0x01000000111b7824 */ /* 0x000fe400078e021a */
[----:B------:R-:W-:-:S03]  /*6f40*/  FMUL R26, R24, UR5 ;  /* 0x00000005181a7c20 */ /* 0x000fc60008400000 */
[----:B------:R-:W-:Y:S02]  /*6f50*/  LOP3.LUT R74, R27, 0xffff, R70, 0xf8, !PT ;  /* 0x0000ffff1b4a7812 */ /* 0x000fe400078ef846 */
[----:B------:R-:W-:Y:S01]  /*6f60*/  F2FP.SATFINITE.E5M2.F32.PACK_AB_MERGE_C R65, RZ, R26, RZ ;  /* 0x0000001aff41723e */ /* 0x000fe200048060ff */
        /* <DEDUP_REMOVED lines=36> */
[----:B------:R-:W-:Y:S02]  /*71b0*/  IMAD R26, R8, 0x1000000, R25 ;  /* 0x01000000081a7824 */ /* 0x000fe400078e0219 */
[----:B------:R-:W-:-:S03]  /*71c0*/  FMUL R25, R70, UR5 ;  /* 0x0000000546197c20 */ /* 0x000fc60008400000 */
[----:B------:R-:W-:Y:S02]  /*71d0*/  LOP3.LUT R26, R26, 0xffff, R27, 0xf8, !PT ;  /* 0x0000ffff1a1a7812 */ /* 0x000fe400078ef81b */
[----:B------:R-:W-:-:S04]  /*71e0*/  F2FP.SATFINITE.E5M2.F32.PACK_AB_MERGE_C R25, RZ, R25, RZ ;  /* 0x00000019ff19723e */ /* 0x000fc800048060ff */
        /* <DEDUP_REMOVED lines=23> */
[----:B------:R-:W-:Y:S01]  /*7360*/  F2FP.SATFINITE.E5M2.F32.PACK_AB_MERGE_C R14, RZ, R14, RZ ;  /* 0x0000000eff0e723e */ /* 0x000fe200048060ff */
[----:B------:R-:W-:Y:S01]  /*7370*/  FMUL R43, R31, UR5 ;  /* 0x000000051f2b7c20 */ /* 0x000fe20008400000 */
[----:B------:R-:W-:Y:S02]  /*7380*/  FMUL R58, R27, UR5 ;  /* 0x000000051b3a7c20 */ /* 0x000fe40008400000 */
[----:B------:R-:W-:Y:S02]  /*7390*/  LOP3.LUT R70, R14, 0xffff, RZ, 0xc0, !PT ;  /* 0x0000ffff0e467812 */ /* 0x000fe400078ec0ff */
[----:B------:R-:W-:Y:S02]  /*73a0*/  F2FP.SATFINITE.E5M2.F32.PACK_AB_MERGE_C R14, RZ, R43, RZ ;  /* 0x0000002bff0e723e */ /* 0x000fe400048060ff */
[----:B------:R-:W-:Y:S01]  /*73b0*/  F2FP.SATFINITE.E5M2.F32.PACK_AB_MERGE_C R58, RZ, R58, RZ ;  /* 0x0000003aff3a723e */ /* 0x000fe200048060ff */
[----:B------:R-:W-:Y:S01]  /*73c0*/  IMAD.U32 R43, R70, 0x10000, RZ ;  /* 0x00010000462b7824 */ /* 0x000fe200078e00ff */
[----:B------:R-:W-:-:S02]  /*73d0*/  LOP3.LUT R14, R14, 0xffff, RZ, 0xc0, !PT ;  /* 0x0000ffff0e0e7812 */ /* 0x000fc400078ec0ff */
[----:B------:R-:W-:Y:S01]  /*73e0*/  F2FP.SATFINITE.E5M2.F32.PACK_AB_MERGE_C R64, RZ, R64, RZ ;  /* 0x00000040ff40723e */ /* 0x000fe200048060ff */
        /* <DEDUP_REMOVED lines=72> */
[----:B------:R-:W-:Y:S01]  /*7870*/  F2FP.SATFINITE.E5M2.F32.PACK_AB_MERGE_C R25, RZ, R6, RZ ;  /* 0x00000006ff19723e */ /* 0x000fe200048060ff */
[----:B------:R-:W-:Y:S02]  /*7880*/  HADD2.F32 R6, -RZ, R55.H0_H0 ;  /* 0x20000037ff067230 */ /* 0x000fe40000004100 */
[----:B------:R-:W-:Y:S01]  /*7890*/  FMUL R31, R65, UR5 ;  /* 0x00000005411f7c20 */ /* 0x000fe20008400000 */
[----:B------:R-:W-:Y:S01]  /*78a0*/  FMUL R55, R74, UR5 ;  /* 0x000000054a377c20 */ /* 0x000fe20008400000 */
[----:B------:R-:W-:Y:S01]  /*78b0*/  LOP3.LUT R25, R25, 0xffff, RZ, 0xc0, !PT ;  /* 0x0000ffff19197812 */ /* 0x000fe200078ec0ff */
[----:B------:R-:W-:Y:S02]  /*78c0*/  FMUL R53, R6, UR5 ;  /* 0x0000000506357c20 */ /* 0x000fe40008400000 */
[----:B------:R-:W-:Y:S02]  /*78d0*/  F2FP.SATFINITE.E5M2.F32.PACK_AB_MERGE_C R31, RZ, R31, RZ ;  /* 0x0000001fff1f723e */ /* 0x000fe400048060ff */
[----:B------:R-:W-:Y:S01]  /*78e0*/  IMAD.U32 R54, R25, 0x10000, RZ ;  /* 0x0001000019367824 */ /* 0x000fe200078e00ff */
[----:B------:R-:W-:-:S02]  /*78f0*/  F2FP.SATFINITE.E5M2.F32.PACK_AB_MERGE_C R43, RZ, R55, RZ ;  /* 0x00000037ff2b723e */ /* 0x000fc400048060ff */
[----:B------:R-:W-:Y:S02]  /*7900*/  LOP3.LUT R31, R31, 0xffff, RZ, 0xc0, !PT ;  /* 0x0000ffff1f1f7812 */ /* 0x000fe400078ec0ff */
[----:B------:R-:W-:Y:S02]  /*7910*/  LOP3.LUT R54, R54, 0xff0000, RZ, 0xc0, !PT ;  /* 0x00ff000036367812 */ /* 0x000fe400078ec0ff */
[----:B------:R-:W-:-:S03]  /*7920*/  F2FP.SATFINITE.E5M2.F32.PACK_AB_MERGE_C R53, RZ, R53, RZ ;  /* 0x00000035ff35723e */ /* 0x000fc600048060ff */
        /* <DEDUP_REMOVED lines=29> */
[----:B------:R-:W-:Y:S01]  /*7b00*/  F2FP.SATFINITE.E5M2.F32.PACK_AB_MERGE_C R56, RZ, R56, RZ ;  /* 0x00000038ff38723e */ /* 0x000fe200048060ff */
[----:B------:R-:W-:Y:S01]  /*7b10*/  FMUL R8, R59, UR5 ;  /* 0x000000053b087c20 */ /* 0x000fe20008400000 */
[----:B------:R-:W-:Y:S02]  /*7b20*/  F2FP.SATFINITE.E5M2.F32.PACK_AB_MERGE_C R14, RZ, R14, RZ ;  /* 0x0000000eff0e723e */ /* 0x000fe400048060ff */
[----:B------:R-:W-:Y:S01]  /*7b30*/  LOP3.LUT R71, R66, 0xff00, R71, 0xf8, !PT ;  /* 0x0000ff0042477812 */ /* 0x000fe200078ef847 */
[----:B------:R-:W-:Y:S01]  /*7b40*/  IMAD.U32 R6, R56, 0x10000, RZ ;  /* 0x0001000038067824 */ /* 0x000fe200078e00ff */
[----:B------:R-:W-:-:S02]  /*7b50*/  F2FP.SATFINITE.E5M2.F32.PACK_AB_MERGE_C R8, RZ, R8, RZ ;  /* 0x00000008ff08723e */ /* 0x000fc400048060ff */
[----:B------:R-:W-:Y:S02]  /*7b60*/  LOP3.LUT R14, R14, 0xff, RZ, 0xc0, !PT ;  /* 0x000000ff0e0e7812 */ /* 0x000fe400078ec0ff */
[----:B------:R-:W-:Y:S01]  /*7b70*/  LOP3.LUT R55, R6, 0xff0000, RZ, 0xc0, !PT ;  /* 0x00ff000006377812 */ /* 0x000fe200078ec0ff */
[----:B------:R-:W-:Y:S01]  /*7b80*/  FMUL R6, R81, UR5 ;  /* 0x0000000551067c20 */ /* 0x000fe20008400000 */
[----:B------:R-:W-:-:S04]  /*7b90*/  LOP3.LUT R54, R8, 0xffff, RZ, 0xc0, !PT ;  /* 0x0000ffff08367812 */ /* 0x000fc800078ec0ff */
[----:B------:R-:W-:Y:S01]  /*7ba0*/  F2FP.SATFINITE.E5M2.F32.PACK_AB_MERGE_C R6, RZ, R6, RZ ;  /* 0x00000006ff06723e */ /* 0x000fe200048060ff */
        /* <DEDUP_REMOVED lines=157> */
[----:B------:R-:W-:Y:S01]  /*8580*/  F2FP.SATFINITE.E5M2.F32.PACK_AB_MERGE_C R14, RZ, R14, RZ ;  /* 0x0000000eff0e723e */ /* 0x000fe200048060ff */
[----:B------:R-:W-:Y:S01]  /*8590*/  HADD2.F32 R73, -RZ, R73.H0_H0 ;  /* 0x20000049ff497230 */ /* 0x000fe20000004100 */
[----:B------:R-:W-:Y:S01]  /*85a0*/  F2FP.SATFINITE.E5M2.F32.PACK_AB_MERGE_C R80, RZ, R80, RZ ;  /* 0x00000050ff50723e */ /* 0x000fe200048060ff */
[----:B------:R-:W-:Y:S01]  /*85b0*/  FMUL R16, R72, UR5 ;  /* 0x0000000548107c20 */ /* 0x000fe20008400000 */
[----:B------:R-:W-:Y:S01]  /*85c0*/  LOP3.LUT R76, R14, 0xffff, RZ, 0xc0, !PT ;  /* 0x0000ffff0e4c7812 */ /* 0x000fe200078ec0ff */
[----:B------:R-:W-:-:S04]  /*85d0*/  IMAD.WIDE R54, R77, 0x2, R54 ;  /* 0x000000024d367825 */ /* 0x000fc800078e0236 */
[----:B------:R-:W-:Y:S01]  /*85e0*/  FMUL R52, R73, UR5 ;  /* 0x0000000549347c20 */ /* 0x000fe20008400000 */
[----:B------:R-:W-:Y:S01]  /*85f0*/  F2FP.SATFINITE.E5M2.F32.PACK_AB_MERGE_C R14, RZ, R16, RZ ;  /* 0x00000010ff0e723e */ /* 0x000fe200048060ff */
[----:B------:R-:W-:-:S03]  /*8600*/  IMAD.U32 R16, R76, 0x10000, RZ ;  /* 0x000100004c107824 */ /* 0x000fc600078e00ff */
[----:B------:R-:W-:Y:S01]  /*8610*/  F2FP.SATFINITE.E5M2.F32.PACK_AB_MERGE_C R52, RZ, R52, RZ ;  /* 0x00000034ff34723e */ /* 0x000fe200048060ff */
        /* <DEDUP_REMOVED lines=39> */
[----:B------:R-:W-:Y:S02]  /*8890*/  F2FP.SATFINITE.E5M2.F32.PACK_AB_MERGE_C R17, RZ, R17, RZ ;  /* 0x00000011ff11723e */ /* 0x000fe400048060ff */
[----:B------:R-:W-:Y:S02]  /*88a0*/  F2FP.SATFINITE.E5M2.F32.PACK_AB_MERGE_C R8, RZ, R53, RZ ;  /* 0x00000035ff08723e */ /* 0x000fe400048060ff */
[----:B------:R-:W-:-:S02]  /*88b0*/  F2FP.SATFINITE.E5M2.F32.PACK_AB_MERGE_C R6, RZ, R6, RZ ;  /* 0x00000006ff06723e */ /* 0x000fc400048060ff */
        /* <DEDUP_REMOVED lines=9> */
[----:B------:R-:W-:-:S04]  /*8950*/  F2FP.SATFINITE.E5M2.F32.PACK_AB_MERGE_C R53, RZ, R53, RZ ;  /* 0x00000035ff35723e */ /* 0x000fc800048060ff */
        /* <DEDUP_REMOVED lines=29> */
[----:B------:R-:W-:Y:S01]  /*8b30*/  F2FP.SATFINITE.E5M2.F32.PACK_AB_MERGE_C R75, RZ, R71, RZ ;  /* 0x00000047ff4b723e */ /* 0x000fe200048060ff */
[----:B------:R-:W-:Y:S01]  /*8b40*/  FMUL R71, R65, UR5 ;  /* 0x0000000541477c20 */ /* 0x000fe20008400000 */
[----:B------:R-:W-:Y:S01]  /*8b50*/  FMNMX R73, R73, |R72|, !PT ;  /* 0x4000004849497209 */ /* 0x000fe20007800000 */
[----:B------:R-:W-:Y:S01]  /*8b60*/  FMUL R72, R72, UR5 ;  /* 0x0000000548487c20 */ /* 0x000fe20008400000 */
[----:B------:R-:W-:-:S02]  /*8b70*/  LOP3.LUT R75, R75, 0xffff, RZ, 0xc0, !PT ;  /* 0x0000ffff4b4b7812 */ /* 0x000fc400078ec0ff */
        /* <DEDUP_REMOVED lines=8> */
[----:B------:R-:W-:-:S04]  /*8c00*/  F2FP.SATFINITE.E5M2.F32.PACK_AB_MERGE_C R76, RZ, R70, RZ ;  /* 0x00000046ff4c723e */ /* 0x000fc800048060ff */
        /* <DEDUP_REMOVED lines=28> */
[----:B------:R-:W-:Y:S02]  /*8dd0*/  F2FP.SATFINITE.E5M2.F32.PACK_AB_MERGE_C R72, RZ, R65, RZ ;  /* 0x00000041ff48723e */ /* 0x000fe400048060ff */
[----:B------:R-:W-:Y:S01]  /*8de0*/  FMNMX R65, R70, |R71|, !PT ;  /* 0x4000004746417209 */ /* 0x000fe20007800000 */
[----:B------:R-:W-:Y:S01]  /*8df0*/  FMUL R71, R71, UR5 ;  /* 0x0000000547477c20 */ /* 0x000fe20008400000 */
[----:B------:R-:W-:Y:S01]  /*8e00*/  LOP3.LUT R72, R72, 0xffff, RZ, 0xc0, !PT ;  /* 0x0000ffff48487812 */ /* 0x000fe200078ec0ff */
[----:B------:R-:W-:-:S03]  /*8e10*/  FMUL R70, R17, UR5 ;  /* 0x0000000511467c20 */ /* 0x000fc60008400000 */
[----:B------:R-:W-:Y:S01]  /*8e20*/  F2FP.SATFINITE.E5M2.F32.PACK_AB_MERGE_C R17, RZ, R71, RZ ;  /* 0x00000047ff11723e */ /* 0x000fe200048060ff */
[----:B------:R-:W-:Y:S02]  /*8e30*/  IMAD.U32 R74, R72, 0x10000, RZ ;  /* 0x00010000484a7824 */ /* 0x000fe400078e00ff */
[----:B------:R-:W-:Y:S01]  /*8e40*/  FMUL R71, R59, UR5 ;  /* 0x000000053b477c20 */ /* 0x000fe20008400000 */
[----:B------:R-:W-:Y:S02]  /*8e50*/  F2FP.SATFINITE.E5M2.F32.PACK_AB_MERGE_C R59, RZ, R70, RZ ;  /* 0x00000046ff3b723e */ /* 0x000fe400048060ff */
[----:B------:R-:W-:Y:S02]  /*8e60*/  LOP3.LUT R17, R17, 0xffff, RZ, 0xc0, !PT ;  /* 0x0000ffff11117812 */ /* 0x000fe400078ec0ff */
[----:B------:R-:W-:Y:S02]  /*8e70*/  LOP3.LUT R74, R74, 0xff0000, RZ, 0xc0, !PT ;  /* 0x00ff00004a4a7812 */ /* 0x000fe400078ec0ff */
[----:B------:R-:W-:-:S03]  /*8e80*/  F2FP.SATFINITE.E5M2.F32.PACK_AB_MERGE_C R70, RZ, R71, RZ ;  /* 0x00000047ff46723e */ /* 0x000fc600048060ff */
        /* <DEDUP_REMOVED lines=30> */
[----:B------:R-:W-:Y:S01]  /*9070*/  F2FP.SATFINITE.E5M2.F32.PACK_AB_MERGE_C R17, RZ, R65, RZ ;  /* 0x00000041ff11723e */ /* 0x000fe200048060ff */
[----:B------:R-:W-:Y:S01]  /*9080*/  FMUL R65, R59, UR5 ;  /* 0x000000053b417c20 */ /* 0x000fe20008400000 */
[----:B------:R-:W-:Y:S02]  /*9090*/  FMUL R59, R70, UR5 ;  /* 0x00000005463b7c20 */ /* 0x000fe40008400000 */
[----:B------:R-:W-:Y:S02]  /*90a0*/  LOP3.LUT R17, R17, 0xffff, RZ, 0xc0, !PT ;  /* 0x0000ffff11117812 */ /* 0x000fe400078ec0ff */
[----:B------:R-:W-:Y:S02]  /*90b0*/  F2FP.SATFINITE.E5M2.F32.PACK_AB_MERGE_C R71, RZ, R71, RZ ;  /* 0x00000047ff47723e */ /* 0x000fe400048060ff */
[----:B------:R-:W-:Y:S01]  /*90c0*/  F2FP.SATFINITE.E5M2.F32.PACK_AB_MERGE_C R65, RZ, R65, RZ ;  /* 0x00000041ff41723e */ /* 0x000fe200048060ff */
[----:B0-----:R-:W-:Y:S01]  /*90d0*/  IMAD.U32 R74, R17, 0x10000, RZ ;  /* 0x00010000114a7824 */ /* 0x001fe200078e00ff */
[----:B------:R-:W-:-:S02]  /*90e0*/  LOP3.LUT R71, R71, 0xffff, RZ, 0xc0, !PT ;  /* 0x0000ffff47477812 */ /* 0x000fc400078ec0ff */
[----:B------:R-:W-:Y:S01]  /*90f0*/  F2FP.SATFINITE.E5M2.F32.PACK_AB_MERGE_C R59, RZ, R59, RZ ;  /* 0x0000003bff3b723e */ /* 0x000fe200048060ff */
        /* <DEDUP_REMOVED lines=30> */
[----:B------:R-:W-:Y:S01]  /*92e0*/  F2FP.SATFINITE.E5M2.F32.PACK_AB_MERGE_C R6, RZ, R6, RZ ;  /* 0x00000006ff06723e */ /* 0x000fe200048060ff */
[----:B------:R-:W-:Y:S01]  /*92f0*/  IMAD.U32 R66, R75, 0x10000, RZ ;  /* 0x000100004b427824 */ /* 0x000fe200078e00ff */
[----:B------:R-:W-:Y:S01]  /*9300*/  F2FP.SATFINITE.E5M2.F32.PACK_AB_MERGE_C R71, RZ, R71, RZ ;  /* 0x00000047ff47723e */ /* 0x000fe200048060ff */
[----:B------:R-:W-:Y:S01]  /*9310*/  IMAD.IADD R73, R15, 0x1, R5 ;  /* 0x000000010f497824 */ /* 0x000fe200078e0205 */
[----:B------:R-:W-:Y:S02]  /*9320*/  F2FP.SATFINITE.E5M2.F32.PACK_AB_MERGE_C R8, RZ, R8, RZ ;  /* 0x00000008ff08723e */ /* 0x000fe400048060ff */
        /* <DEDUP_REMOVED lines=28> */
[----:B------:R-:W-:Y:S02]  /*94f0*/  F2FP.SATFINITE.E5M2.F32.PACK_AB_MERGE_C R76, RZ, R76, RZ ;  /* 0x0000004cff4c723e */ /* 0x000fe400048060ff */
[----:B------:R-:W-:Y:S02]  /*9500*/  FMNMX R70, R70, |R67|, !PT ;  /* 0x4000004346467209 */ /* 0x000fe40007800000 */
[----:B------:R-:W-:-:S02]  /*9510*/  F2FP.SATFINITE.E5M2.F32.PACK_AB_MERGE_C R66, RZ, R14, RZ ;  /* 0x0000000eff42723e */ /* 0x000fc400048060ff */
[----:B------:R-:W-:Y:S02]  /*9520*/  LOP3.LUT R14, R75, 0xff, RZ, 0xc0, !PT ;  /* 0x000000ff4b0e7812 */ /* 0x000fe400078ec0ff */
[----:B------:R-:W-:Y:S01]  /*9530*/  LOP3.LUT R67, R66, 0xffff, RZ, 0xc0, !PT ;  /* 0x0000ffff42437812 */ /* 0x000fe200078ec0ff */
[----:B------:R-:W-:Y:S01]  /*9540*/  FMUL R66, R5, UR5 ;  /* 0x0000000505427c20 */ /* 0x000fe20008400000 */
[----:B------:R-:W-:Y:S02]  /*9550*/  F2FP.SATFINITE.E5M2.F32.PACK_AB_MERGE_C R71, RZ, R71, RZ ;  /* 0x00000047ff47723e */ /* 0x000fe400048060ff */
[C---:B------:R-:W-:Y:S01]  /*9560*/  PRMT R14, R67.reuse, 0x7604, R14 ;  /* 0x00007604430e7816 */ /* 0x040fe2000000000e */
[----:B------:R-:W-:Y:S01]  /*9570*/  IMAD.U32 R67, R67, 0x10000, RZ ;  /* 0x0001000043437824 */ /* 0x000fe200078e00ff */
[----:B------:R-:W-:Y:S02]  /*9580*/  LOP3.LUT R5, R71, 0xffff, RZ, 0xc0, !PT ;  /* 0x0000ffff47057812 */ /* 0x000fe400078ec0ff */
[----:B------:R-:W-:-:S02]  /*9590*/  F2FP.SATFINITE.E5M2.F32.PACK_AB_MERGE_C R66, RZ, R66, RZ ;  /* 0x00000042ff42723e */ /* 0x000fc400048060ff */
        /* <DEDUP_REMOVED lines=33> */
[----:B------:R-:W-:Y:S02]  /*97b0*/  FMNMX R80, R97, |R8|, !PT ;  /* 0x4000000861507209 */ /* 0x000fe40007800000 */
[----:B------:R-:W-:Y:S02]  /*97c0*/  F2FP.SATFINITE.E5M2.F32.PACK_AB_MERGE_C R76, RZ, R76, RZ ;  /* 0x0000004cff4c723e */ /* 0x000fe400048060ff */
[----:B------:R-:W-:Y:S02]  /*97d0*/  LOP3.LUT R81, R70, 0xff0000, RZ, 0xc0, !PT ;  /* 0x00ff000046517812 */ /* 0x000fe400078ec0ff */
[----:B------:R-:W-:Y:S01]  /*97e0*/  FMNMX R80, R80, |R75|, !PT ;  /* 0x4000004b50507209 */ /* 0x000fe20007800000 */
[----:B------:R-:W-:Y:S01]  /*97f0*/  FMUL R75, R75, UR5 ;  /* 0x000000054b4b7c20 */ /* 0x000fe20008400000 */
[----:B------:R-:W-:-:S02]  /*9800*/  LOP3.LUT R70, R67, 0xffff, RZ, 0xc0, !PT ;  /* 0x0000ffff43467812 */ /* 0x000fc400078ec0ff */
[----:B------:R-:W-:Y:S01]  /*9810*/  LOP3.LUT R8, R81, 0xffff, R72, 0xf8, !PT ;  /* 0x0000ffff51087812 */ /* 0x000fe200078ef848 */
[----:B------:R-:W-:Y:S01]  /*9820*/  IMAD.SHL.U32 R72, R76, 0x100, RZ ;  /* 0x000001004c487824 */ /* 0x000fe200078e00ff */
[----:B------:R-:W-:Y:S01]  /*9830*/  F2FP.SATFINITE.E5M2.F32.PACK_AB_MERGE_C R6, RZ, R75, RZ ;  /* 0x0000004bff06723e */ /* 0x000fe200048060ff */
        /* <DEDUP_REMOVED lines=28> */
[----:B------:R-:W-:Y:S02]  /*9a00*/  F2FP.SATFINITE.E5M2.F32.PACK_AB_MERGE_C R74, RZ, R74, RZ ;  /* 0x0000004aff4a723e */ /* 0x000fe400048060ff */
[----:B------:R-:W-:Y:S01]  /*9a10*/  FMNMX R56, R56, |R13|, !PT ;  /* 0x4000000d38387209 */ /* 0x000fe20007800000 */
[----:B------:R-:W-:Y:S01]  /*9a20*/  FMUL R13, R13, UR5 ;  /* 0x000000050d0d7c20 */ /* 0x000fe20008400000 */
[----:B------:R-:W-:Y:S01]  /*9a30*/  F2FP.SATFINITE.E5M2.F32.PACK_AB_MERGE_C R57, RZ, R57, RZ ;  /* 0x00000039ff39723e */ /* 0x000fe200048060ff */
[----:B------:R-:W-:Y:S01]  /*9a40*/  IMAD.SHL.U32 R76, R74, 0x100, RZ ;  /* 0x000001004a4c7824 */ /* 0x000fe200078e00ff */
[----:B------:R-:W-:Y:S02]  /*9a50*/  F2FP.SATFINITE.E5M2.F32.PACK_AB_MERGE_C R73, RZ, R73, RZ ;  /* 0x00000049ff49723e */ /* 0x000fe400048060ff */
[----:B------:R-:W-:-:S02]  /*9a60*/  LOP3.LUT R57, R57, 0xffff, RZ, 0xc0, !PT ;  /* 0x0000ffff39397812 */ /* 0x000fc400078ec0ff */
[----:B------:R-:W-:Y:S02]  /*9a70*/  F2FP.SATFINITE.E5M2.F32.PACK_AB_MERGE_C R12, RZ, R13, RZ ;  /* 0x0000000dff0c723e */ /* 0x000fe400048060ff */
        /* <DEDUP_REMOVED lines=26> */
[----:B------:R-:W-:Y:S02]  /*9c20*/  F2FP.SATFINITE.E5M2.F32.PACK_AB_MERGE_C R56, RZ, R56, RZ ;  /* 0x00000038ff38723e */ /* 0x000fe400048060ff */
[----:B------:R-:W-:Y:S02]  /*9c30*/  FMNMX R75, R95, |R14|, !PT ;  /* 0x4000000e5f4b7209 */ /* 0x000fe40007800000 */
[----:B------:R-:W-:Y:S02]  /*9c40*/  LOP3.LUT R56, R56, 0xffff, RZ, 0xc0, !PT ;  /* 0x0000ffff38387812 */ /* 0x000fe400078ec0ff */
[----:B------:R-:W-:Y:S01]  /*9c50*/  FMNMX R75, R75, |R66|, !PT ;  /* 0x400000424b4b7209 */ /* 0x000fe20007800000 */
[----:B------:R-:W-:Y:S01]  /*9c60*/  FMUL R66, R66, UR5 ;  /* 0x0000000542427c20 */ /* 0x000fe20008400000 */
[----:B------:R-:W-:Y:S01]  /*9c70*/  LOP3.LUT R14, R8, 0xff000000, R73, 0xf8, !PT ;  /* 0xff000000080e7812 */ /* 0x000fe200078ef849 */
[----:B------:R-:W-:Y:S01]  /*9c80*/  FMUL R73, R70, UR5 ;  /* 0x0000000546497c20 */ /* 0x000fe20008400000 */
[----:B------:R-:W-:-:S02]  /*9c90*/  FMUL R70, R85, UR5 ;  /* 0x0000000555467c20 */ /* 0x000fc40008400000 */
[----:B------:R-:W-:Y:S01]  /*9ca0*/  F2FP.SATFINITE.E5M2.F32.PACK_AB_MERGE_C R8, RZ, R66, RZ ;  /* 0x00000042ff08723e */ /* 0x000fe200048060ff */
[----:B------:R-:W-:Y:S01]  /*9cb0*/  IMAD.U32 R66, R56, 0x10000, RZ ;  /* 0x0001000038427824 */ /* 0x000fe200078e00ff */
[----:B------:R-:W-:Y:S02]  /*9cc0*/  F2FP.SATFINITE.E5M2.F32.PACK_AB_MERGE_C R73, RZ, R73, RZ ;  /* 0x00000049ff49723e */ /* 0x000fe400048060ff */
[----:B------:R-:W-:Y:S02]  /*9cd0*/  LOP3.LUT R8, R8, 0xffff, RZ, 0xc0, !PT ;  /* 0x0000ffff08087812 */ /* 0x000fe400078ec0ff */
[----:B------:R-:W-:Y:S01]  /*9ce0*/  LOP3.LUT R67, R66, 0xff0000, RZ, 0xc0, !PT ;  /* 0x00ff000042437812 */ /* 0x000fe200078ec0ff */
[----:B------:R-:W-:Y:S01]  /*9cf0*/  IMAD.SHL.U32 R66, R73, 0x100, RZ ;  /* 0x0000010049427824 */ /* 0x000fe200078e00ff */
[----:B------:R-:W-:-:S03]  /*9d00*/  F2FP.SATFINITE.E5M2.F32.PACK_AB_MERGE_C R70, RZ, R70, RZ ;  /* 0x00000046ff46723e */ /* 0x000fc600048060ff */
        /* <DEDUP_REMOVED lines=24> */
[----:B------:R-:W-:Y:S02]  /*9e90*/  F2FP.SATFINITE.E5M2.F32.PACK_AB_MERGE_C R76, RZ, R76, RZ ;  /* 0x0000004cff4c723e */ /* 0x000fe400048060ff */
[----:B------:R-:W-:Y:S02]  /*9ea0*/  FMNMX R75, R75, |R72|, !PT ;  /* 0x400000484b4b7209 */ /* 0x000fe40007800000 */
[----:B------:R-:W-:Y:S02]  /*9eb0*/  F2FP.SATFINITE.E5M2.F32.PACK_AB_MERGE_C R66, RZ, R66, RZ ;  /* 0x00000042ff42723e */ /* 0x000fe400048060ff */
[C---:B------:R-:W-:Y:S01]  /*9ec0*/  PRMT R55, R76.reuse, 0x7104, RZ ;  /* 0x000071044c377816 */ /* 0x040fe200000000ff */
[----:B------:R-:W-:Y:S01]  /*9ed0*/  IMAD.SHL.U32 R76, R76, 0x100, RZ ;  /* 0x000001004c4c7824 */ /* 0x000fe200078e00ff */
[----:B------:R-:W-:-:S02]  /*9ee0*/  LOP3.LUT R67, R66, 0xffff, RZ, 0xc0, !PT ;  /* 0x0000ffff42437812 */ /* 0x000fc400078ec0ff */
[----:B------:R-:W-:Y:S02]  /*9ef0*/  F2FP.SATFINITE.E5M2.F32.PACK_AB_MERGE_C R66, RZ, R73, RZ ;  /* 0x00000049ff42723e */ /* 0x000fe400048060ff */
[----:B------:R-:W-:Y:S01]  /*9f00*/  LOP3.LUT R55, R80, 0xff00, R55, 0xf8, !PT ;  /* 0x0000ff0050377812 */ /* 0x000fe200078ef837 */
[----:B------:R-:W-:Y:S01]  /*9f10*/  IMAD.U32 R73, R67, 0x10000, RZ ;  /* 0x0001000043497824 */ /* 0x000fe200078e00ff */
[----:B------:R-:W-:-:S04]  /*9f20*/  LOP3.LUT R66, R66, 0xffff, RZ, 0xc0, !PT ;  /* 0x0000ffff42427812 */ /* 0x000fc800078ec0ff */
[----:B------:R-:W-:-:S05]  /*9f30*/  LOP3.LUT R73, R73, 0xff0000, RZ, 0xc0, !PT ;  /* 0x00ff000049497812 */ /* 0x000fca00078ec0ff */
[----:B------:R-:W-:-:S05]  /*9f40*/  IMAD R73, R66, 0x1000000, R73 ;  /* 0x0100000042497824 */ /* 0x000fca00078e0249 */
[----:B------:R-:W-:Y:S01]  /*9f50*/  LOP3.LUT R72, R73, 0xffff, R76, 0xf8, !PT ;  /* 0x0000ffff49487812 */ /* 0x000fe200078ef84c */
[----:B------:R-:W-:Y:S01]  /*9f60*/  IMAD.IADD R73, R15, 0x1, R71 ;  /* 0x000000010f497824 */ /* 0x000fe200078e0247 */
[----:B------:R-:W-:-:S04]  /*9f70*/  F2FP.SATFINITE.E5M2.F32.PACK_AB_MERGE_C R71, RZ, R74, RZ ;  /* 0x0000004aff47723e */ /* 0x000fc800048060ff */
        /* <DEDUP_REMOVED lines=24> */
[----:B------:R-:W-:Y:S02]  /*a100*/  FMNMX R75, R75, |R72|, !PT ;  /* 0x400000484b4b7209 */ /* 0x000fe40007800000 */
[----:B------:R-:W-:Y:S02]  /*a110*/  LOP3.LUT R72, R80, 0xff00, R71, 0xf8, !PT ;  /* 0x0000ff0050487812 */ /* 0x000fe400078ef847 */
[----:B------:R-:W-:Y:S01]  /*a120*/  FMNMX R75, R75, |R70|, !PT ;  /* 0x400000464b4b7209 */ /* 0x000fe20007800000 */
[----:B------:R-:W-:Y:S01]  /*a130*/  FMUL R70, R70, UR5 ;  /* 0x0000000546467c20 */ /* 0x000fe20008400000 */
[----:B------:R-:W-:Y:S02]  /*a140*/  LOP3.LUT R71, R47, 0xffff, RZ, 0xc0, !PT ;  /* 0x0000ffff2f477812 */ /* 0x000fe400078ec0ff */
[----:B------:R-:W-:-:S02]  /*a150*/  F2FP.SATFINITE.E5M2.F32.PACK_AB_MERGE_C R74, RZ, R74, RZ ;  /* 0x0000004aff4a723e */ /* 0x000fc400048060ff */
        /* <DEDUP_REMOVED lines=32> */
[----:B------:R-:W-:Y:S01]  /*a360*/  F2FP.SATFINITE.E5M2.F32.PACK_AB_MERGE_C R41, RZ, R41, RZ ;  /* 0x00000029ff29723e */ /* 0x000fe200048060ff */
[----:B------:R-:W-:Y:S01]  /*a370*/  FMUL R76, R72, UR5 ;  /* 0x00000005484c7c20 */ /* 0x000fe20008400000 */
[----:B------:R-:W-:Y:S01]  /*a380*/  FMNMX R88, R75, |R46|, !PT ;  /* 0x4000002e4b587209 */ /* 0x000fe20007800000 */
[----:B------:R-:W-:Y:S01]  /*a390*/  FMUL R73, R46, UR5 ;  /* 0x000000052e497c20 */ /* 0x000fe20008400000 */
[----:B------:R-:W-:-:S02]  /*a3a0*/  LOP3.LUT R47, R41, 0xffff, RZ, 0xc0, !PT ;  /* 0x0000ffff292f7812 */ /* 0x000fc400078ec0ff */
[----:B------:R-:W-:Y:S01]  /*a3b0*/  F2FP.SATFINITE.E5M2.F32.PACK_AB_MERGE_C R46, RZ, R76, RZ ;  /* 0x0000004cff2e723e */ /* 0x000fe200048060ff */
[----:B------:R-:W-:Y:S01]  /*a3c0*/  IMAD.U32 R76, R74, 0x10000, RZ ;  /* 0x000100004a4c7824 */ /* 0x000fe200078e00ff */
[----:B------:R-:W-:Y:S01]  /*a3d0*/  F2FP.SATFINITE.E5M2.F32.PACK_AB_MERGE_C R73, RZ, R73, RZ ;  /* 0x00000049ff49723e */ /* 0x000fe200048060ff */
[C---:B------:R-:W-:Y:S01]  /*a3e0*/  IMAD.U32 R41, R47.reuse, 0x10000, RZ ;  /* 0x000100002f297824 */ /* 0x040fe200078e00ff */
[----:B------:R-:W-:Y:S01]  /*a3f0*/  LOP3.LUT R46, R46, 0xffff, RZ, 0xc0, !PT ;  /* 0x0000ffff2e2e7812 */ /* 0x000fe200078ec0ff */
[----:B------:R-:W-:Y:S01]  /*a400*/  IMAD.SHL.U32 R47, R47, 0x1000000, RZ ;  /* 0x010000002f2f7824 */ /* 0x000fe200078e00ff */
[----:B------:R-:W-:Y:S01]  /*a410*/  F2FP.SATFINITE.E5M2.F32.PACK_AB_MERGE_C R84, RZ, R84, RZ ;  /* 0x00000054ff54723e */ /* 0x000fe200048060ff */
        /* <DEDUP_REMOVED lines=318> */
.L_x_3621:
[----:B-1----:R-:W-:-:S07]  /*b800*/  FMNMX R3, R4, R5, !PT ;  /* 0x0000000504037209 */ /* 0x002fce0007800000 */
.L_x_3613:
[----:B------:R-:W-:Y:S05]  /*b810*/  BSYNC B0 ;  /* 0x0000000000007941 */ /* 0x000fea0003800000 */
.L_x_3612:
        /* <DEDUP_REMOVED lines=16> */
.L_x_3616:
[----:B------:R-:W-:Y:S05]  /*b920*/  BSYNC B0 ;  /* 0x0000000000007941 */ /* 0x000fea0003800000 */
.L_x_3615:
        /* <DEDUP_REMOVED lines=15> */
[----:B-1----:R-:W-:Y:S05]  /*ba20*/  CALL.REL.NOINC `($__internal_21_$__cuda_sm20_rcp_rn_f32_slowpath) ;  /* 0x00000000005c7944 */ /* 0x002fea0003c00000 */
[----:B------:R-:W-:Y:S01]  /*ba30*/  IMAD.MOV.U32 R5, RZ, RZ, R0 ;  /* 0x000000ffff057224 */ /* 0x000fe200078e0000 */
[----:B------:R-:W-:Y:S06]  /*ba40*/  BRA `(.L_x_3618) ;  /* 0x0000000000147947 */ /* 0x000fec0003800000 */
.L_x_3617:
[----:B------:R-:W0:Y:S01]  /*ba50*/  MUFU.RCP R5, UR5 ;  /* 0x0000000500057d08 */ /* 0x000e220008001000 */
[----:B------:R-:W-:-:S04]  /*ba60*/  IMAD.U32 R0, RZ, RZ, UR5 ;  /* 0x00000005ff007e24 */ /* 0x000fc8000f8e00ff */
[----:B0-----:R-:W-:-:S04]  /*ba70*/  FFMA R0, R5, R0, -1 ;  /* 0xbf80000005007423 */ /* 0x001fc80000000000 */
[----:B------:R-:W-:-:S04]  /*ba80*/  FADD.FTZ R0, -R0, -RZ ;  /* 0x800000ff00007221 */ /* 0x000fc80000010100 */
[----:B------:R-:W-:-:S07]  /*ba90*/  FFMA R5, R5, R0, R5 ;  /* 0x0000000005057223 */ /* 0x000fce0000000005 */
.L_x_3618:
[----:B-1----:R-:W-:Y:S01]  /*baa0*/  STG.E desc[UR6][R2.64], R5 ;  /* 0x0000000502007986 */ /* 0x002fe2000c101906 */
[----:B------:R-:W-:Y:S05]  /*bab0*/  EXIT ;  /* 0x000000000000794d */ /* 0x000fea0003800000 */
.L_x_3614:
[----:B------:R-:W-:Y:S02]  /*bac0*/  IMAD.MOV.U32 R7, RZ, RZ, 0x2 ;  /* 0x00000002ff077424 */ /* 0x000fe400078e00ff */
[----:B------:R-:W-:Y:S02]  /*bad0*/  IMAD.MOV.U32 R8, RZ, RZ, 0x1f ;  /* 0x0000001fff087424 */ /* 0x000fe400078e00ff */
[----:B------:R-:W-:-:S07]  /*bae0*/  IMAD.MOV.U32 R6, RZ, RZ, -0x1 ;  /* 0xffffffffff067424 */ /* 0x000fce00078e00ff */
[----:B01----:R-:W-:Y:S05]  /*baf0*/  WARPSYNC.COLLECTIVE R6, `(.L_x_3619) ;  /* 0x0000000006087348 */ /* 0x003fea0003c00000 */
[----:B-1----:R1:W2:Y:S02]  /*bb00*/  SHFL.DOWN P0, R5, R3, R7, R8 ;  /* 0x0800000703057389 */ /* 0x0022a40000000008 */
[----:B012---:R-:W-:Y:S01]  /*bb10*/  ENDCOLLECTIVE ;  /* 0x000000000000791b */ /* 0x007fe20003800000 */
.L_x_3619:
[----:B------:R-:W-:Y:S02]  /*bb20*/  IMAD.MOV.U32 R7, RZ, RZ, 0x1 ;  /* 0x00000001ff077424 */ /* 0x000fe400078e00ff */
[----:B------:R-:W-:-:S05]  /*bb30*/  IMAD.MOV.U32 R4, RZ, RZ, R5 ;  /* 0x000000ffff047224 */ /* 0x000fca00078e0005 */
[----:B------:R-:W-:-:S05]  /*bb40*/  FMNMX R4, R4, R3, !PT ;  /* 0x0000000304047209 */ /* 0x000fca0007800000 */
[----:B------:R-:W-:-:S07]  /*bb50*/  IMAD.MOV.U32 R3, RZ, RZ, R4 ;  /* 0x000000ffff037224 */ /* 0x000fce00078e0004 */
[----:B------:R-:W-:Y:S05]  /*bb60*/  WARPSYNC.COLLECTIVE R6, `(.L_x_3620) ;  /* 0x0000000006087348 */ /* 0x000fea0003c00000 */
[----:B------:R0:W1:Y:S02]  /*bb70*/  SHFL.DOWN P0, R5, R3, R7, R8 ;  /* 0x0800000703057389 */ /* 0x0000640000000008 */
[----:B01----:R-:W-:Y:S01]  /*bb80*/  ENDCOLLECTIVE ;  /* 0x000000000000791b */ /* 0x003fe20003800000 */
.L_x_3620:
[----:B------:R-:W-:Y:S05]  /*bb90*/  BRA `(.L_x_3621) ;  /* 0xfffffffc00187947 */ /* 0x000fea000383ffff */
        .weak           $__internal_21_$__cuda_sm20_rcp_rn_f32_slowpath
        .type           $__internal_21_$__cuda_sm20_rcp_rn_f32_slowpath,@function
        .size           $__internal_21_$__cuda_sm20_rcp_rn_f32_slowpath,(.L_x_3788 - $__internal_21_$__cuda_sm20_rcp_rn_f32_slowpath)
$__internal_21_$__cuda_sm20_rcp_rn_f32_slowpath:
        /* <DEDUP_REMOVED lines=15> */
.L_x_3622:
        /* <DEDUP_REMOVED lines=33> */
.L_x_3624:
[----:B------:R0:W1:Y:S02]  /*bea0*/  MUFU.RCP R4, R0 ;  /* 0x0000000000047308 */ /* 0x0000640000001000 */
.L_x_3623:
[----:B0123--:R-:W-:Y:S02]  /*beb0*/  IMAD.MOV.U32 R0, RZ, RZ, R4 ;  /* 0x000000ffff007224 */ /* 0x00ffe400078e0004 */
[----:B------:R-:W-:Y:S02]  /*bec0*/  IMAD.MOV.U32 R4, RZ, RZ, R9 ;  /* 0x000000ffff047224 */ /* 0x000fe400078e0009 */
[----:B------:R-:W-:-:S04]  /*bed0*/  IMAD.MOV.U32 R5, RZ, RZ, 0x0 ;  /* 0x00000000ff057424 */ /* 0x000fc800078e00ff */
[----:B------:R-:W-:Y:S05]  /*bee0*/  RET.REL.NODEC R4 `(_ZN18transformer_engine56_GLOBAL__N__9a404817_23_multi_cast_transpose_cu_26a11c4627multi_cast_transpose_kernelILi4ELi8ELb1Ef6__half13__nv_fp8_e5m2EEvNS0_22MultiCastTransposeArgsE) ;  /* 0xffffff4004447950 */ /* 0x000fea0003c3ffff */
.L_x_3625:
        /* <DEDUP_REMOVED lines=9> */
.L_x_3788:


//--------------------- .text._ZN18transformer_engine56_GLOBAL__N__9a404817_23_multi_cast_transpose_cu_26a11c4627multi_cast_transpose_kernelILi4ELi4ELb1Ef6__half13__nv_bfloat16EEvNS0_22MultiCastTransposeArgsE --------------------------
	.section	.text._ZN18transformer_engine56_GLOBAL__N__9a404817_23_multi_cast_transpose_cu_26a11c4627multi_cast_transpose_kernelILi4ELi4ELb1Ef6__half13__nv_bfloat16EEvNS0_22MultiCastTransposeArgsE,"ax",@progbits
	.align	128
.text._ZN18transformer_engine56_GLOBAL__N__9a404817_23_multi_cast_transpose_cu_26a11c4627multi_cast_transpose_kernelILi4ELi4ELb1Ef6__half13__nv_bfloat16EEvNS0_22MultiCastTransposeArgsE:
        .type           _ZN18transformer_engine56_GLOBAL__N__9a404817_23_multi_cast_transpose_cu_26a11c4627multi_cast_transpose_kernelILi4ELi4ELb1Ef6__half13__nv_bfloat16EEvNS0_22MultiCastTransposeArgsE,@function
        .size           _ZN18transformer_engine56_GLOBAL__N__9a404817_23_multi_cast_transpose_cu_26a11c4627multi_cast_transpose_kernelILi4ELi4ELb1Ef6__half13__nv_bfloat16EEvNS0_22MultiCastTransposeArgsE,(.L_x_3790 - _ZN18transformer_engine56_GLOBAL__N__9a404817_23_multi_cast_transpose_cu_26a11c4627multi_cast_transpose_kernelILi4ELi4ELb1Ef6__half13__nv_bfloat16EEvNS0_22MultiCastTransposeArgsE)
        .other          _ZN18transformer_engine56_GLOBAL__N__9a404817_23_multi_cast_transpose_cu_26a11c4627multi_cast_transpose_kernelILi4ELi4ELb1Ef6__half13__nv_bfloat16EEvNS0_22MultiCastTransposeArgsE,@"STO_CUDA_ENTRY STV_DEFAULT"
_ZN18transformer_engine56_GLOBAL__N__9a404817_23_multi_cast_transpose_cu_26a11c4627multi_cast_transpose_kernelILi4ELi4ELb1Ef6__half13__nv_bfloat16EEvNS0_22MultiCastTransposeArgsE:
        /* <DEDUP_REMOVED lines=9> */
.L_x_3626:
        /* <DEDUP_REMOVED lines=9> */
[----:B------:R-:W1:Y:S08]  /*0120*/  LDC.64 R14, c[0x0][R24+0x810] ;  /* 0x00020400180e7b82 */ /* 0x000e700000000a00 */
[----:B------:R-:W2:Y:S01]  /*0130*/  LDC.64 R40, c[0x0][R24+0x210] ;  /* 0x0000840018287b82 */ /* 0x000ea20000000a00 */
[----:B0-----:R-:W-:-:S05]  /*0140*/  VIADD R2, R23, 0x7f ;  /* 0x0000007f17027836 */ /* 0x001fca0000000000 */
[----:B------:R-:W-:-:S04]  /*0150*/  SHF.R.S32.HI R9, RZ, 0x1f, R2 ;  /* 0x0000001fff097819 */ /* 0x000fc80000011402 */
[----:B------:R-:W-:Y:S02]  /*0160*/  LEA.HI R9, R9, R2, RZ, 0x7 ;  /* 0x0000000209097211 */ /* 0x000fe400078f38ff */
[----:B------:R-:W0:Y:S02]  /*0170*/  LDC R2, c[0x0][R5+0x100c] ;  /* 0x0004030005027b82 */ /* 0x000e240000000800 */
[----:B------:R-:W-:-:S04]  /*0180*/  SHF.R.S32.HI R17, RZ, 0x7, R9 ;  /* 0x00000007ff117819 */ /* 0x000fc80000011409 */
[-C--:B------:R-:W-:Y:S02]  /*0190*/  IABS R11, R17.reuse ;  /* 0x00000011000b7213 */ /* 0x080fe40000000000 */
[----:B------:R-:W-:Y:S02]  /*01a0*/  IABS R12, R17 ;  /* 0x00000011000c7213 */ /* 0x000fe40000000000 */
[----:B------:R-:W3:Y:S01]  /*01b0*/  I2F.RP R4, R11 ;  /* 0x0000000b00047306 */ /* 0x000ee20000209400 */
[----:B0-----:R-:W-:-:S07]  /*01c0*/  IADD3 R2, -R2, UR4, RZ ;  /* 0x0000000402027c10 */ /* 0x001fce000fffe1ff */
[----:B---3--:R-:W0:Y:S01]  /*01d0*/  MUFU.RCP R4, R4 ;  /* 0x0000000400047308 */ /* 0x008e220000001000 */
[----:B------:R-:W-:Y:S01]  /*01e0*/  IABS R10, R2 ;  /* 0x00000002000a7213 */ /* 0x000fe20000000000 */
[----:B0-----:R-:W-:-:S06]  /*01f0*/  VIADD R8, R4, 0xffffffe ;  /* 0x0ffffffe04087836 */ /* 0x001fcc0000000000 */
[----:B------:R0:W3:Y:S02]  /*0200*/  F2I.FTZ.U32.TRUNC.NTZ R9, R8 ;  /* 0x0000000800097305 */ /* 0x0000e4000021f000 */
[----:B0-----:R-:W-:Y:S02]  /*0210*/  IMAD.MOV.U32 R8, RZ, RZ, RZ ;  /* 0x000000ffff087224 */ /* 0x001fe400078e00ff */
[----:B---3--:R-:W-:-:S04]  /*0220*/  IMAD.MOV R6, RZ, RZ, -R9 ;  /* 0x000000ffff067224 */ /* 0x008fc800078e0a09 */
        /* <DEDUP_REMOVED lines=12> */
[----:B------:R-:W-:-:S07]  /*02f0*/  ISETP.GE.AND P1, PT, R4, RZ, PT ;  /* 0x000000ff0400720c */ /* 0x000fce0003f26270 */
[----:B------:R-:W-:Y:S01]  /*0300*/  @P0 VIADD R12, R12, 0x1 ;  /* 0x000000010c0c0836 */ /* 0x000fe20000000000 */
[----:B-1----:R-:W-:-:S04]  /*0310*/  ISETP.NE.U32.AND P0, PT, R14, RZ, PT ;  /* 0x000000ff0e00720c */ /* 0x002fc80003f05070 */
[----:B------:R-:W-:Y:S01]  /*0320*/  ISETP.NE.AND.EX P0, PT, R15, RZ, PT, P0 ;  /* 0x000000ff0f00720c */ /* 0x000fe20003f05300 */
[----:B------:R-:W-:Y:S01]  /*0330*/  @!P1 IMAD.MOV R12, RZ, RZ, -R12 ;  /* 0x000000ffff0c9224 */ /* 0x000fe200078e0a0c */
[----:B------:R-:W-:-:S05]  /*0340*/  @!P2 LOP3.LUT R12, RZ, R17, RZ, 0x33, !PT ;  /* 0x00000011ff0ca212 */ /* 0x000fca00078e33ff */
[----:B------:R-:W-:-:S04]  /*0350*/  IMAD.MOV R9, RZ, RZ, -R12 ;  /* 0x000000ffff097224 */ /* 0x000fc800078e0a0c */
[----:B------:R-:W-:Y:S02]  /*0360*/  IMAD R8, R17, R9, R2 ;  /* 0x0000000911087224 */ /* 0x000fe400078e0202 */
[----:B------:R-:W-:Y:S02]  /*0370*/  IMAD.SHL.U32 R9, R3, 0x4, RZ ;  /* 0x0000000403097824 */ /* 0x000fe400078e00ff */
[----:B------:R-:W-:Y:S02]  /*0380*/  IMAD.SHL.U32 R3, R7, 0x4, RZ ;  /* 0x0000000407037824 */ /* 0x000fe400078e00ff */
[----:B------:R-:W-:Y:S02]  /*0390*/  IMAD R9, R12, 0x80, R9 ;  /* 0x000000800c097824 */ /* 0x000fe400078e0209 */
[----:B------:R-:W-:-:S04]  /*03a0*/  IMAD R4, R8, 0x80, R3 ;  /* 0x0000008008047824 */ /* 0x000fc800078e0203 */
[----:B------:R-:W-:-:S04]  /*03b0*/  IMAD R9, R23, R9, R4 ;  /* 0x0000000917097224 */ /* 0x000fc800078e0204 */
[----:B--2---:R-:W-:-:S05]  /*03c0*/  IMAD.WIDE R48, R9, 0x2, R40 ;  /* 0x0000000209307825 */ /* 0x004fca00078e0228 */
        /* <DEDUP_REMOVED lines=8> */
[----:B------:R-:W-:Y:S01]  /*0450*/  HADD2.F32 R50, -RZ, R57.H0_H0 ;  /* 0x20000039ff327230 */ /* 0x000fe20000004100 */
[----:B------:R-:W-:Y:S01]  /*0460*/  SHF.R.U32.HI R110, RZ, 0x10, R57 ;  /* 0x00000010ff6e7819 */ /* 0x000fe20000011639 */
[----:B------:R-:W-:Y:S02]  /*0470*/  HADD2.F32 R56, -RZ, R56.H0_H0 ;  /* 0x20000038ff387230 */ /* 0x000fe40000004100 */
[----:B------:R-:W-:Y:S02]  /*0480*/  HADD2.F32 R112, -RZ, R112.H0_H0 ;  /* 0x20000070ff707230 */ /* 0x000fe40000004100 */
[----:B------:R-:W-:Y:S02]  /*0490*/  HADD2.F32 R110, -RZ, R110.H0_H0 ;  /* 0x2000006eff6e7230 */ /* 0x000fe40000004100 */
[-C--:B---3--:R-:W-:Y:S01]  /*04a0*/  FMUL R21, R50, R3.reuse ;  /* 0x0000000332157220 */ /* 0x088fe20000400000 */
[-C--:B------:R-:W-:Y:S01]  /*04b0*/  FMUL R26, R56, R3.reuse ;  /* 0x00000003381a7220 */ /* 0x080fe20000400000 */
[-C--:B------:R-:W-:Y:S01]  /*04c0*/  FMUL R11, R112, R3.reuse ;  /* 0x00000003700b7220 */ /* 0x080fe20000400000 */
[----:B------:R-:W-:-:S03]  /*04d0*/  FMUL R4, R110, R3 ;  /* 0x000000036e047220 */ /* 0x000fc60000400000 */
[----:B------:R-:W-:Y:S08]  /*04e0*/  F2F.BF16.F32 R21, R21 ;  /* 0x0000001500157304 */ /* 0x000ff00000202000 */
[----:B------:R-:W0:Y:S08]  /*04f0*/  F2F.BF16.F32 R11, R11 ;  /* 0x0000000b000b7304 */ /* 0x000e300000202000 */
[----:B------:R-:W1:Y:S01]  /*0500*/  F2F.BF16.F32 R4, R4 ;  /* 0x0000000400047304 */ /* 0x000e620000202000 */
[----:B0-----:R-:W-:-:S07]  /*0510*/  IMAD.WIDE.U32 R14, R11, 0x10000, RZ ;  /* 0x000100000b0e7825 */ /* 0x001fce00078e00ff */
[----:B------:R-:W0:Y:S01]  /*0520*/  F2F.BF16.F32 R26, R26 ;  /* 0x0000001a001a7304 */ /* 0x000e220000202000 */
[----:B-1----:R-:W-:-:S04]  /*0530*/  PRMT R13, R21, 0x5410, R4 ;  /* 0x00005410150d7816 */ /* 0x002fc80000000004 */
[----:B------:R-:W-:Y:S02]  /*0540*/  LOP3.LUT R15, R13, R15, RZ, 0xfc, !PT ;  /* 0x0000000f0d0f7212 */ /* 0x000fe400078efcff */
[----:B0-----:R-:W-:-:S05]  /*0550*/  LOP3.LUT R14, R14, R26, RZ, 0xfc, !PT ;  /* 0x0000001a0e0e7212 */ /* 0x001fca00078efcff */
[----:B------:R0:W-:Y:S04]  /*0560*/  STG.E.64 desc[UR6][R104.64], R14 ;  /* 0x0000000e68007986 */ /* 0x0001e8000c101b06 */
[----:B------:R-:W2:Y:S01]  /*0570*/  LDG.E.64 R108, desc[UR6][R52.64] ;  /* 0x00000006346c7981 */ /* 0x000ea2000c1e1b00 */
[----:B------:R-:W-:Y:S02]  /*0580*/  IMAD.IADD R45, R23, 0x1, R95 ;  /* 0x00000001172d7824 */ /* 0x000fe400078e025f */
[----:B------:R-:W-:-:S04]  /*0590*/  IMAD.WIDE R94, R95, 0x2, R114 ;  /* 0x000000025f5e7825 */ /* 0x000fc800078e0272 */
[----:B------:R-:W-:Y:S01]  /*05a0*/  IMAD.WIDE R42, R45, 0x2, R40 ;  /* 0x000000022d2a7825 */ /* 0x000fe200078e0228 */
[----:B--2---:R-:W-:-:S03]  /*05b0*/  SHF.R.U64 R106, R108, 0x10, R109 ;  /* 0x000000106c6a7819 */ /* 0x004fc6000000126d */
[----:B------:R-:W-:Y:S01]  /*05c0*/  HADD2.F32 R58, -RZ, R109.H0_H0 ;  /* 0x2000006dff3a7230 */ /* 0x000fe20000004100 */
[----:B------:R-:W-:Y:S01]  /*05d0*/  SHF.R.U32.HI R86, RZ, 0x10, R109 ;  /* 0x00000010ff567819 */ /* 0x000fe2000001166d */
[----:B------:R-:W-:Y:S02]  /*05e0*/  HADD2.F32 R108, -RZ, R108.H0_H0 ;  /* 0x2000006cff6c7230 */ /* 0x000fe40000004100 */
[----:B------:R-:W-:Y:S02]  /*05f0*/  HADD2.F32 R106, -RZ, R106.H0_H0 ;  /* 0x2000006aff6a7230 */ /* 0x000fe40000004100 */
[-C--:B------:R-:W-:Y:S01]  /*0600*/  FMUL R19, R58, R3.reuse ;  /* 0x000000033a137220 */ /* 0x080fe20000400000 */
[----:B------:R-:W-:Y:S02]  /*0610*/  HADD2.F32 R86, -RZ, R86.H0_H0 ;  /* 0x20000056ff567230 */ /* 0x000fe40000004100 */
[-C--:B------:R-:W-:Y:S01]  /*0620*/  FMUL R6, R108, R3.reuse ;  /* 0x000000036c067220 */ /* 0x080fe20000400000 */
[----:B------:R-:W-:-:S02]  /*0630*/  FMUL R16, R106, R3 ;  /* 0x000000036a107220 */ /* 0x000fc40000400000 */
[----:B0-----:R-:W-:Y:S01]  /*0640*/  FMUL R14, R86, R3 ;  /* 0x00000003560e7220 */ /* 0x001fe20000400000 */
        /* <DEDUP_REMOVED lines=22> */
[----:B------:R-:W-:Y:S01]  /*07b0*/  FMUL R13, R54, R3 ;  /* 0x00000003360d7220 */ /* 0x000fe20000400000 */
        /* <DEDUP_REMOVED lines=10> */
[----:B------:R-:W-:Y:S02]  /*0860*/  IMAD.SHL.U32 R23, R23, 0x10, RZ ;  /* 0x0000001017177824 */ /* 0x000fe400078e00ff */
        /* <DEDUP_REMOVED lines=35> */
[----:B------:R-:W1:Y:S08]  /*0aa0*/  F2F.BF16.F32 R27, R27 ;  /* 0x0000001b001b7304 */ /* 0x000e700000202000 */
[----:B------:R-:W0:Y:S01]  /*0ab0*/  F2F.BF16.F32 R28, R28 ;  /* 0x0000001c001c7304 */ /* 0x000e220000202000 */
[----:B-1----:R-:W-:-:S07]  /*0ac0*/  IMAD.WIDE.U32 R30, R27, 0x10000, RZ ;  /* 0x000100001b1e7825 */ /* 0x002fce00078e00ff */
[----:B------:R-:W1:Y:S01]  /*0ad0*/  F2F.BF16.F32 R29, R29 ;  /* 0x0000001d001d7304 */ /* 0x000e620000202000 */
[----:B0-----:R-:W-:-:S04]  /*0ae0*/  PRMT R33, R25, 0x5410, R28 ;  /* 0x0000541019217816 */ /* 0x001fc8000000001c */
[----:B------:R-:W-:Y:S02]  /*0af0*/  LOP3.LUT R33, R33, R31, RZ, 0xfc, !PT ;  /* 0x0000001f21217212 */ /* 0x000fe400078efcff */
[----:B-1----:R-:W-:-:S05]  /*0b00*/  LOP3.LUT R32, R30, R29, RZ, 0xfc, !PT ;  /* 0x0000001d1e207212 */ /* 0x002fca00078efcff */
        /* <DEDUP_REMOVED lines=11> */
[-C--:B0-----:R-:W-:Y:S01]  /*0bc0*/  FMUL R32, R76, R3.reuse ;  /* 0x000000034c207220 */ /* 0x081fe20000400000 */
        /* <DEDUP_REMOVED lines=34> */
[----:B------:R-:W-:Y:S01]  /*0df0*/  IMAD.WIDE R48, R23, 0x2, R48 ;  /* 0x0000000217307825 */ /* 0x000fe200078e0230 */
[----:B--2---:R-:W-:-:S03]  /*0e00*/  SHF.R.U64 R68, R46, 0x10, R47 ;  /* 0x000000102e447819 */ /* 0x004fc6000000122f */
[----:B------:R-:W-:Y:S01]  /*0e10*/  HADD2.F32 R64, -RZ, R47.H0_H0 ;  /* 0x2000002fff407230 */ /* 0x000fe20000004100 */
[----:B------:R-:W-:Y:S01]  /*0e20*/  SHF.R.U32.HI R66, RZ, 0x10, R47 ;  /* 0x00000010ff427819 */ /* 0x000fe2000001162f */
[----:B0-----:R-:W-:Y:S01]  /*0e30*/  HADD2.F32 R88, -RZ, R46.H0_H0 ;  /* 0x2000002eff587230 */ /* 0x001fe20000004100 */
[----:B------:R-:W-:Y:S01]  /*0e40*/  FMNMX R47, RZ, |R56|, !PT ;  /* 0x40000038ff2f7209 */ /* 0x000fe20007800000 */
[----:B------:R-:W-:Y:S02]  /*0e50*/  HADD2.F32 R68, -RZ, R68.H0_H0 ;  /* 0x20000044ff447230 */ /* 0x000fe40000004100 */
[-C--:B------:R-:W-:Y:S01]  /*0e60*/  FMUL R39, R64, R3.reuse ;  /* 0x0000000340277220 */ /* 0x080fe20000400000 */
[----:B------:R-:W-:Y:S02]  /*0e70*/  HADD2.F32 R66, -RZ, R66.H0_H0 ;  /* 0x20000042ff427230 */ /* 0x000fe40000004100 */
[-C--:B------:R-:W-:Y:S01]  /*0e80*/  FMUL R57, R88, R3.reuse ;  /* 0x0000000358397220 */ /* 0x080fe20000400000 */
[----:B------:R-:W-:Y:S01]  /*0e90*/  FMNMX R47, R47, |R112|, !PT ;  /* 0x400000702f2f7209 */ /* 0x000fe20007800000 */
[-C--:B------:R-:W-:Y:S01]  /*0ea0*/  FMUL R38, R68, R3.reuse ;  /* 0x0000000344267220 */ /* 0x080fe20000400000 */
[----:B------:R-:W-:Y:S01]  /*0eb0*/  FMUL R51, R66, R3 ;  /* 0x0000000342337220 */ /* 0x000fe20000400000 */
[----:B------:R-:W-:Y:S01]  /*0ec0*/  F2F.BF16.F32 R39, R39 ;  /* 0x0000002700277304 */ /* 0x000fe20000202000 */
[----:B------:R-:W-:-:S04]  /*0ed0*/  FMNMX R47, R47, |R50|, !PT ;  /* 0x400000322f2f7209 */ /* 0x000fc80007800000 */
[----:B------:R-:W-:-:S03]  /*0ee0*/  FMNMX R55, R47, |R110|, !PT ;  /* 0x4000006e2f377209 */ /* 0x000fc60007800000 */
[----:B------:R-:W0:Y:S08]  /*0ef0*/  F2F.BF16.F32 R38, R38 ;  /* 0x0000002600267304 */ /* 0x000e300000202000 */
[----:B------:R-:W1:Y:S01]  /*0f00*/  F2F.BF16.F32 R56, R51 ;  /* 0x0000003300387304 */ /* 0x000e620000202000 */
[----:B0-----:R-:W-:-:S07]  /*0f10*/  IMAD.WIDE.U32 R46, R38, 0x10000, RZ ;  /* 0x00010000262e7825 */ /* 0x001fce00078e00ff */
[----:B------:R-:W0:Y:S01]  /*0f20*/  F2F.BF16.F32 R57, R57 ;  /* 0x0000003900397304 */ /* 0x000e220000202000 */
[----:B-1----:R-:W-:-:S04]  /*0f30*/  PRMT R111, R39, 0x5410, R56 ;  /* 0x00005410276f7816 */ /* 0x002fc80000000038 */
[----:B------:R-:W-:Y:S02]  /*0f40*/  LOP3.LUT R111, R111, R47, RZ, 0xfc, !PT ;  /* 0x0000002f6f6f7212 */ /* 0x000fe400078efcff */
[----:B0-----:R-:W-:Y:S01]  /*0f50*/  LOP3.LUT R110, R46, R57, RZ, 0xfc, !PT ;  /* 0x000000392e6e7212 */ /* 0x001fe200078efcff */
[----:B------:R-:W-:-:S05]  /*0f60*/  IMAD.WIDE R46, R23, 0x2, R114 ;  /* 0x00000002172e7825 */ /* 0x000fca00078e0272 */
[----:B------:R-:W-:Y:S04]  /*0f70*/  STG.E.64 desc[UR6][R46.64], R110 ;  /* 0x0000006e2e007986 */ /* 0x000fe8000c101b06 */
[----:B------:R-:W2:Y:S01]  /*0f80*/  LDG.E.64 R50, desc[UR6][R48.64] ;  /* 0x0000000630327981 */ /* 0x000ea2000c1e1b00 */
[----:B------:R-:W-:Y:S01]  /*0f90*/  FMNMX R55, R55, |R108|, !PT ;  /* 0x4000006c37377209 */ /* 0x000fe20007800000 */
[----:B------:R-:W-:-:S03]  /*0fa0*/  IMAD.WIDE R52, R23, 0x2, R52 ;  /* 0x0000000217347825 */ /* 0x000fc600078e0234 */
[----:B------:R-:W-:-:S04]  /*0fb0*/  FMNMX R55, R55, |R106|, !PT ;  /* 0x4000006a37377209 */ /* 0x000fc80007800000 */
[----:B------:R-:W-:-:S04]  /*0fc0*/  FMNMX R55, R55, |R58|, !PT ;  /* 0x4000003a37377209 */ /* 0x000fc80007800000 */
[----:B------:R-:W-:-:S04]  /*0fd0*/  FMNMX R55, R55, |R86|, !PT ;  /* 0x4000005637377209 */ /* 0x000fc80007800000 */
[----:B------:R-:W-:-:S04]  /*0fe0*/  FMNMX R55, R55, |R102|, !PT ;  /* 0x4000006637377209 */ /* 0x000fc80007800000 */
[----:B------:R-:W-:-:S04]  /*0ff0*/  FMNMX R55, R55, |R60|, !PT ;  /* 0x4000003c37377209 */ /* 0x000fc80007800000 */
[----:B------:R-:W-:-:S04]  /*1000*/  FMNMX R55, R55, |R100|, !PT ;  /* 0x4000006437377209 */ /* 0x000fc80007800000 */
[----:B------:R-:W-:Y:S02]  /*1010*/  FMNMX R67, R55, |R54|, !PT ;  /* 0x4000003637437209 */ /* 0x000fe40007800000 */
[--C-:B--2---:R-:W-:Y:S01]  /*1020*/  SHF.R.U64 R73, R50, 0x10, R51.reuse ;  /* 0x0000001032497819 */ /* 0x104fe20000001233 */
[----:B------:R-:W-:Y:S01]  /*1030*/  HADD2.F32 R86, -RZ, R51.H0_H0 ;  /* 0x20000033ff567230 */ /* 0x000fe20000004100 */
[----:B------:R-:W-:Y:S01]  /*1040*/  SHF.R.U32.HI R71, RZ, 0x10, R51 ;  /* 0x00000010ff477819 */ /* 0x000fe20000011633 */
[----:B------:R-:W-:Y:S02]  /*1050*/  HADD2.F32 R77, -RZ, R50.H0_H0 ;  /* 0x20000032ff4d7230 */ /* 0x000fe40000004100 */
[----:B------:R-:W-:Y:S02]  /*1060*/  HADD2.F32 R73, -RZ, R73.H0_H0 ;  /* 0x20000049ff497230 */ /* 0x000fe40000004100 */
[----:B------:R-:W-:Y:S01]  /*1070*/  FMUL R58, R86, R3 ;  /* 0x00000003563a7220 */ /* 0x000fe20000400000 */
[----:B------:R-:W-:-:S02]  /*1080*/  HADD2.F32 R71, -RZ, R71.H0_H0 ;  /* 0x20000047ff477230 */ /* 0x000fc40000004100 */
[-C--:B------:R-:W-:Y:S01]  /*1090*/  FMUL R60, R77, R3.reuse ;  /* 0x000000034d3c7220 */ /* 0x080fe20000400000 */
[-C--:B------:R-:W-:Y:S02]  /*10a0*/  FMUL R59, R73, R3.reuse ;  /* 0x00000003493b7220 */ /* 0x080fe40000400000 */
        /* <DEDUP_REMOVED lines=39> */
[----:B------:R-:W-:-:S04]  /*1320*/  IMAD.WIDE R92, R23, 0x2, R42 ;  /* 0x00000002175c7825 */ /* 0x000fc800078e022a */
[----:B------:R0:W-:Y:S04]  /*1330*/  STG.E.64 desc[UR6][R94.64], R96 ;  /* 0x000000605e007986 */ /* 0x0001e8000c101b06 */
        /* <DEDUP_REMOVED lines=27> */
[----:B-1----:R-:W-:Y:S01]  /*14f0*/  LOP3.LUT R96, R78, R72, RZ, 0xfc, !PT ;  /* 0x000000484e607212 */ /* 0x002fe200078efcff */
        /* <DEDUP_REMOVED lines=8> */
[----:B0-----:R-:W-:Y:S02]  /*1580*/  FMNMX R96, R88, |R77|, !PT ;  /* 0x4000004d58607209 */ /* 0x001fe40007800000 */
[--C-:B--2---:R-:W-:Y:S01]  /*1590*/  SHF.R.U64 R82, R40, 0x10, R41.reuse ;  /* 0x0000001028527819 */ /* 0x104fe20000001229 */
[----:B------:R-:W-:Y:S01]  /*15a0*/  HADD2.F32 R68, -RZ, R41.H0_H0 ;  /* 0x20000029ff447230 */ /* 0x000fe20000004100 */
[----:B------:R-:W-:Y:S01]  /*15b0*/  SHF.R.U32.HI R80, RZ, 0x10, R41 ;  /* 0x00000010ff507819 */ /* 0x000fe20000011629 */
[----:B------:R-:W-:Y:S01]  /*15c0*/  HADD2.F32 R88, -RZ, R40.H0_H0 ;  /* 0x20000028ff587230 */ /* 0x000fe20000004100 */
[----:B------:R-:W-:Y:S01]  /*15d0*/  FMNMX R41, R96, |R73|, !PT ;  /* 0x4000004960297209 */ /* 0x000fe20007800000 */
[----:B------:R-:W-:Y:S02]  /*15e0*/  HADD2.F32 R82, -RZ, R82.H0_H0 ;  /* 0x20000052ff527230 */ /* 0x000fe40000004100 */
[----:B------:R-:W-:Y:S01]  /*15f0*/  FMUL R66, R68, R3 ;  /* 0x0000000344427220 */ /* 0x000fe20000400000 */
[----:B------:R-:W-:-:S02]  /*1600*/  HADD2.F32 R80, -RZ, R80.H0_H0 ;  /* 0x20000050ff507230 */ /* 0x000fc40000004100 */
[-C--:B------:R-:W-:Y:S01]  /*1610*/  FMUL R73, R88, R3.reuse ;  /* 0x0000000358497220 */ /* 0x080fe20000400000 */
[----:B------:R-:W-:Y:S01]  /*1620*/  FMNMX R96, R41, |R86|, !PT ;  /* 0x4000005629607209 */ /* 0x000fe20007800000 */
[----:B------:R-:W-:Y:S01]  /*1630*/  FMUL R64, R82, R3 ;  /* 0x0000000352407220 */ /* 0x000fe20000400000 */
[----:B------:R-:W-:-:S04]  /*1640*/  IMAD.WIDE R86, R23, 0x2, R48 ;  /* 0x0000000217567825 */ /* 0x000fc800078e0230 */
[----:B------:R-:W-:Y:S01]  /*1650*/  FMUL R77, R80, R3 ;  /* 0x00000003504d7220 */ /* 0x000fe20000400000 */
[----:B------:R-:W-:Y:S01]  /*1660*/  F2F.BF16.F32 R66, R66 ;  /* 0x0000004200427304 */ /* 0x000fe20000202000 */
[----:B------:R-:W-:-:S07]  /*1670*/  FMNMX R96, R96, |R71|, !PT ;  /* 0x4000004760607209 */ /* 0x000fce0007800000 */
        /* <DEDUP_REMOVED lines=9> */
[----:B------:R-:W-:Y:S01]  /*1710*/  FMNMX R96, R96, |R75|, !PT ;  /* 0x4000004b60607209 */ /* 0x000fe20007800000 */
[----:B------:R-:W-:-:S03]  /*1720*/  IMAD.WIDE R50, R23, 0x2, R50 ;  /* 0x0000000217327825 */ /* 0x000fc600078e0232 */
[----:B------:R-:W-:-:S04]  /*1730*/  FMNMX R69, R96, |R69|, !PT ;  /* 0x4000004560457209 */ /* 0x000fc80007800000 */
[----:B------:R-:W-:-:S04]  /*1740*/  FMNMX R90, R69, |R90|, !PT ;  /* 0x4000005a455a7209 */ /* 0x000fc80007800000 */
[----:B------:R-:W-:Y:S02]  /*1750*/  FMNMX R67, R90, |R67|, !PT ;  /* 0x400000435a437209 */ /* 0x000fe40007800000 */
[--C-:B--2---:R-:W-:Y:S01]  /*1760*/  SHF.R.U64 R96, R40, 0x10, R41.reuse ;  /* 0x0000001028607819 */ /* 0x104fe20000001229 */
[----:B------:R-:W-:Y:S01]  /*1770*/  HADD2.F32 R90, -RZ, R41.H0_H0 ;  /* 0x20000029ff5a7230 */ /* 0x000fe20000004100 */
[----:B------:R-:W-:-:S03]  /*1780*/  SHF.R.U32.HI R41, RZ, 0x10, R41 ;  /* 0x00000010ff297819 */ /* 0x000fc60000011629 */
[----:B------:R-:W-:Y:S02]  /*1790*/  HADD2.F32 R96, -RZ, R96.H0_H0 ;  /* 0x20000060ff607230 */ /* 0x000fe40000004100 */
[-C--:B------:R-:W-:Y:S01]  /*17a0*/  FMUL R48, R90, R3.reuse ;  /* 0x000000035a307220 */ /* 0x080fe20000400000 */
[----:B0-----:R-:W-:Y:S01]  /*17b0*/  HADD2.F32 R98, -RZ, R41.H0_H0 ;  /* 0x20000029ff627230 */ /* 0x001fe20000004100 */
[----:B------:R-:W-:Y:S01]  /*17c0*/  FMNMX R41, R67, |R84|, !PT ;  /* 0x4000005443297209 */ /* 0x000fe20007800000 */
[----:B------:R-:W-:Y:S02]  /*17d0*/  HADD2.F32 R84, -RZ, R40.H0_H0 ;  /* 0x20000028ff547230 */ /* 0x000fe40000004100 */
[-C--:B------:R-:W-:Y:S01]  /*17e0*/  FMUL R49, R96, R3.reuse ;  /* 0x0000000360317220 */ /* 0x080fe20000400000 */
[-C--:B------:R-:W-:Y:S01]  /*17f0*/  FMUL R67, R98, R3.reuse ;  /* 0x0000000362437220 */ /* 0x080fe20000400000 */
[----:B------:R-:W-:Y:S01]  /*1800*/  F2F.BF16.F32 R48, R48 ;  /* 0x0000003000307304 */ /* 0x000fe20000202000 */
[----:B------:R-:W-:Y:S01]  /*1810*/  FMUL R69, R84, R3 ;  /* 0x0000000354457220 */ /* 0x000fe20000400000 */
[----:B------:R-:W-:-:S04]  /*1820*/  FMNMX R41, R41, |R76|, !PT ;  /* 0x4000004c29297209 */ /* 0x000fc80007800000 */
[----:B------:R-:W-:Y:S01]  /*1830*/  FMNMX R41, R41, |R70|, !PT ;  /* 0x4000004629297209 */ /* 0x000fe20007800000 */
[----:B------:R-:W-:Y:S01]  /*1840*/  IMAD.WIDE R70, R23, 0x2, R52 ;  /* 0x0000000217467825 */ /* 0x000fe200078e0234 */
[----:B------:R-:W0:Y:S02]  /*1850*/  F2F.BF16.F32 R49, R49 ;  /* 0x0000003100317304 */ /* 0x000e240000202000 */
[----:B------:R-:W-:-:S06]  /*1860*/  FMNMX R75, R41, |R74|, !PT ;  /* 0x4000004a294b7209 */ /* 0x000fcc0007800000 */
[----:B------:R-:W1:Y:S01]  /*1870*/  F2F.BF16.F32 R67, R67 ;  /* 0x0000004300437304 */ /* 0x000e620000202000 */
[----:B0-----:R-:W-:-:S07]  /*1880*/  IMAD.WIDE.U32 R40, R49, 0x10000, RZ ;  /* 0x0001000031287825 */ /* 0x001fce00078e00ff */
[----:B------:R-:W0:Y:S01]  /*1890*/  F2F.BF16.F32 R69, R69 ;  /* 0x0000004500457304 */ /* 0x000e220000202000 */
[----:B-1----:R-:W-:-:S04]  /*18a0*/  PRMT R101, R48, 0x5410, R67 ;  /* 0x0000541030657816 */ /* 0x002fc80000000043 */
[----:B------:R-:W-:Y:S02]  /*18b0*/  LOP3.LUT R101, R101, R41, RZ, 0xfc, !PT ;  /* 0x0000002965657212 */ /* 0x000fe400078efcff */
[----:B0-----:R-:W-:-:S05]  /*18c0*/  LOP3.LUT R100, R40, R69, RZ, 0xfc, !PT ;  /* 0x0000004528647212 */ /* 0x001fca00078efcff */
[----:B------:R-:W-:Y:S04]  /*18d0*/  STG.E.64 desc[UR6][R50.64], R100 ;  /* 0x0000006432007986 */ /* 0x000fe8000c101b06 */
[----:B------:R-:W2:Y:S01]  /*18e0*/  LDG.E.64 R40, desc[UR6][R70.64] ;  /* 0x0000000646287981 */ /* 0x000ea2000c1e1b00 */
[----:B------:R-:W-:Y:S01]  /*18f0*/  FMNMX R75, R75, |R88|, !PT ;  /* 0x400000584b4b7209 */ /* 0x000fe20007800000 */
[----:B------:R-:W-:Y:S01]  /*1900*/  IMAD.WIDE R94, R23, 0x2, R94 ;  /* 0x00000002175e7825 */ /* 0x000fe200078e025e */
[----:B------:R-:W-:Y:S01]  /*1910*/  LOP3.LUT R81, R6, 0xffff, RZ, 0xc0, !PT ;  /* 0x0000ffff06517812 */ /* 0x000fe200078ec0ff */
[----:B------:R-:W0:Y:S01]  /*1920*/  S2R R53, SR_TID.X ;  /* 0x0000000000357919 */ /* 0x000e220000002100 */
[----:B------:R-:W-:Y:S01]  /*1930*/  FMNMX R75, R75, |R82|, !PT ;  /* 0x400000524b4b7209 */ /* 0x000fe20007800000 */
[----:B------:R-:W-:Y:S01]  /*1940*/  IMAD.WIDE R92, R23, 0x2, R92 ;  /* 0x00000002175c7825 */ /* 0x000fe200078e025c */
[----:B------:R-:W-:Y:S01]  /*1950*/  LOP3.LUT R9, R9, 0xffff, RZ, 0xc0, !PT ;  /* 0x0000ffff09097812 */ /* 0x000fe200078ec0ff */
[----:B------:R-:W1:Y:S01]  /*1960*/  S2R R52, SR_CgaCtaId ;  /* 0x0000000000347919 */ /* 0x000e620000008800 */
[----:B------:R-:W-:-:S02]  /*1970*/  SHF.L.U64.HI R6, R81, 0x10, RZ ;  /* 0x0000001051067819 */ /* 0x000fc400000102ff */
[----:B------:R-:W-:Y:S02]  /*1980*/  FMNMX R75, R75, |R68|, !PT ;  /* 0x400000444b4b7209 */ /* 0x000fe40007800000 */
[----:B------:R-:W-:Y:S02]  /*1990*/  LOP3.LUT R9, R9, 0xffff0000, R6, 0xf8, !PT ;  /* 0xffff000009097812 */ /* 0x000fe400078ef806 */
[----:B------:R-:W-:Y:S02]  /*19a0*/  FMNMX R75, R75, |R80|, !PT ;  /* 0x400000504b4b7209 */ /* 0x000fe40007800000 */
[----:B------:R-:W-:Y:S02]  /*19b0*/  PRMT R80, R26, 0x5410, R81 ;  /* 0x000054101a507816 */ /* 0x000fe40000000051 */
[----:B------:R-:W-:Y:S02]  /*19c0*/  PRMT R81, R9, 0x5410, R20 ;  /* 0x0000541009517816 */ /* 0x000fe40000000014 */
[----:B------:R-:W-:-:S02]  /*19d0*/  MOV R9, 0x400 ;  /* 0x0000040000097802 */ /* 0x000fc40000000f00 */
[----:B------:R-:W-:-:S03]  /*19e0*/  FMNMX R75, R75, |R84|, !PT ;  /* 0x400000544b4b7209 */ /* 0x000fc60007800000 */
[----:B------:R-:W-:Y:S01]  /*19f0*/  VIADD R83, R9, 0x10 ;  /* 0x0000001009537836 */ /* 0x000fe20000000000 */
[----:B------:R-:W-:Y:S02]  /*1a00*/  FMNMX R75, R75, |R96|, !PT ;  /* 0x400000604b4b7209 */ /* 0x000fe40007800000 */
[----:B0-----:R-:W-:-:S04]  /*1a10*/  SHF.R.S32.HI R6, RZ, 0x1f, R53 ;  /* 0x0000001fff067819 */ /* 0x001fc80000011435 */
[----:B------:R-:W-:Y:S02]  /*1a20*/  LEA.HI R20, R6, R53, RZ, 0x5 ;  /* 0x0000003506147211 */ /* 0x000fe400078f28ff */
[----:B-1----:R-:W-:Y:S02]  /*1a30*/  LEA R6, R52, R83, 0x18 ;  /* 0x0000005334067211 */ /* 0x002fe400078ec0ff */
[----:B------:R-:W-:Y:S02]  /*1a40*/  FMNMX R83, R75, |R90|, !PT ;  /* 0x4000005a4b537209 */ /* 0x000fe40007800000 */
[----:B------:R-:W-:Y:S01]  /*1a50*/  SHF.R.S32.HI R75, RZ, 0x5, R20 ;  /* 0x00000005ff4b7819 */ /* 0x000fe20000011414 */
[----:B------:R-:W-:Y:S01]  /*1a60*/  IMAD R20, R7, 0x108, R6 ;  /* 0x0000010807147824 */ /* 0x000fe200078e0206 */
[----:B------:R-:W-:-:S03]  /*1a70*/  FMNMX R83, R83, |R98|, !PT ;  /* 0x4000006253537209 */ /* 0x000fc60007800000 */
[----:B------:R-:W-:-:S05]  /*1a80*/  IMAD R20, R75, 0x8, R20 ;  /* 0x000000084b147824 */ /* 0x000fca00078e0214 */
[----:B------:R0:W-:Y:S02]  /*1a90*/  STS.64 [R20], R80 ;  /* 0x0000005014007388 */ /* 0x0001e40000000a00 */
[----:B0-----:R-:W-:Y:S02]  /*1aa0*/  LOP3.LUT R80, R37, 0xffff, RZ, 0xc0, !PT ;  /* 0x0000ffff25507812 */ /* 0x001fe400078ec0ff */
[--C-:B--2---:R-:W-:Y:S01]  /*1ab0*/  SHF.R.U64 R82, R40, 0x10, R41.reuse ;  /* 0x0000001028527819 */ /* 0x104fe20000001229 */
[----:B------:R-:W-:Y:S01]  /*1ac0*/  HADD2.F32 R76, -RZ, R41.H0_H0 ;  /* 0x20000029ff4c7230 */ /* 0x000fe20000004100 */
[----:B------:R-:W-:Y:S01]  /*1ad0*/  SHF.R.U32.HI R74, RZ, 0x10, R41 ;  /* 0x00000010ff4a7819 */ /* 0x000fe20000011629 */
[----:B------:R-:W-:Y:S02]  /*1ae0*/  HADD2.F32 R40, -RZ, R40.H0_H0 ;  /* 0x20000028ff287230 */ /* 0x000fe40000004100 */
[----:B------:R-:W-:Y:S02]  /*1af0*/  HADD2.F32 R82, -RZ, R82.H0_H0 ;  /* 0x20000052ff527230 */ /* 0x000fe40000004100 */
[-C--:B------:R-:W-:Y:S01]  /*1b00*/  FMUL R26, R76, R3.reuse ;  /* 0x000000034c1a7220 */ /* 0x080fe20000400000 */
[----:B------:R-:W-:Y:S01]  /*1b10*/  HADD2.F32 R74, -RZ, R74.H0_H0 ;  /* 0x2000004aff4a7230 */ /* 0x000fe20000004100 */
[----:B------:R-:W-:Y:S01]  /*1b20*/  FMNMX R83, R83, |R40|, !PT ;  /* 0x4000002853537209 */ /* 0x000fe20007800000 */
[-C--:B------:R-:W-:Y:S01]  /*1b30*/  FMUL R88, R40, R3.reuse ;  /* 0x0000000328587220 */ /* 0x080fe20000400000 */
[----:B------:R-:W-:-:S02]  /*1b40*/  FMUL R68, R82, R3 ;  /* 0x0000000352447220 */ /* 0x000fc40000400000 */
[----:B------:R-:W-:Y:S01]  /*1b50*/  FMUL R81, R74, R3 ;  /* 0x000000034a517220 */ /* 0x000fe20000400000 */
[----:B------:R-:W-:Y:S01]  /*1b60*/  F2F.BF16.F32 R26, R26 ;  /* 0x0000001a001a7304 */ /* 0x000fe20000202000 */
[----:B------:R-:W-:Y:S02]  /*1b70*/  FMNMX R83, R83, |R82|, !PT ;  /* 0x4000005253537209 */ /* 0x000fe40007800000 */
[----:B------:R-:W-:-:S04]  /*1b80*/  LOP3.LUT R82, R32, 0xffff, RZ, 0xc0, !PT ;  /* 0x0000ffff20527812 */ /* 0x000fc800078ec0ff */
[----:B------:R-:W-:Y:S01]  /*1b90*/  SHF.L.U64.HI R37, R82, 0x10, RZ ;  /* 0x0000001052257819 */ /* 0x000fe200000102ff */
[----:B------:R-:W0:Y:S03]  /*1ba0*/  F2F.BF16.F32 R68, R68 ;  /* 0x0000004400447304 */ /* 0x000e260000202000 */
[----:B------:R-:W-:-:S05]  /*1bb0*/  LOP3.LUT R80, R80, 0xffff0000, R37, 0xf8, !PT ;  /* 0xffff000050507812 */ /* 0x000fca00078ef825 */
        /* <DEDUP_REMOVED lines=9> */
[----:B------:R-:W-:Y:S01]  /*1c50*/  IMAD.WIDE R44, R23, 0x2, R44 ;  /* 0x00000002172c7825 */ /* 0x000fe200078e022c */
[----:B------:R-:W-:Y:S02]  /*1c60*/  PRMT R83, R80, 0x5410, R57 ;  /* 0x0000541050537816 */ /* 0x000fe40000000039 */
[----:B------:R-:W-:Y:S01]  /*1c70*/  FMNMX R57, R37, |R74|, !PT ;  /* 0x4000004a25397209 */ /* 0x000fe20007800000 */
[----:B------:R-:W-:Y:S01]  /*1c80*/  IMAD.WIDE R78, R23, 0x2, R78 ;  /* 0x00000002174e7825 */ /* 0x000fe200078e024e */
[----:B------:R-:W-:-:S02]  /*1c90*/  PRMT R82, R29, 0x5410, R82 ;  /* 0x000054101d527816 */ /* 0x000fc40000000052 */
[----:B------:R-:W-:Y:S02]  /*1ca0*/  LOP3.LUT R88, R72, 0xffff, RZ, 0xc0, !PT ;  /* 0x0000ffff48587812 */ /* 0x000fe400078ec0ff */
[----:B0-----:R-:W-:-:S04]  /*1cb0*/  LOP3.LUT R85, R65, 0xffff, RZ, 0xc0, !PT ;  /* 0x0000ffff41557812 */ /* 0x001fc800078ec0ff */
[----:B------:R-:W-:Y:S02]  /*1cc0*/  PRMT R84, R60, 0x5410, R85 ;  /* 0x000054103c547816 */ /* 0x000fe40000000055 */
[--C-:B--2---:R-:W-:Y:S01]  /*1cd0*/  SHF.R.U64 R80, R40, 0x10, R41.reuse ;  /* 0x0000001028507819 */ /* 0x104fe20000001229 */
[----:B------:R-:W-:Y:S01]  /*1ce0*/  HADD2.F32 R74, -RZ, R41.H0_H0 ;  /* 0x20000029ff4a7230 */ /* 0x000fe20000004100 */
[----:B------:R-:W-:Y:S01]  /*1cf0*/  SHF.R.U32.HI R76, RZ, 0x10, R41 ;  /* 0x00000010ff4c7819 */ /* 0x000fe20000011629 */
[----:B------:R-:W-:Y:S01]  /*1d00*/  HADD2.F32 R40, -RZ, R40.H0_H0 ;  /* 0x20000028ff287230 */ /* 0x000fe20000004100 */
[----:B------:R-:W-:Y:S01]  /*1d10*/  SHF.L.U64.HI R41, R85, 0x10, RZ ;  /* 0x0000001055297819 */ /* 0x000fe200000102ff */
[----:B------:R-:W-:Y:S02]  /*1d20*/  HADD2.F32 R80, -RZ, R80.H0_H0 ;  /* 0x20000050ff507230 */ /* 0x000fe40000004100 */
[----:B------:R-:W-:Y:S01]  /*1d30*/  FMUL R29, R74, R3 ;  /* 0x000000034a1d7220 */ /* 0x000fe20000400000 */
[----:B------:R-:W-:-:S02]  /*1d40*/  HADD2.F32 R76, -RZ, R76.H0_H0 ;  /* 0x2000004cff4c7230 */ /* 0x000fc40000004100 */
[-C--:B------:R-:W-:Y:S01]  /*1d50*/  FMUL R65, R40, R3.reuse ;  /* 0x0000000328417220 */ /* 0x080fe20000400000 */
[----:B------:R-:W-:Y:S01]  /*1d60*/  LOP3.LUT R88, R88, 0xffff0000, R41, 0xf8, !PT ;  /* 0xffff000058587812 */ /* 0x000fe200078ef829 */
[-C--:B------:R-:W-:Y:S01]  /*1d70*/  FMUL R37, R80, R3.reuse ;  /* 0x0000000350257220 */ /* 0x080fe20000400000 */
[----:B------:R-:W-:Y:S01]  /*1d80*/  FMNMX R57, R57, |R40|, !PT ;  /* 0x4000002839397209 */ /* 0x000fe20007800000 */
[----:B------:R-:W-:Y:S01]  /*1d90*/  FMUL R72, R76, R3 ;  /* 0x000000034c487220 */ /* 0x000fe20000400000 */
[----:B------:R-:W-:Y:S01]  /*1da0*/  F2F.BF16.F32 R29, R29 ;  /* 0x0000001d001d7304 */ /* 0x000fe20000202000 */
[----:B------:R-:W-:Y:S02]  /*1db0*/  PRMT R85, R88, 0x5410, R73 ;  /* 0x0000541058557816 */ /* 0x000fe40000000049 */
[----:B------:R-:W-:-:S05]  /*1dc0*/  FMNMX R57, R57, |R80|, !PT ;  /* 0x4000005039397209 */ /* 0x000fca0007800000 */
        /* <DEDUP_REMOVED lines=11> */
[----:B------:R-:W-:Y:S01]  /*1e80*/  LOP3.LUT R65, R65, 0xffff, RZ, 0xc0, !PT ;  /* 0x0000ffff41417812 */ /* 0x000fe200078ec0ff */
[----:B------:R1:W-:Y:S01]  /*1e90*/  STS.64 [R20+0x40], R84 ;  /* 0x0000405414007388 */ /* 0x0003e20000000a00 */
[----:B------:R-:W-:Y:S01]  /*1ea0*/  FMNMX R73, R57, |R76|, !PT ;  /* 0x4000004c39497209 */ /* 0x000fe20007800000 */
[----:B------:R-:W-:-:S02]  /*1eb0*/  IMAD.WIDE R86, R23, 0x2, R86 ;  /* 0x0000000217567825 */ /* 0x000fc400078e0256 */
[----:B------:R3:W-:Y:S01]  /*1ec0*/  STS.64 [R20+0x20], R82 ;  /* 0x0000205214007388 */ /* 0x0007e20000000a00 */
[----:B0-----:R-:W-:Y:S02]  /*1ed0*/  LOP3.LUT R88, R32, 0xffff, RZ, 0xc0, !PT ;  /* 0x0000ffff20587812 */ /* 0x001fe400078ec0ff */
[--C-:B--2---:R-:W-:Y:S01]  /*1ee0*/  SHF.R.U64 R90, R40, 0x10, R41.reuse ;  /* 0x00000010285a7819 */ /* 0x104fe20000001229 */
[----:B------:R-:W-:Y:S01]  /*1ef0*/  HADD2.F32 R80, -RZ, R41.H0_H0 ;  /* 0x20000029ff507230 */ /* 0x000fe20000004100 */
[----:B------:R-:W-:Y:S01]  /*1f00*/  SHF.R.U32.HI R76, RZ, 0x10, R41 ;  /* 0x00000010ff4c7819 */ /* 0x000fe20000011629 */
[----:B------:R-:W-:Y:S02]  /*1f10*/  HADD2.F32 R40, -RZ, R40.H0_H0 ;  /* 0x20000028ff287230 */ /* 0x000fe40000004100 */
[----:B------:R-:W-:Y:S02]  /*1f20*/  HADD2.F32 R90, -RZ, R90.H0_H0 ;  /* 0x2000005aff5a7230 */ /* 0x000fe40000004100 */
[----:B------:R-:W-:Y:S01]  /*1f30*/  FMUL R57, R80, R3 ;  /* 0x0000000350397220 */ /* 0x000fe20000400000 */
[----:B------:R-:W-:-:S02]  /*1f40*/  HADD2.F32 R76, -RZ, R76.H0_H0 ;  /* 0x2000004cff4c7230 */ /* 0x000fc40000004100 */
[-C--:B-1----:R-:W-:Y:S01]  /*1f50*/  FMUL R84, R40, R3.reuse ;  /* 0x0000000328547220 */ /* 0x082fe20000400000 */
[----:B------:R-:W-:Y:S01]  /*1f60*/  FMNMX R73, R73, |R40|, !PT ;  /* 0x4000002849497209 */ /* 0x000fe20007800000 */
[-C--:B------:R-:W-:Y:S01]  /*1f70*/  FMUL R60, R90, R3.reuse ;  /* 0x000000035a3c7220 */ /* 0x080fe20000400000 */
[----:B------:R-:W-:Y:S01]  /*1f80*/  SHF.L.U64.HI R40, R88, 0x10, RZ ;  /* 0x0000001058287819 */ /* 0x000fe200000102ff */
[----:B------:R-:W-:Y:S01]  /*1f90*/  FMUL R74, R76, R3 ;  /* 0x000000034c4a7220 */ /* 0x000fe20000400000 */
[----:B------:R-:W-:Y:S01]  /*1fa0*/  F2F.BF16.F32 R57, R57 ;  /* 0x0000003900397304 */ /* 0x000fe20000202000 */
[----:B------:R-:W-:Y:S02]  /*1fb0*/  FMNMX R73, R73, |R90|, !PT ;  /* 0x4000005a49497209 */ /* 0x000fe40007800000 */
[----:B------:R-:W-:-:S05]  /*1fc0*/  LOP3.LUT R65, R65, 0xffff0000, R40, 0xf8, !PT ;  /* 0xffff000041417812 */ /* 0x000fca00078ef828 */
[----:B------:R-:W0:Y:S08]  /*1fd0*/  F2F.BF16.F32 R60, R60 ;  /* 0x0000003c003c7304 */ /* 0x000e300000202000 */
[----:B------:R-:W3:Y:S01]  /*1fe0*/  F2F.BF16.F32 R74, R74 ;  /* 0x0000004a004a7304 */ /* 0x000ee20000202000 */
[----:B0-----:R-:W-:-:S07]  /*1ff0*/  IMAD.WIDE.U32 R40, R60, 0x10000, RZ ;  /* 0x000100003c287825 */ /* 0x001fce00078e00ff */
[----:B------:R-:W0:Y:S01]  /*2000*/  F2F.BF16.F32 R32, R84 ;  /* 0x0000005400207304 */ /* 0x000e220000202000 */
[----:B---3--:R-:W-:-:S04]  /*2010*/  PRMT R83, R57, 0x5410, R74 ;  /* 0x0000541039537816 */ /* 0x008fc8000000004a */
        /* <DEDUP_REMOVED lines=9> */
[----:B------:R-:W-:-:S03]  /*20b0*/  PRMT R88, R69, 0x5410, R88 ;  /* 0x0000541045587816 */ /* 0x000fc60000000058 */
[----:B0-----:R-:W-:Y:S01]  /*20c0*/  IMAD R82, R75, 0x108, R6 ;  /* 0x000001084b527824 */ /* 0x001fe200078e0206 */
[--C-:B--2---:R-:W-:Y:S01]  /*20d0*/  SHF.R.U64 R84, R40, 0x10, R41.reuse ;  /* 0x0000001028547819 */ /* 0x104fe20000001229 */
[----:B------:R-:W-:Y:S01]  /*20e0*/  HADD2.F32 R76, -RZ, R41.H0_H0 ;  /* 0x20000029ff4c7230 */ /* 0x000fe20000004100 */
[----:B------:R-:W-:Y:S01]  /*20f0*/  SHF.R.U32.HI R80, RZ, 0x10, R41 ;  /* 0x00000010ff507819 */ /* 0x000fe20000011629 */
[----:B------:R-:W-:Y:S01]  /*2100*/  HADD2.F32 R40, -RZ, R40.H0_H0 ;  /* 0x20000028ff287230 */ /* 0x000fe20000004100 */
[----:B------:R-:W-:Y:S01]  /*2110*/  LOP3.LUT R22, R22, 0xffff, RZ, 0xc0, !PT ;  /* 0x0000ffff16167812 */ /* 0x000fe200078ec0ff */
[----:B------:R-:W-:Y:S02]  /*2120*/  HADD2.F32 R84, -RZ, R84.H0_H0 ;  /* 0x20000054ff547230 */ /* 0x000fe40000004100 */
[-C--:B------:R-:W-:Y:S01]  /*2130*/  FMUL R32, R76, R3.reuse ;  /* 0x000000034c207220 */ /* 0x080fe20000400000 */
[----:B------:R-:W-:Y:S01]  /*2140*/  HADD2.F32 R80, -RZ, R80.H0_H0 ;  /* 0x20000050ff507230 */ /* 0x000fe20000004100 */
[----:B------:R-:W-:Y:S01]  /*2150*/  FMNMX R83, R73, |R40|, !PT ;  /* 0x4000002849537209 */ /* 0x000fe20007800000 */
[-C--:B------:R-:W-:Y:S01]  /*2160*/  FMUL R73, R40, R3.reuse ;  /* 0x0000000328497220 */ /* 0x080fe20000400000 */
[-C--:B------:R-:W-:Y:S01]  /*2170*/  FMUL R65, R84, R3.reuse ;  /* 0x0000000354417220 */ /* 0x080fe20000400000 */
[----:B------:R0:W-:Y:S01]  /*2180*/  STS.64 [R20+0x60], R88 ;  /* 0x0000605814007388 */ /* 0x0001e20000000a00 */
[----:B------:R-:W-:Y:S01]  /*2190*/  FMUL R69, R80, R3 ;  /* 0x0000000350457220 */ /* 0x000fe20000400000 */
[----:B------:R-:W-:Y:S01]  /*21a0*/  F2F.BF16.F32 R32, R32 ;  /* 0x0000002000207304 */ /* 0x000fe20000202000 */
[----:B------:R-:W-:-:S07]  /*21b0*/  FMNMX R83, R83, |R84|, !PT ;  /* 0x4000005453537209 */ /* 0x000fce0007800000 */
[----:B------:R-:W1:Y:S08]  /*21c0*/  F2F.BF16.F32 R65, R65 ;  /* 0x0000004100417304 */ /* 0x000e700000202000 */
[----:B------:R-:W2:Y:S01]  /*21d0*/  F2F.BF16.F32 R69, R69 ;  /* 0x0000004500457304 */ /* 0x000ea20000202000 */
[----:B-1----:R-:W-:-:S07]  /*21e0*/  IMAD.WIDE.U32 R40, R65, 0x10000, RZ ;  /* 0x0001000041287825 */ /* 0x002fce00078e00ff */
[----:B------:R-:W1:Y:S01]  /*21f0*/  F2F.BF16.F32 R73, R73 ;  /* 0x0000004900497304 */ /* 0x000e620000202000 */
[----:B--2---:R-:W-:-:S04]  /*2200*/  PRMT R85, R32, 0x5410, R69 ;  /* 0x0000541020557816 */ /* 0x004fc80000000045 */
[----:B------:R-:W-:Y:S02]  /*2210*/  LOP3.LUT R85, R85, R41, RZ, 0xfc, !PT ;  /* 0x0000002955557212 */ /* 0x000fe400078efcff */
[----:B-1----:R-:W-:-:S05]  /*2220*/  LOP3.LUT R84, R40, R73, RZ, 0xfc, !PT ;  /* 0x0000004928547212 */ /* 0x002fca00078efcff */
[----:B------:R1:W-:Y:S04]  /*2230*/  STG.E.64 desc[UR6][R50.64], R84 ;  /* 0x0000005432007986 */ /* 0x0003e8000c101b06 */
[----:B------:R-:W2:Y:S01]  /*2240*/  LDG.E.64 R40, desc[UR6][R70.64] ;  /* 0x0000000646287981 */ /* 0x000ea2000c1e1b00 */
[----:B------:R-:W-:Y:S01]  /*2250*/  IMAD R82, R7, 0x8, R82 ;  /* 0x0000000807527824 */ /* 0x000fe200078e0252 */
[----:B------:R-:W-:Y:S01]  /*2260*/  LOP3.LUT R6, R19, 0xffff, RZ, 0xc0, !PT ;  /* 0x0000ffff13067812 */ /* 0x000fe200078ec0ff */
[----:B------:R-:W-:Y:S01]  /*2270*/  IMAD.SHL.U32 R7, R7, 0x4, RZ ;  /* 0x0000000407077824 */ /* 0x000fe200078e00ff */
[----:B0-----:R-:W-:Y:S01]  /*2280*/  LOP3.LUT R88, R16, 0xffff, RZ, 0xc0, !PT ;  /* 0x0000ffff10587812 */ /* 0x001fe200078ec0ff */
[----:B------:R-:W-:Y:S01]  /*2290*/  IMAD.WIDE R94, R23, 0x2, R94 ;  /* 0x00000002175e7825 */ /* 0x000fe200078e025e */
[----:B------:R-:W-:-:S03]  /*22a0*/  SHF.L.U64.HI R19, R6, 0x10, RZ ;  /* 0x0000001006137819 */ /* 0x000fc600000102ff */
[----:B------:R-:W-:Y:S01]  /*22b0*/  IMAD R12, R12, 0x80, R7 ;  /* 0x000000800c0c7824 */ /* 0x000fe200078e0207 */
[----:B------:R-:W-:Y:S01]  /*22c0*/  FMNMX R7, R83, |R76|, !PT ;  /* 0x4000004c53077209 */ /* 0x000fe20007800000 */
[----:B------:R-:W-:Y:S01]  /*22d0*/  IMAD.WIDE R92, R23, 0x2, R92 ;  /* 0x00000002175c7825 */ /* 0x000fe200078e025c */
[----:B-1----:R-:W-:Y:S02]  /*22e0*/  PRMT R84, R21, 0x5410, R6 ;  /* 0x0000541015547816 */ /* 0x002fe40000000006 */
[----:B------:R-:W-:Y:S02]  /*22f0*/  FMNMX R7, R7, |R80|, !PT ;  /* 0x4000005007077209 */ /* 0x000fe40007800000 */
[----:B------:R-:W-:Y:S02]  /*2300*/  LOP3.LUT R22, R22, 0xffff0000, R19, 0xf8, !PT ;  /* 0xffff000016167812 */ /* 0x000fe400078ef813 */
[----:B------:R-:W-:Y:S02]  /*2310*/  LOP3.LUT R85, R18, 0xffff, RZ, 0xc0, !PT ;  /* 0x0000ffff12557812 */ /* 0x000fe400078ec0ff */
[--C-:B--2---:R-:W-:Y:S01]  /*2320*/  SHF.R.U64 R6, R40, 0x10, R41.reuse ;  /* 0x0000001028067819 */ /* 0x104fe20000001229 */
[----:B------:R-:W-:Y:S01]  /*2330*/  HADD2.F32 R76, -RZ, R41.H0_H0 ;  /* 0x20000029ff4c7230 */ /* 0x000fe20000004100 */
[----:B------:R-:W-:Y:S01]  /*2340*/  SHF.R.U32.HI R80, RZ, 0x10, R41 ;  /* 0x00000010ff507819 */ /* 0x000fe20000011629 */
[----:B------:R-:W-:Y:S01]  /*2350*/  HADD2.F32 R40, -RZ, R40.H0_H0 ;  /* 0x20000028ff287230 */ /* 0x000fe20000004100 */
[----:B------:R-:W-:Y:S01]  /*2360*/  LOP3.LUT R41, R14, 0xffff, RZ, 0xc0, !PT ;  /* 0x0000ffff0e297812 */ /* 0x000fe200078ec0ff */
[----:B------:R-:W-:-:S02]  /*2370*/  HADD2.F32 R6, -RZ, R6.H0_H0 ;  /* 0x20000006ff067230 */ /* 0x000fc40000004100 */
[-C--:B------:R-:W-:Y:S01]  /*2380*/  FMUL R21, R76, R3.reuse ;  /* 0x000000034c157220 */ /* 0x080fe20000400000 */
[----:B------:R-:W-:Y:S01]  /*2390*/  HADD2.F32 R80, -RZ, R80.H0_H0 ;  /* 0x20000050ff507230 */ /* 0x000fe20000004100 */
[----:B------:R-:W-:Y:S01]  /*23a0*/  PRMT R14, R11, 0x5410, R88 ;  /* 0x000054100b0e7816 */ /* 0x000fe20000000058 */
[-C--:B------:R-:W-:Y:S01]  /*23b0*/  FMUL R11, R40, R3.reuse ;  /* 0x00000003280b7220 */ /* 0x080fe20000400000 */
[-C--:B------:R-:W-:Y:S01]  /*23c0*/  FMUL R19, R6, R3.reuse ;  /* 0x0000000306137220 */ /* 0x080fe20000400000 */
[----:B------:R-:W-:Y:S01]  /*23d0*/  FMNMX R7, R7, |R40|, !PT ;  /* 0x4000002807077209 */ /* 0x000fe20007800000 */
[----:B------:R-:W-:Y:S01]  /*23e0*/  FMUL R83, R80, R3 ;  /* 0x0000000350537220 */ /* 0x000fe20000400000 */
[----:B------:R-:W-:Y:S01]  /*23f0*/  F2F.BF16.F32 R21, R21 ;  /* 0x0000001500157304 */ /* 0x000fe20000202000 */
[----:B------:R-:W-:Y:S02]  /*2400*/  PRMT R40, R4, 0x5410, R41 ;  /* 0x0000541004287816 */ /* 0x000fe40000000029 */
[----:B------:R-:W-:-:S02]  /*2410*/  SHF.L.U64.HI R41, R41, 0x10, RZ ;  /* 0x0000001029297819 */ /* 0x000fc400000102ff */
[----:B------:R-:W-:Y:S02]  /*2420*/  LOP3.LUT R4, R13, 0xffff, RZ, 0xc0, !PT ;  /* 0x0000ffff0d047812 */ /* 0x000fe400078ec0ff */
[----:B------:R-:W-:Y:S01]  /*2430*/  SHF.L.U64.HI R88, R88, 0x10, RZ ;  /* 0x0000001058587819 */ /* 0x000fe200000102ff */
[----:B------:R-:W0:Y:S01]  /*2440*/  F2F.BF16.F32 R19, R19 ;  /* 0x0000001300137304 */ /* 0x000e220000202000 */
[----:B------:R-:W-:Y:S02]  /*2450*/  LOP3.LUT R13, R4, 0xffff0000, R41, 0xf8, !PT ;  /* 0xffff0000040d7812 */ /* 0x000fe400078ef829 */
[----:B------:R-:W-:Y:S02]  /*2460*/  FMNMX R41, R7, |R6|, !PT ;  /* 0x4000000607297209 */ /* 0x000fe40007800000 */
[----:B------:R-:W-:-:S03]  /*2470*/  LOP3.LUT R88, R85, 0xffff0000, R88, 0xf8, !PT ;  /* 0xffff000055587812 */ /* 0x000fc600078ef858 */
        /* <DEDUP_REMOVED lines=11> */
[----:B------:R-:W-:Y:S01]  /*2530*/  PRMT R41, R13, 0x5410, R10 ;  /* 0x000054100d297816 */ /* 0x000fe2000000000a */
[----:B------:R-:W-:Y:S01]  /*2540*/  IMAD.WIDE R78, R23, 0x2, R78 ;  /* 0x00000002174e7825 */ /* 0x000fe200078e024e */
[----:B------:R-:W-:-:S02]  /*2550*/  FMNMX R83, R83, |R80|, !PT ;  /* 0x4000005053537209 */ /* 0x000fc40007800000 */
[----:B------:R-:W-:Y:S01]  /*2560*/  PRMT R15, R88, 0x5410, R15 ;  /* 0x00005410580f7816 */ /* 0x000fe2000000000f */
[----:B--2---:R-:W-:Y:S01]  /*2570*/  HADD2.F32 R10, -RZ, R6.H0_H0 ;  /* 0x20000006ff0a7230 */ /* 0x004fe20000004100 */
[--C-:B------:R-:W-:Y:S01]  /*2580*/  SHF.R.U64 R22, R6, 0x10, R7.reuse ;  /* 0x0000001006167819 */ /* 0x100fe20000001207 */
[----:B------:R-:W-:Y:S01]  /*2590*/  HADD2.F32 R6, -RZ, R7.H0_H0 ;  /* 0x20000007ff067230 */ /* 0x000fe20000004100 */
[----:B------:R-:W-:Y:S02]  /*25a0*/  SHF.R.U32.HI R18, RZ, 0x10, R7 ;  /* 0x00000010ff127819 */ /* 0x000fe40000011607 */
[-C--:B------:R-:W-:Y:S01]  /*25b0*/  FMUL R17, R10, R3.reuse ;  /* 0x000000030a117220 */ /* 0x080fe20000400000 */
[----:B------:R-:W-:Y:S01]  /*25c0*/  HADD2.F32 R22, -RZ, R22.H0_H0 ;  /* 0x20000016ff167230 */ /* 0x000fe20000004100 */
[----:B------:R-:W-:Y:S01]  /*25d0*/  FMNMX R83, R83, |R10|, !PT ;  /* 0x4000000a53537209 */ /* 0x000fe20007800000 */
[----:B------:R-:W-:Y:S02]  /*25e0*/  HADD2.F32 R18, -RZ, R18.H0_H0 ;  /* 0x20000012ff127230 */ /* 0x000fe40000004100 */
[-C--:B------:R-:W-:Y:S01]  /*25f0*/  FMUL R13, R6, R3.reuse ;  /* 0x00000003060d7220 */ /* 0x080fe20000400000 */
[-C--:B------:R-:W-:Y:S01]  /*2600*/  FMUL R10, R22, R3.reuse ;  /* 0x00000003160a7220 */ /* 0x080fe20000400000 */
[----:B------:R-:W1:Y:S01]  /*2610*/  F2F.BF16.F32 R17, R17 ;  /* 0x0000001100117304 */ /* 0x000e620000202000 */
[----:B------:R-:W-:Y:S01]  /*2620*/  FMUL R4, R18, R3 ;  /* 0x0000000312047220 */ /* 0x000fe20000400000 */
[----:B------:R-:W-:-:S02]  /*2630*/  FMNMX R83, R83, |R22|, !PT ;  /* 0x4000001653537209 */ /* 0x000fc40007800000 */
[----:B------:R-:W-:Y:S02]  /*2640*/  LOP3.LUT R22, R11, 0xffff, RZ, 0xc0, !PT ;  /* 0x0000ffff0b167812 */ /* 0x000fe400078ec0ff */
[----:B------:R-:W-:Y:S02]  /*2650*/  FMNMX R11, R83, |R6|, !PT ;  /* 0x40000006530b7209 */ /* 0x000fe40007800000 */
[----:B------:R-:W2:Y:S01]  /*2660*/  F2F.BF16.F32 R10, R10 ;  /* 0x0000000a000a7304 */ /* 0x000ea20000202000 */
[----:B------:R-:W-:Y:S02]  /*2670*/  PRMT R88, R73, 0x5410, R22 ;  /* 0x0000541049587816 */ /* 0x000fe40000000016 */
[----:B------:R-:W-:Y:S02]  /*2680*/  SHF.L.U64.HI R7, R22, 0x10, RZ ;  /* 0x0000001016077819 */ /* 0x000fe400000102ff */
[----:B-1----:R-:W-:-:S03]  /*2690*/  LOP3.LUT R22, R17, 0xffff, RZ, 0xc0, !PT ;  /* 0x0000ffff11167812 */ /* 0x002fc600078ec0ff */
[----:B------:R-:W-:Y:S01]  /*26a0*/  F2F.BF16.F32 R13, R13 ;  /* 0x0000000d000d7304 */ /* 0x000fe20000202000 */
[----:B------:R-:W-:Y:S01]  /*26b0*/  LOP3.LUT R22, R22, 0xffff0000, R7, 0xf8, !PT ;  /* 0xffff000016167812 */ /* 0x000fe200078ef807 */
[----:B--2---:R-:W-:-:S06]  /*26c0*/  IMAD.WIDE.U32 R6, R10, 0x10000, RZ ;  /* 0x000100000a067825 */ /* 0x004fcc00078e00ff */
[----:B------:R-:W1:Y:S01]  /*26d0*/  F2F.BF16.F32 R4, R4 ;  /* 0x0000000400047304 */ /* 0x000e620000202000 */
[----:B0-----:R-:W-:Y:S02]  /*26e0*/  LOP3.LUT R90, R6, R17, RZ, 0xfc, !PT ;  /* 0x00000011065a7212 */ /* 0x001fe400078efcff */
[----:B-1----:R-:W-:-:S04]  /*26f0*/  PRMT R91, R13, 0x5410, R4 ;  /* 0x000054100d5b7816 */ /* 0x002fc80000000004 */
[----:B------:R-:W-:-:S05]  /*2700*/  LOP3.LUT R91, R91, R7, RZ, 0xfc, !PT ;  /* 0x000000075b5b7212 */ /* 0x000fca00078efcff */
[----:B------:R-:W-:Y:S04]  /*2710*/  STG.E.64 desc[UR6][R44.64], R90 ;  /* 0x0000005a2c007986 */ /* 0x000fe8000c101b06 */
[----:B------:R-:W2:Y:S01]  /*2720*/  LDG.E.64 R6, desc[UR6][R78.64] ;  /* 0x000000064e067981 */ /* 0x000ea2000c1e1b00 */
[----:B------:R-:W-:Y:S01]  /*2730*/  FMNMX R17, R11, |R18|, !PT ;  /* 0x400000120b117209 */ /* 0x000fe20007800000 */
[----:B------:R-:W-:Y:S01]  /*2740*/  IMAD.WIDE R46, R23, 0x2, R46 ;  /* 0x00000002172e7825 */ /* 0x000fe200078e022e */
[----:B------:R-:W-:-:S03]  /*2750*/  LOP3.LUT R30, R30, 0xffff, RZ, 0xc0, !PT ;  /* 0x0000ffff1e1e7812 */ /* 0x000fc600078ec0ff */
[----:B------:R-:W-:-:S04]  /*2760*/  IMAD.WIDE R86, R23, 0x2, R86 ;  /* 0x0000000217567825 */ /* 0x000fc800078e0256 */
[----:B--2---:R-:W-:Y:S01]  /*2770*/  HADD2.F32 R76, -RZ, R6.H0_H0 ;  /* 0x20000006ff4c7230 */ /* 0x004fe20000004100 */
[----:B------:R-:W-:Y:S01]  /*2780*/  SHF.R.U64 R6, R6, 0x10, R7 ;  /* 0x0000001006067819 */ /* 0x000fe20000001207 */
[----:B------:R-:W-:-:S03]  /*2790*/  HADD2.F32 R80, -RZ, R7.H0_H0 ;  /* 0x20000007ff507230 */ /* 0x000fc60000004100 */
[-C--:B------:R-:W-:Y:S01]  /*27a0*/  FMUL R73, R76, R3.reuse ;  /* 0x000000034c497220 */ /* 0x080fe20000400000 */
[----:B------:R-:W-:Y:S02]  /*27b0*/  HADD2.F32 R6, -RZ, R6.H0_H0 ;  /* 0x20000006ff067230 */ /* 0x000fe40000004100 */
[----:B------:R-:W-:-:S03]  /*27c0*/  FMUL R18, R80, R3 ;  /* 0x0000000350127220 */ /* 0x000fc60000400000 */
[----:B------:R-:W0:Y:S08]  /*27d0*/  F2F.BF16.F32 R73, R73 ;  /* 0x0000004900497304 */ /* 0x000e300000202000 */
[----:B------:R-:W-:Y:S01]  /*27e0*/  F2F.BF16.F32 R18, R18 ;  /* 0x0000001200127304 */ /* 0x000fe20000202000 */
[----:B0-----:R-:W-:Y:S02]  /*27f0*/  PRMT R89, R22, 0x5410, R73 ;  /* 0x0000541016597816 */ /* 0x001fe40000000049 */
[----:B------:R-:W-:-:S02]  /*2800*/  SHF.R.U32.HI R22, RZ, 0x10, R7 ;  /* 0x00000010ff167819 */ /* 0x000fc40000011607 */
[----:B------:R-:W-:Y:S01]  /*2810*/  FMNMX R7, R17, |R76|, !PT ;  /* 0x4000004c11077209 */ /* 0x000fe20007800000 */
[-C--:B------:R-:W-:Y:S01]  /*2820*/  FMUL R17, R6, R3.reuse ;  /* 0x0000000306117220 */ /* 0x080fe20000400000 */
[----:B------:R-:W-:Y:S01]  /*2830*/  LOP3.LUT R76, R35, 0xffff, RZ, 0xc0, !PT ;  /* 0x0000ffff234c7812 */ /* 0x000fe200078ec0ff */
[----:B------:R-:W-:Y:S01]  /*2840*/  HADD2.F32 R22, -RZ, R22.H0_H0 ;  /* 0x20000016ff167230 */ /* 0x000fe20000004100 */
[----:B------:R-:W-:Y:S01]  /*2850*/  FMNMX R7, R7, |R6|, !PT ;  /* 0x4000000607077209 */ /* 0x000fe20007800000 */
[----:B------:R0:W-:Y:S01]  /*2860*/  STS.64 [R20+0x80], R88 ;  /* 0x0000805814007388 */ /* 0x0001e20000000a00 */
[----:B------:R-:W-:Y:S01]  /*2870*/  SHF.L.U64.HI R35, R30, 0x10, RZ ;  /* 0x000000101e237819 */ /* 0x000fe200000102ff */
[----:B------:R-:W1:Y:S01]  /*2880*/  F2F.BF16.F32 R17, R17 ;  /* 0x0000001100117304 */ /* 0x000e620000202000 */
[----:B------:R-:W-:Y:S01]  /*2890*/  FMUL R11, R22, R3 ;  /* 0x00000003160b7220 */ /* 0x000fe20000400000 */
[----:B------:R-:W-:Y:S02]  /*28a0*/  PRMT R30, R25, 0x5410, R30 ;  /* 0x00005410191e7816 */ /* 0x000fe4000000001e */
[----:B------:R-:W-:-:S02]  /*28b0*/  FMNMX R25, R7, |R80|, !PT ;  /* 0x4000005007197209 */ /* 0x000fc40007800000 */
[----:B------:R-:W-:Y:S02]  /*28c0*/  LOP3.LUT R76, R76, 0xffff0000, R35, 0xf8, !PT ;  /* 0xffff00004c4c7812 */ /* 0x000fe400078ef823 */
[----:B------:R-:W2:Y:S01]  /*28d0*/  F2F.BF16.F32 R11, R11 ;  /* 0x0000000b000b7304 */ /* 0x000ea20000202000 */
[----:B-1----:R-:W-:-:S03]  /*28e0*/  IMAD.WIDE.U32 R6, R17, 0x10000, RZ ;  /* 0x0001000011067825 */ /* 0x002fc600078e00ff */
[----:B0-----:R-:W-:Y:S02]  /*28f0*/  LOP3.LUT R88, R6, R73, RZ, 0xfc, !PT ;  /* 0x0000004906587212 */ /* 0x001fe400078efcff */
[----:B--2---:R-:W-:-:S04]  /*2900*/  PRMT R89, R18, 0x5410, R11 ;  /* 0x0000541012597816 */ /* 0x004fc8000000000b */
[----:B------:R-:W-:-:S05]  /*2910*/  LOP3.LUT R89, R89, R7, RZ, 0xfc, !PT ;  /* 0x0000000759597212 */ /* 0x000fca00078efcff */
[----:B------:R-:W-:Y:S04]  /*2920*/  STG.E.64 desc[UR6][R46.64], R88 ;  /* 0x000000582e007986 */ /* 0x000fe8000c101b06 */
[----:B------:R-:W2:Y:S01]  /*2930*/  LDG.E.64 R6, desc[UR6][R86.64] ;  /* 0x0000000656067981 */ /* 0x000ea2000c1e1b00 */
[----:B------:R-:W-:Y:S01]  /*2940*/  LOP3.LUT R80, R31, 0xffff, RZ, 0xc0, !PT ;  /* 0x0000ffff1f507812 */ /* 0x000fe200078ec0ff */
[----:B------:R-:W-:Y:S01]  /*2950*/  IMAD.WIDE R50, R23, 0x2, R50 ;  /* 0x0000000217327825 */ /* 0x000fe200078e0232 */
[----:B------:R-:W-:Y:S02]  /*2960*/  LOP3.LUT R35, R34, 0xffff, RZ, 0xc0, !PT ;  /* 0x0000ffff22237812 */ /* 0x000fe400078ec0ff */
[----:B------:R-:W-:Y:S01]  /*2970*/  PRMT R96, R27, 0x5410, R80 ;  /* 0x000054101b607816 */ /* 0x000fe20000000050 */
[----:B------:R-:W-:Y:S01]  /*2980*/  IMAD.WIDE R70, R23, 0x2, R70 ;  /* 0x0000000217467825 */ /* 0x000fe200078e0246 */
[----:B------:R-:W-:-:S02]  /*2990*/  SHF.L.U64.HI R80, R80, 0x10, RZ ;  /* 0x0000001050507819 */ /* 0x000fc400000102ff */
[----:B------:R-:W-:Y:S02]  /*29a0*/  LOP3.LUT R33, R33, 0xffff, RZ, 0xc0, !PT ;  /* 0x0000ffff21217812 */ /* 0x000fe400078ec0ff */
[----:B------:R-:W-:Y:S02]  /*29b0*/  LOP3.LUT R35, R35, 0xffff0000, R80, 0xf8, !PT ;  /* 0xffff000023237812 */ /* 0x000fe400078ef850 */
[----:B------:R-:W-:Y:S02]  /*29c0*/  PRMT R90, R28, 0x5410, R33 ;  /* 0x000054101c5a7816 */ /* 0x000fe40000000021 */
[----:B------:R-:W-:Y:S02]  /*29d0*/  LOP3.LUT R27, R36, 0xffff, RZ, 0xc0, !PT ;  /* 0x0000ffff241b7812 */ /* 0x000fe400078ec0ff */
[----:B------:R-:W-:Y:S02]  /*29e0*/  SHF.L.U64.HI R28, R33, 0x10, RZ ;  /* 0x00000010211c7819 */ /* 0x000fe400000102ff */
[----:B------:R-:W-:-:S02]  /*29f0*/  FMNMX R31, R25, |R22|, !PT ;  /* 0x40000016191f7209 */ /* 0x000fc40007800000 */
[----:B------:R-:W-:Y:S02]  /*2a00*/  LOP3.LUT R27, R27, 0xffff0000, R28, 0xf8, !PT ;  /* 0xffff00001b1b7812 */ /* 0x000fe400078ef81c */
[----:B------:R-:W-:Y:S02]  /*2a10*/  PRMT R97, R35, 0x5410, R38 ;  /* 0x0000541023617816 */ /* 0x000fe40000000026 */
        /* <DEDUP_REMOVED lines=8> */
[----:B------:R-:W-:Y:S01]  /*2aa0*/  FMNMX R7, R31, |R6|, !PT ;  /* 0x400000061f077209 */ /* 0x000fe20007800000 */
[-C--:B------:R-:W-:Y:S01]  /*2ab0*/  FMUL R25, R80, R3.reuse ;  /* 0x0000000350197220 */ /* 0x080fe20000400000 */
[----:B------:R-:W-:Y:S01]  /*2ac0*/  PRMT R31, R76, 0x5410, R39 ;  /* 0x000054104c1f7816 */ /* 0x000fe20000000027 */
        /* <DEDUP_REMOVED lines=12> */
[----:B------:R-:W-:Y:S01]  /*2b90*/  PRMT R91, R27, 0x5410, R56 ;  /* 0x000054101b5b7816 */ /* 0x000fe20000000038 */
[----:B------:R-:W-:Y:S01]  /*2ba0*/  IMAD.WIDE R94, R23, 0x2, R94 ;  /* 0x00000002175e7825 */ /* 0x000fe200078e025e */
[----:B------:R-:W-:Y:S02]  /*2bb0*/  LOP3.LUT R55, R55, 0xffff, RZ, 0xc0, !PT ;  /* 0x0000ffff37377812 */ /* 0x000fe400078ec0ff */
[----:B------:R-:W-:Y:S01]  /*2bc0*/  FMNMX R27, R35, |R28|, !PT ;  /* 0x4000001c231b7209 */ /* 0x000fe20007800000 */
[----:B------:R-:W-:Y:S01]  /*2bd0*/  IMAD.WIDE R92, R23, 0x2, R92 ;  /* 0x00000002175c7825 */ /* 0x000fe200078e025c */
[----:B------:R-:W-:-:S02]  /*2be0*/  SHF.L.U64.HI R28, R55, 0x10, RZ ;  /* 0x00000010371c7819 */ /* 0x000fc400000102ff */
[----:B------:R-:W-:Y:S02]  /*2bf0*/  PRMT R58, R58, 0x5410, R55 ;  /* 0x000054103a3a7816 */ /* 0x000fe40000000037 */
[----:B------:R-:W-:Y:S02]  /*2c00*/  FMNMX R55, R27, |R36|, !PT ;  /* 0x400000241b377209 */ /* 0x000fe40007800000 */
[----:B------:R-:W-:Y:S02]  /*2c10*/  LOP3.LUT R35, R43, 0xffff, RZ, 0xc0, !PT ;  /* 0x0000ffff2b237812 */ /* 0x000fe400078ec0ff */
[----:B------:R-:W-:Y:S02]  /*2c20*/  LOP3.LUT R54, R54, 0xffff, RZ, 0xc0, !PT ;  /* 0x0000ffff36367812 */ /* 0x000fe400078ec0ff */
[----:B------:R-:W-:Y:S02]  /*2c30*/  LOP3.LUT R35, R35, 0xffff0000, R28, 0xf8, !PT ;  /* 0xffff000023237812 */ /* 0x000fe400078ef81c */
[----:B0-----:R-:W-:-:S02]  /*2c40*/  PRMT R38, R61, 0x5410, R54 ;  /* 0x000054103d267816 */ /* 0x001fc40000000036 */
[----:B------:R-:W-:Y:S02]  /*2c50*/  LOP3.LUT R62, R62, 0xffff, RZ, 0xc0, !PT ;  /* 0x0000ffff3e3e7812 */ /* 0x000fe400078ec0ff */
[----:B------:R-:W-:Y:S02]  /*2c60*/  LOP3.LUT R39, R63, 0xffff, RZ, 0xc0, !PT ;  /* 0x0000ffff3f277812 */ /* 0x000fe400078ec0ff */
[----:B------:R-:W-:Y:S02]  /*2c70*/  LOP3.LUT R42, R42, 0xffff, RZ, 0xc0, !PT ;  /* 0x0000ffff2a2a7812 */ /* 0x000fe400078ec0ff */
[--C-:B--2---:R-:W-:Y:S01]  /*2c80*/  SHF.R.U64 R76, R6, 0x10, R7.reuse ;  /* 0x00000010064c7819 */ /* 0x104fe20000001207 */
[----:B------:R-:W-:Y:S01]  /*2c90*/  HADD2.F32 R36, -RZ, R7.H0_H0 ;  /* 0x20000007ff247230 */ /* 0x000fe20000004100 */
[----:B------:R-:W-:Y:S01]  /*2ca0*/  SHF.R.U32.HI R56, RZ, 0x10, R7 ;  /* 0x00000010ff387819 */ /* 0x000fe20000011607 */
[----:B------:R-:W-:Y:S01]  /*2cb0*/  HADD2.F32 R6, -RZ, R6.H0_H0 ;  /* 0x20000006ff067230 */ /* 0x000fe20000004100 */
[----:B------:R-:W-:Y:S01]  /*2cc0*/  SHF.L.U64.HI R7, R54, 0x10, RZ ;  /* 0x0000001036077819 */ /* 0x000fe200000102ff */
[----:B------:R-:W-:-:S02]  /*2cd0*/  HADD2.F32 R76, -RZ, R76.H0_H0 ;  /* 0x2000004cff4c7230 */ /* 0x000fc40000004100 */
[-C--:B------:R-:W-:Y:S01]  /*2ce0*/  FMUL R28, R36, R3.reuse ;  /* 0x00000003241c7220 */ /* 0x080fe20000400000 */
[----:B------:R-:W-:Y:S01]  /*2cf0*/  HADD2.F32 R56, -RZ, R56.H0_H0 ;  /* 0x20000038ff387230 */ /* 0x000fe20000004100 */
[----:B------:R-:W-:Y:S01]  /*2d00*/  FMNMX R55, R55, |R6|, !PT ;  /* 0x4000000637377209 */ /* 0x000fe20007800000 */
[-C--:B------:R-:W-:Y:S01]  /*2d10*/  FMUL R6, R6, R3.reuse ;  /* 0x0000000306067220 */ /* 0x080fe20000400000 */
[-C--:B------:R-:W-:Y:S01]  /*2d20*/  FMUL R27, R76, R3.reuse ;  /* 0x000000034c1b7220 */ /* 0x080fe20000400000 */
[----:B------:R-:W-:Y:S01]  /*2d30*/  PRMT R54, R59, 0x5410, R62 ;  /* 0x000054103b367816 */ /* 0x000fe2000000003e */
[----:B------:R-:W-:Y:S01]  /*2d40*/  FMUL R43, R56, R3 ;  /* 0x00000003382b7220 */ /* 0x000fe20000400000 */
[----:B------:R-:W-:Y:S01]  /*2d50*/  F2F.BF16.F32 R28, R28 ;  /* 0x0000001c001c7304 */ /* 0x000fe20000202000 */
[----:B------:R-:W-:Y:S02]  /*2d60*/  SHF.L.U64.HI R62, R62, 0x10, RZ ;  /* 0x000000103e3e7819 */ /* 0x000fe400000102ff */
[----:B------:R-:W-:-:S02]  /*2d70*/  LOP3.LUT R42, R42, 0xffff0000, R7, 0xf8, !PT ;  /* 0xffff00002a2a7812 */ /* 0x000fc400078ef807 */
[----:B------:R-:W-:Y:S02]  /*2d80*/  LOP3.LUT R39, R39, 0xffff0000, R62, 0xf8, !PT ;  /* 0xffff000027277812 */ /* 0x000fe400078ef83e */
[----:B------:R-:W-:Y:S01]  /*2d90*/  FMNMX R55, R55, |R76|, !PT ;  /* 0x4000004c37377209 */ /* 0x000fe20007800000 */
        /* <DEDUP_REMOVED lines=15> */
[----:B------:R-:W-:Y:S02]  /*2e90*/  PRMT R59, R35, 0x5410, R66 ;  /* 0x00005410233b7816 */ /* 0x000fe40000000042 */
[----:B------:R-:W-:-:S04]  /*2ea0*/  LOP3.LUT R73, R61, 0xffff, RZ, 0xc0, !PT ;  /* 0x0000ffff3d497812 */ /* 0x000fc800078ec0ff */
[----:B------:R-:W-:Y:S01]  /*2eb0*/  PRMT R76, R34, 0x5410, R73 ;  /* 0x00005410224c7816 */ /* 0x000fe20000000049 */
[----:B--2---:R-:W-:Y:S01]  /*2ec0*/  HADD2.F32 R64, -RZ, R6.H0_H0 ;  /* 0x20000006ff407230 */ /* 0x004fe20000004100 */
[--C-:B------:R-:W-:Y:S02]  /*2ed0*/  SHF.R.U32.HI R56, RZ, 0x10, R7.reuse ;  /* 0x00000010ff387819 */ /* 0x100fe40000011607 */
[----:B------:R-:W-:Y:S01]  /*2ee0*/  SHF.R.U64 R35, R6, 0x10, R7 ;  /* 0x0000001006237819 */ /* 0x000fe20000001207 */
[----:B------:R-:W-:Y:S02]  /*2ef0*/  HADD2.F32 R6, -RZ, R7.H0_H0 ;  /* 0x20000007ff067230 */ /* 0x000fe40000004100 */
[----:B0-----:R-:W-:Y:S01]  /*2f00*/  FMUL R63, R64, R3 ;  /* 0x00000003403f7220 */ /* 0x001fe20000400000 */
[----:B------:R-:W-:Y:S01]  /*2f10*/  HADD2.F32 R56, -RZ, R56.H0_H0 ;  /* 0x20000038ff387230 */ /* 0x000fe20000004100 */
[----:B------:R-:W-:Y:S01]  /*2f20*/  FMNMX R42, R42, |R64|, !PT ;  /* 0x400000402a2a7209 */ /* 0x000fe20007800000 */
[----:B------:R-:W-:-:S02]  /*2f30*/  HADD2.F32 R7, -RZ, R35.H0_H0 ;  /* 0x20000023ff077230 */ /* 0x000fc40000004100 */
[-C--:B------:R-:W-:Y:S01]  /*2f40*/  FMUL R36, R6, R3.reuse ;  /* 0x0000000306247220 */ /* 0x080fe20000400000 */
[----:B------:R-:W0:Y:S01]  /*2f50*/  F2F.BF16.F32 R63, R63 ;  /* 0x0000003f003f7304 */ /* 0x000e220000202000 */
[-C--:B------:R-:W-:Y:S01]  /*2f60*/  FMUL R35, R56, R3.reuse ;  /* 0x0000000338237220 */ /* 0x080fe20000400000 */
[----:B------:R-:W-:Y:S01]  /*2f70*/  FMUL R62, R7, R3 ;  /* 0x00000003073e7220 */ /* 0x000fe20000400000 */
[----:B------:R-:W-:-:S04]  /*2f80*/  FMNMX R7, R42, |R7|, !PT ;  /* 0x400000072a077209 */ /* 0x000fc80007800000 */
[----:B------:R-:W-:Y:S01]  /*2f90*/  FMNMX R61, R7, |R6|, !PT ;  /* 0x40000006073d7209 */ /* 0x000fe20007800000 */
[----:B------:R-:W1:Y:S01]  /*2fa0*/  F2F.BF16.F32 R42, R62 ;  /* 0x0000003e002a7304 */ /* 0x000e620000202000 */
[----:B------:R-:W-:Y:S02]  /*2fb0*/  SHF.L.U64.HI R7, R73, 0x10, RZ ;  /* 0x0000001049077819 */ /* 0x000fe400000102ff */
[----:B0-----:R-:W-:-:S05]  /*2fc0*/  LOP3.LUT R34, R63, 0xffff, RZ, 0xc0, !PT ;  /* 0x0000ffff3f227812 */ /* 0x001fca00078ec0ff */
[----:B------:R-:W-:Y:S01]  /*2fd0*/  F2F.BF16.F32 R36, R36 ;  /* 0x0000002400247304 */ /* 0x000fe20000202000 */
[----:B------:R-:W-:Y:S01]  /*2fe0*/  LOP3.LUT R34, R34, 0xffff0000, R7, 0xf8, !PT ;  /* 0xffff000022227812 */ /* 0x000fe200078ef807 */
[----:B-1----:R-:W-:-:S06]  /*2ff0*/  IMAD.WIDE.U32 R6, R42, 0x10000, RZ ;  /* 0x000100002a067825 */ /* 0x002fcc00078e00ff */
[----:B------:R-:W0:Y:S01]  /*3000*/  F2F.BF16.F32 R35, R35 ;  /* 0x0000002300237304 */ /* 0x000e220000202000 */
[----:B------:R-:W-:Y:S02]  /*3010*/  LOP3.LUT R88, R6, R63, RZ, 0xfc, !PT ;  /* 0x0000003f06587212 */ /* 0x000fe400078efcff */
[----:B0-----:R-:W-:-:S04]  /*3020*/  PRMT R89, R36, 0x5410, R35 ;  /* 0x0000541024597816 */ /* 0x001fc80000000023 */
[----:B------:R-:W-:-:S05]  /*3030*/  LOP3.LUT R89, R89, R7, RZ, 0xfc, !PT ;  /* 0x0000000759597212 */ /* 0x000fca00078efcff */
[----:B------:R0:W-:Y:S04]  /*3040*/  STG.E.64 desc[UR6][R44.64], R88 ;  /* 0x000000582c007986 */ /* 0x0001e8000c101b06 */
[----:B------:R-:W2:Y:S01]  /*3050*/  LDG.E.64 R6, desc[UR6][R78.64] ;  /* 0x000000064e067981 */ /* 0x000ea2000c1e1b00 */
[----:B------:R-:W-:Y:S01]  /*3060*/  FMNMX R73, R61, |R56|, !PT ;  /* 0x400000383d497209 */ /* 0x000fe20007800000 */
[----:B------:R-:W-:-:S04]  /*3070*/  IMAD.WIDE R46, R23, 0x2, R46 ;  /* 0x00000002172e7825 */ /* 0x000fc800078e022e */
[----:B------:R-:W-:-:S04]  /*3080*/  IMAD.WIDE R86, R23, 0x2, R86 ;  /* 0x0000000217567825 */ /* 0x000fc800078e0256 */
[----:B--2---:R-:W-:Y:S01]  /*3090*/  HADD2.F32 R64, -RZ, R6.H0_H0 ;  /* 0x20000006ff407230 */ /* 0x004fe20000004100 */
[--C-:B------:R-:W-:Y:S01]  /*30a0*/  SHF.R.U64 R6, R6, 0x10, R7.reuse ;  /* 0x0000001006067819 */ /* 0x100fe20000001207 */
[----:B------:R-:W-:Y:S01]  /*30b0*/  HADD2.F32 R66, -RZ, R7.H0_H0 ;  /* 0x20000007ff427230 */ /* 0x000fe20000004100 */
[----:B------:R-:W-:Y:S02]  /*30c0*/  SHF.R.U32.HI R62, RZ, 0x10, R7 ;  /* 0x00000010ff3e7819 */ /* 0x000fe40000011607 */
[-C--:B------:R-:W-:Y:S01]  /*30d0*/  FMUL R63, R64, R3.reuse ;  /* 0x00000003403f7220 */ /* 0x080fe20000400000 */
[----:B------:R-:W-:Y:S01]  /*30e0*/  HADD2.F32 R6, -RZ, R6.H0_H0 ;  /* 0x20000006ff067230 */ /* 0x000fe20000004100 */
[----:B------:R-:W-:Y:S01]  /*30f0*/  FMNMX R7, R73, |R64|, !PT ;  /* 0x4000004049077209 */ /* 0x000fe20007800000 */
[----:B------:R-:W-:Y:S01]  /*3100*/  HADD2.F32 R62, -RZ, R62.H0_H0 ;  /* 0x2000003eff3e7230 */ /* 0x000fe20000004100 */
[----:B------:R-:W-:Y:S02]  /*3110*/  LOP3.LUT R73, R26, 0xffff, RZ, 0xc0, !PT ;  /* 0x0000ffff1a497812 */ /* 0x000fe400078ec0ff */
[----:B------:R-:W1:Y:S01]  /*3120*/  F2F.BF16.F32 R63, R63 ;  /* 0x0000003f003f7304 */ /* 0x000e620000202000 */
[-C--:B------:R-:W-:Y:S01]  /*3130*/  FMUL R56, R6, R3.reuse ;  /* 0x0000000306387220 */ /* 0x080fe20000400000 */
[----:B------:R-:W-:Y:S01]  /*3140*/  FMUL R61, R62, R3 ;  /* 0x000000033e3d7220 */ /* 0x000fe20000400000 */
[----:B------:R-:W-:-:S02]  /*3150*/  LOP3.LUT R26, R29, 0xffff, RZ, 0xc0, !PT ;  /* 0x0000ffff1d1a7812 */ /* 0x000fc400078ec0ff */
[----:B------:R-:W-:Y:S02]  /*3160*/  SHF.L.U64.HI R29, R73, 0x10, RZ ;  /* 0x00000010491d7819 */ /* 0x000fe400000102ff */
[----:B------:R-:W-:Y:S01]  /*3170*/  FMNMX R7, R7, |R6|, !PT ;  /* 0x4000000607077209 */ /* 0x000fe20007800000 */
[----:B------:R-:W2:Y:S01]  /*3180*/  F2F.BF16.F32 R56, R56 ;  /* 0x0000003800387304 */ /* 0x000ea20000202000 */
[----:B------:R-:W-:Y:S02]  /*3190*/  LOP3.LUT R26, R26, 0xffff0000, R29, 0xf8, !PT ;  /* 0xffff00001a1a7812 */ /* 0x000fe400078ef81d */
[----:B------:R-:W-:Y:S02]  /*31a0*/  FMNMX R29, R7, |R66|, !PT ;  /* 0x40000042071d7209 */ /* 0x000fe40007800000 */
[----:B------:R-:W-:Y:S02]  /*31b0*/  LOP3.LUT R64, R81, 0xffff, RZ, 0xc0, !PT ;  /* 0x0000ffff51407812 */ /* 0x000fe400078ec0ff */
[----:B-1----:R-:W-:Y:S01]  /*31c0*/  PRMT R77, R34, 0x5410, R63 ;  /* 0x00005410224d7816 */ /* 0x002fe2000000003f */
[----:B------:R-:W-:Y:S01]  /*31d0*/  FMUL R34, R66, R3 ;  /* 0x0000000342227220 */ /* 0x000fe20000400000 */
[----:B------:R-:W-:Y:S01]  /*31e0*/  F2F.BF16.F32 R61, R61 ;  /* 0x0000003d003d7304 */ /* 0x000fe20000202000 */
[----:B------:R-:W-:-:S02]  /*31f0*/  LOP3.LUT R68, R68, 0xffff, RZ, 0xc0, !PT ;  /* 0x0000ffff44447812 */ /* 0x000fc400078ec0ff */
[----:B------:R-:W-:Y:S01]  /*3200*/  LOP3.LUT R72, R72, 0xffff, RZ, 0xc0, !PT ;  /* 0x0000ffff48487812 */ /* 0x000fe200078ec0ff */
[----:B------:R1:W-:Y:S01]  /*3210*/  STS.64 [R20+0xa0], R76 ;  /* 0x0000a04c14007388 */ /* 0x0003e20000000a00 */
[----:B------:R-:W-:Y:S01]  /*3220*/  PRMT R48, R48, 0x5410, R73 ;  /* 0x0000541030307816 */ /* 0x000fe20000000049 */
[----:B--2---:R-:W-:Y:S02]  /*3230*/  IMAD.WIDE.U32 R6, R56, 0x10000, RZ ;  /* 0x0001000038067825 */ /* 0x004fe400078e00ff */
[----:B------:R-:W2:Y:S01]  /*3240*/  F2F.BF16.F32 R34, R34 ;  /* 0x0000002200227304 */ /* 0x000ea20000202000 */
[----:B0-----:R-:W-:Y:S02]  /*3250*/  LOP3.LUT R88, R6, R63, RZ, 0xfc, !PT ;  /* 0x0000003f06587212 */ /* 0x001fe400078efcff */
[----:B--2---:R-:W-:-:S04]  /*3260*/  PRMT R89, R34, 0x5410, R61 ;  /* 0x0000541022597816 */ /* 0x004fc8000000003d */
[----:B------:R-:W-:-:S05]  /*3270*/  LOP3.LUT R89, R89, R7, RZ, 0xfc, !PT ;  /* 0x0000000759597212 */ /* 0x000fca00078efcff */
[----:B------:R0:W-:Y:S04]  /*3280*/  STG.E.64 desc[UR6][R46.64], R88 ;  /* 0x000000582e007986 */ /* 0x0001e8000c101b06 */
[----:B------:R-:W2:Y:S01]  /*3290*/  LDG.E.64 R6, desc[UR6][R86.64] ;  /* 0x0000000656067981 */ /* 0x000ea2000c1e1b00 */
[----:B------:R-:W-:Y:S01]  /*32a0*/  SHF.L.U64.HI R63, R64, 0x10, RZ ;  /* 0x00000010403f7819 */ /* 0x000fe200000102ff */
[----:B------:R-:W-:Y:S01]  /*32b0*/  IMAD.WIDE R50, R23, 0x2, R50 ;  /* 0x0000000217327825 */ /* 0x000fe200078e0232 */
[----:B-1----:R-:W-:Y:S02]  /*32c0*/  PRMT R76, R49, 0x5410, R68 ;  /* 0x00005410314c7816 */ /* 0x002fe40000000044 */
[----:B------:R-:W-:Y:S01]  /*32d0*/  LOP3.LUT R49, R37, 0xffff, RZ, 0xc0, !PT ;  /* 0x0000ffff25317812 */ /* 0x000fe200078ec0ff */
[----:B------:R-:W-:Y:S01]  /*32e0*/  IMAD.WIDE R70, R23, 0x2, R70 ;  /* 0x0000000217467825 */ /* 0x000fe200078e0246 */
[----:B------:R-:W-:-:S02]  /*32f0*/  PRMT R66, R67, 0x5410, R64 ;  /* 0x0000541043427816 */ /* 0x000fc40000000040 */
[----:B------:R-:W-:Y:S02]  /*3300*/  LOP3.LUT R37, R72, 0xffff0000, R63, 0xf8, !PT ;  /* 0xffff000048257812 */ /* 0x000fe400078ef83f */
[----:B------:R-:W-:-:S04]  /*3310*/  SHF.L.U64.HI R64, R68, 0x10, RZ ;  /* 0x0000001044407819 */ /* 0x000fc800000102ff */
[----:B------:R-:W-:Y:S02]  /*3320*/  LOP3.LUT R63, R49, 0xffff0000, R64, 0xf8, !PT ;  /* 0xffff0000313f7812 */ /* 0x000fe400078ef840 */
[----:B------:R-:W-:Y:S02]  /*3330*/  FMNMX R49, R29, |R62|, !PT ;  /* 0x4000003e1d317209 */ /* 0x000fe40007800000 */
[----:B------:R-:W-:Y:S02]  /*3340*/  LOP3.LUT R21, R21, 0xffff, RZ, 0xc0, !PT ;  /* 0x0000ffff15157812 */ /* 0x000fe400078ec0ff */
[----:B------:R-:W-:Y:S02]  /*3350*/  PRMT R77, R63, 0x5410, R60 ;  /* 0x000054103f4d7816 */ /* 0x000fe4000000003c */
[--C-:B--2---:R-:W-:Y:S01]  /*3360*/  SHF.R.U64 R80, R6, 0x10, R7.reuse ;  /* 0x0000001006507819 */ /* 0x104fe20000001207 */
[----:B------:R-:W-:Y:S01]  /*3370*/  HADD2.F32 R64, -RZ, R7.H0_H0 ;  /* 0x20000007ff407230 */ /* 0x000fe20000004100 */
[----:B------:R-:W-:Y:S01]  /*3380*/  SHF.R.U32.HI R72, RZ, 0x10, R7 ;  /* 0x00000010ff487819 */ /* 0x000fe20000011607 */
[----:B------:R-:W-:-:S02]  /*3390*/  HADD2.F32 R6, -RZ, R6.H0_H0 ;  /* 0x20000006ff067230 */ /* 0x000fc40000004100 */
[----:B------:R-:W-:Y:S02]  /*33a0*/  HADD2.F32 R80, -RZ, R80.H0_H0 ;  /* 0x20000050ff507230 */ /* 0x000fe40000004100 */
[-C--:B------:R-:W-:Y:S01]  /*33b0*/  FMUL R62, R64, R3.reuse ;  /* 0x00000003403e7220 */ /* 0x080fe20000400000 */
[----:B------:R-:W-:Y:S02]  /*33c0*/  HADD2.F32 R72, -RZ, R72.H0_H0 ;  /* 0x20000048ff487230 */ /* 0x000fe40000004100 */
[-C--:B------:R-:W-:Y:S01]  /*33d0*/  FMUL R68, R6, R3.reuse ;  /* 0x0000000306447220 */ /* 0x080fe20000400000 */
[----:B------:R-:W-:Y:S01]  /*33e0*/  FMNMX R7, R49, |R6|, !PT ;  /* 0x4000000631077209 */ /* 0x000fe20007800000 */
[-C--:B------:R-:W-:Y:S01]  /*33f0*/  FMUL R29, R80, R3.reuse ;  /* 0x00000003501d7220 */ /* 0x080fe20000400000 */
[----:B------:R-:W-:Y:S01]  /*3400*/  PRMT R49, R26, 0x5410, R57 ;  /* 0x000054101a317816 */ /* 0x000fe20000000039 */
        /* <DEDUP_REMOVED lines=12> */
[----:B------:R-:W-:Y:S01]  /*34d0*/  SHF.L.U64.HI R60, R21, 0x10, RZ ;  /* 0x00000010153c7819 */ /* 0x000fe200000102ff */
[----:B------:R-:W-:Y:S01]  /*34e0*/  IMAD.WIDE R94, R23, 0x2, R94 ;  /* 0x00000002175e7825 */ /* 0x000fe200078e025e */
[----:B------:R-:W-:Y:S02]  /*34f0*/  LOP3.LUT R13, R13, 0xffff, RZ, 0xc0, !PT ;  /* 0x0000ffff0d0d7812 */ /* 0x000fe400078ec0ff */
[----:B------:R-:W-:Y:S01]  /*3500*/  FMNMX R57, R57, |R64|, !PT ;  /* 0x4000004039397209 */ /* 0x000fe20007800000 */
[----:B------:R-:W-:Y:S01]  /*3510*/  IMAD.WIDE R92, R23, 0x2, R92 ;  /* 0x00000002175c7825 */ /* 0x000fe200078e025c */
[----:B------:R-:W-:-:S02]  /*3520*/  PRMT R26, R32, 0x5410, R21 ;  /* 0x00005410201a7816 */ /* 0x000fc40000000015 */
[----:B------:R-:W-:Y:S02]  /*3530*/  LOP3.LUT R32, R10, 0xffff, RZ, 0xc0, !PT ;  /* 0x0000ffff0a207812 */ /* 0x000fe400078ec0ff */
[----:B------:R-:W-:Y:S02]  /*3540*/  LOP3.LUT R13, R13, 0xffff0000, R60, 0xf8, !PT ;  /* 0xffff00000d0d7812 */ /* 0x000fe400078ef83c */
[----:B------:R-:W-:Y:S02]  /*3550*/  PRMT R67, R37, 0x5410, R74 ;  /* 0x0000541025437816 */ /* 0x000fe4000000004a */
[----:B------:R-:W-:Y:S02]  /*3560*/  LOP3.LUT R74, R19, 0xffff, RZ, 0xc0, !PT ;  /* 0x0000ffff134a7812 */ /* 0x000fe400078ec0ff */
[----:B------:R-:W-:Y:S02]  /*3570*/  FMNMX R57, R57, |R72|, !PT ;  /* 0x4000004839397209 */ /* 0x000fe40007800000 */
[----:B------:R-:W-:-:S02]  /*3580*/  SHF.L.U64.HI R19, R74, 0x10, RZ ;  /* 0x000000104a137819 */ /* 0x000fc400000102ff */
[----:B------:R-:W-:Y:S02]  /*3590*/  PRMT R64, R65, 0x5410, R74 ;  /* 0x0000541041407816 */ /* 0x000fe4000000004a */
        /* <DEDUP_REMOVED lines=8> */
[-C--:B------:R-:W-:Y:S01]  /*3620*/  FMUL R19, R72, R3.reuse ;  /* 0x0000000348137220 */ /* 0x080fe20000400000 */
[-C--:B------:R-:W-:Y:S01]  /*3630*/  FMUL R63, R6, R3.reuse ;  /* 0x00000003063f7220 */ /* 0x080fe20000400000 */
[-C--:B------:R-:W-:Y:S01]  /*3640*/  FMUL R21, R10, R3.reuse ;  /* 0x000000030a157220 */ /* 0x080fe20000400000 */
[----:B------:R-:W-:Y:S01]  /*3650*/  FMNMX R37, R57, |R10|, !PT ;  /* 0x4000000a39257209 */ /* 0x000fe20007800000 */
[----:B------:R-:W-:Y:S01]  /*3660*/  FMUL R10, R60, R3 ;  /* 0x000000033c0a7220 */ /* 0x000fe20000400000 */
[----:B------:R-:W-:Y:S01]  /*3670*/  LOP3.LUT R57, R42, 0xffff, RZ, 0xc0, !PT ;  /* 0x0000ffff2a397812 */ /* 0x000fe200078ec0ff */
[----:B------:R-:W-:Y:S01]  /*3680*/  F2F.BF16.F32 R19, R19 ;  /* 0x0000001300137304 */ /* 0x000fe20000202000 */
[----:B------:R-:W-:Y:S02]  /*3690*/  FMNMX R37, R37, |R72|, !PT ;  /* 0x4000004825257209 */ /* 0x000fe40007800000 */
[----:B------:R-:W-:-:S04]  /*36a0*/  LOP3.LUT R72, R27, 0xffff, RZ, 0xc0, !PT ;  /* 0x0000ffff1b487812 */ /* 0x000fc800078ec0ff */
[----:B------:R-:W-:Y:S01]  /*36b0*/  SHF.L.U64.HI R6, R72, 0x10, RZ ;  /* 0x0000001048067819 */ /* 0x000fe200000102ff */
[----:B------:R-:W2:Y:S03]  /*36c0*/  F2F.BF16.F32 R21, R21 ;  /* 0x0000001500157304 */ /* 0x000ea60000202000 */
[----:B------:R-:W-:-:S05]  /*36d0*/  LOP3.LUT R57, R57, 0xffff0000, R6, 0xf8, !PT ;  /* 0xffff000039397812 */ /* 0x000fca00078ef806 */
[----:B------:R-:W0:Y:S01]  /*36e0*/  F2F.BF16.F32 R10, R10 ;  /* 0x0000000a000a7304 */ /* 0x000e220000202000 */
[----:B--2---:R-:W-:-:S07]  /*36f0*/  IMAD.WIDE.U32 R6, R21, 0x10000, RZ ;  /* 0x0001000015067825 */ /* 0x004fce00078e00ff */
[----:B------:R-:W2:Y:S01]  /*3700*/  F2F.BF16.F32 R27, R63 ;  /* 0x0000003f001b7304 */ /* 0x000ea20000202000 */
[----:B0-----:R-:W-:-:S04]  /*3710*/  PRMT R89, R19, 0x5410, R10 ;  /* 0x0000541013597816 */ /* 0x001fc8000000000a */
[----:B------:R-:W-:Y:S02]  /*3720*/  LOP3.LUT R89, R89, R7, RZ, 0xfc, !PT ;  /* 0x0000000759597212 */ /* 0x000fe400078efcff */
[----:B--2---:R-:W-:-:S05]  /*3730*/  LOP3.LUT R88, R6, R27, RZ, 0xfc, !PT ;  /* 0x0000001b06587212 */ /* 0x004fca00078efcff */
[----:B------:R0:W-:Y:S04]  /*3740*/  STG.E.64 desc[UR6][R94.64], R88 ;  /* 0x000000585e007986 */ /* 0x0001e8000c101b06 */
[----:B------:R-:W2:Y:S01]  /*3750*/  LDG.E.64 R6, desc[UR6][R92.64] ;  /* 0x000000065c067981 */ /* 0x000ea2000c1e1b00 */
[----:B-1----:R-:W-:Y:S01]  /*3760*/  PRMT R80, R25, 0x5410, R72 ;  /* 0x0000541019507816 */ /* 0x002fe20000000048 */
[----:B------:R-:W-:Y:S01]  /*3770*/  IMAD.WIDE R44, R23, 0x2, R44 ;  /* 0x00000002172c7825 */ /* 0x000fe200078e022c */
[----:B------:R-:W-:Y:S02]  /*3780*/  FMNMX R25, R37, |R60|, !PT ;  /* 0x4000003c25197209 */ /* 0x000fe40007800000 */
[----:B------:R-:W-:Y:S01]  /*3790*/  PRMT R65, R32, 0x5410, R17 ;  /* 0x0000541020417816 */ /* 0x000fe20000000011 */
[----:B------:R-:W-:Y:S01]  /*37a0*/  IMAD.WIDE R78, R23, 0x2, R78 ;  /* 0x00000002174e7825 */ /* 0x000fe200078e024e */
[----:B------:R-:W-:-:S03]  /*37b0*/  PRMT R81, R57, 0x5410, R56 ;  /* 0x0000541039517816 */ /* 0x000fc60000000038 */
[----:B--2---:R-:W-:Y:S01]  /*37c0*/  HADD2.F32 R42, -RZ, R6.H0_H0 ;  /* 0x20000006ff2a7230 */ /* 0x004fe20000004100 */
[----:B------:R-:W-:Y:S01]  /*37d0*/  SHF.R.U64 R32, R6, 0x10, R7 ;  /* 0x0000001006207819 */ /* 0x000fe20000001207 */
[----:B------:R-:W-:-:S03]  /*37e0*/  HADD2.F32 R56, -RZ, R7.H0_H0 ;  /* 0x20000007ff387230 */ /* 0x000fc60000004100 */
[----:B------:R-:W-:Y:S01]  /*37f0*/  FMNMX R25, R25, |R42|, !PT ;  /* 0x4000002a19197209 */ /* 0x000fe20007800000 */
[-C--:B------:R-:W-:Y:S01]  /*3800*/  FMUL R6, R42, R3.reuse ;  /* 0x000000032a067220 */ /* 0x080fe20000400000 */
[----:B------:R-:W-:Y:S01]  /*3810*/  SHF.R.U32.HI R42, RZ, 0x10, R7 ;  /* 0x00000010ff2a7819 */ /* 0x000fe20000011607 */
[----:B------:R-:W-:Y:S02]  /*3820*/  HADD2.F32 R60, -RZ, R32.H0_H0 ;  /* 0x20000020ff3c7230 */ /* 0x000fe40000004100 */
[-C--:B------:R-:W-:Y:S01]  /*3830*/  FMUL R17, R56, R3.reuse ;  /* 0x0000000338117220 */ /* 0x080fe20000400000 */
[----:B------:R-:W-:Y:S01]  /*3840*/  LOP3.LUT R7, R27, 0xffff, RZ, 0xc0, !PT ;  /* 0x0000ffff1b077812 */ /* 0x000fe200078ec0ff */
[----:B------:R-:W-:Y:S02]  /*3850*/  HADD2.F32 R42, -RZ, R42.H0_H0 ;  /* 0x2000002aff2a7230 */ /* 0x000fe40000004100 */
[-C--:B------:R-:W-:Y:S01]  /*3860*/  FMUL R37, R60, R3.reuse ;  /* 0x000000033c257220 */ /* 0x080fe20000400000 */
[----:B------:R-:W1:Y:S01]  /*3870*/  F2F.BF16.F32 R6, R6 ;  /* 0x0000000600067304 */ /* 0x000e620000202000 */
[----:B------:R-:W-:Y:S01]  /*3880*/  FMNMX R25, R25, |R60|, !PT ;  /* 0x4000003c19197209 */ /* 0x000fe20007800000 */
[----:B------:R-:W-:Y:S01]  /*3890*/  FMUL R32, R42, R3 ;  /* 0x000000032a207220 */ /* 0x000fe20000400000 */
[----:B0-----:R-:W-:-:S02]  /*38a0*/  PRMT R88, R68, 0x5410, R7 ;  /* 0x0000541044587816 */ /* 0x001fc40000000007 */
[----:B------:R-:W-:-:S03]  /*38b0*/  FMNMX R25, R25, |R56|, !PT ;  /* 0x4000003819197209 */ /* 0x000fc60007800000 */
[----:B------:R-:W0:Y:S01]  /*38c0*/  F2F.BF16.F32 R37, R37 ;  /* 0x0000002500257304 */ /* 0x000e220000202000 */
[----:B------:R-:W-:Y:S02]  /*38d0*/  SHF.L.U64.HI R7, R7, 0x10, RZ ;  /* 0x0000001007077819 */ /* 0x000fe400000102ff */
[----:B------:R-:W-:Y:S02]  /*38e0*/  FMNMX R25, R25, |R42|, !PT ;  /* 0x4000002a19197209 */ /* 0x000fe40007800000 */
[----:B-1----:R-:W-:-:S03]  /*38f0*/  LOP3.LUT R42, R6, 0xffff, RZ, 0xc0, !PT ;  /* 0x0000ffff062a7812 */ /* 0x002fc600078ec0ff */
[----:B------:R-:W-:Y:S01]  /*3900*/  F2F.BF16.F32 R17, R17 ;  /* 0x0000001100117304 */ /* 0x000fe20000202000 */
[----:B------:R-:W-:Y:S01]  /*3910*/  LOP3.LUT R42, R42, 0xffff0000, R7, 0xf8, !PT ;  /* 0xffff00002a2a7812 */ /* 0x000fe200078ef807 */
[----:B0-----:R-:W-:-:S06]  /*3920*/  IMAD.WIDE.U32 R56, R37, 0x10000, RZ ;  /* 0x0001000025387825 */ /* 0x001fcc00078e00ff */
[----:B------:R-:W0:Y:S01]  /*3930*/  F2F.BF16.F32 R32, R32 ;  /* 0x0000002000207304 */ /* 0x000e220000202000 */
[----:B------:R-:W-:Y:S02]  /*3940*/  LOP3.LUT R98, R56, R6, RZ, 0xfc, !PT ;  /* 0x0000000638627212 */ /* 0x000fe400078efcff */
[----:B0-----:R-:W-:-:S04]  /*3950*/  PRMT R99, R17, 0x5410, R32 ;  /* 0x0000541011637816 */ /* 0x001fc80000000020 */
[----:B------:R-:W-:-:S05]  /*3960*/  LOP3.LUT R99, R99, R57, RZ, 0xfc, !PT ;  /* 0x0000003963637212 */ /* 0x000fca00078efcff */
[----:B------:R-:W-:Y:S04]  /*3970*/  STG.E.64 desc[UR6][R44.64], R98 ;  /* 0x000000622c007986 */ /* 0x000fe8000c101b06 */
[----:B------:R-:W2:Y:S01]  /*3980*/  LDG.E.64 R6, desc[UR6][R78.64] ;  /* 0x000000064e067981 */ /* 0x000ea2000c1e1b00 */
[----:B------:R-:W-:Y:S01]  /*3990*/  LOP3.LUT R68, R21, 0xffff, RZ, 0xc0, !PT ;  /* 0x0000ffff15447812 */ /* 0x000fe200078ec0ff */
[----:B------:R-:W-:-:S04]  /*39a0*/  IMAD.WIDE R46, R23, 0x2, R46 ;  /* 0x00000002172e7825 */ /* 0x000fc800078e022e */
[----:B------:R-:W-:-:S04]  /*39b0*/  IMAD.WIDE R86, R23, 0x2, R86 ;  /* 0x0000000217567825 */ /* 0x000fc800078e0256 */
[----:B--2---:R-:W-:Y:S01]  /*39c0*/  HADD2.F32 R56, -RZ, R6.H0_H0 ;  /* 0x20000006ff387230 */ /* 0x004fe20000004100 */
[--C-:B------:R-:W-:Y:S01]  /*39d0*/  SHF.R.U64 R27, R6, 0x10, R7.reuse ;  /* 0x00000010061b7819 */ /* 0x100fe20000001207 */
[----:B------:R-:W-:Y:S01]  /*39e0*/  HADD2.F32 R60, -RZ, R7.H0_H0 ;  /* 0x20000007ff3c7230 */ /* 0x000fe20000004100 */
[----:B------:R-:W-:Y:S02]  /*39f0*/  SHF.R.U32.HI R6, RZ, 0x10, R7 ;  /* 0x00000010ff067819 */ /* 0x000fe40000011607 */
[----:B------:R-:W-:Y:S01]  /*3a00*/  FMUL R57, R56, R3 ;  /* 0x0000000338397220 */ /* 0x000fe20000400000 */
[----:B------:R-:W-:Y:S01]  /*3a10*/  HADD2.F32 R27, -RZ, R27.H0_H0 ;  /* 0x2000001bff1b7230 */ /* 0x000fe20000004100 */
[----:B------:R-:W-:Y:S01]  /*3a20*/  FMNMX R56, R25, |R56|, !PT ;  /* 0x4000003819387209 */ /* 0x000fe20007800000 */
[----:B------:R-:W-:-:S03]  /*3a30*/  HADD2.F32 R6, -RZ, R6.H0_H0 ;  /* 0x20000006ff067230 */ /* 0x000fc60000004100 */
[----:B------:R-:W0:Y:S01]  /*3a40*/  F2F.BF16.F32 R57, R57 ;  /* 0x0000003900397304 */ /* 0x000e220000202000 */
[----:B------:R-:W-:Y:S01]  /*3a50*/  FMNMX R7, R56, |R27|, !PT ;  /* 0x4000001b38077209 */ /* 0x000fe20007800000 */
[-C--:B------:R-:W-:Y:S01]  /*3a60*/  FMUL R27, R27, R3.reuse ;  /* 0x000000031b1b7220 */ /* 0x080fe20000400000 */
[----:B------:R-:W-:Y:S01]  /*3a70*/  FMUL R25, R6, R3 ;  /* 0x0000000306197220 */ /* 0x000fe20000400000 */
[----:B------:R-:W-:Y:S02]  /*3a80*/  PRMT R56, R29, 0x5410, R68 ;  /* 0x000054101d387816 */ /* 0x000fe40000000044 */
[----:B------:R-:W-:Y:S02]  /*3a90*/  FMNMX R21, R7, |R60|, !PT ;  /* 0x4000003c07157209 */ /* 0x000fe40007800000 */
[----:B------:R-:W1:Y:S01]  /*3aa0*/  F2F.BF16.F32 R27, R27 ;  /* 0x0000001b001b7304 */ /* 0x000e620000202000 */
[----:B------:R-:W-:Y:S02]  /*3ab0*/  SHF.L.U64.HI R7, R68, 0x10, RZ ;  /* 0x0000001044077819 */ /* 0x000fe400000102ff */
[----:B------:R-:W-:-:S02]  /*3ac0*/  FMNMX R21, R21, |R6|, !PT ;  /* 0x4000000615157209 */ /* 0x000fc40007800000 */
[----:B0-----:R-:W-:Y:S01]  /*3ad0*/  PRMT R89, R42, 0x5410, R57 ;  /* 0x000054102a597816 */ /* 0x001fe20000000039 */
[----:B------:R-:W-:Y:S02]  /*3ae0*/  FMUL R42, R60, R3 ;  /* 0x000000033c2a7220 */ /* 0x000fe40000400000 */
[----:B------:R-:W-:Y:S01]  /*3af0*/  F2F.BF16.F32 R25, R25 ;  /* 0x0000001900197304 */ /* 0x000fe20000202000 */
[----:B------:R-:W-:Y:S01]  /*3b00*/  LOP3.LUT R60, R37, 0xffff, RZ, 0xc0, !PT ;  /* 0x0000ffff253c7812 */ /* 0x000fe200078ec0ff */
[----:B------:R0:W-:Y:S03]  /*3b10*/  STS.64 [R20+0xc0], R88 ;  /* 0x0000c05814007388 */ /* 0x0001e60000000a00 */
[----:B------:R-:W-:Y:S01]  /*3b20*/  LOP3.LUT R60, R60, 0xffff0000, R7, 0xf8, !PT ;  /* 0xffff00003c3c7812 */ /* 0x000fe200078ef807 */
[----:B-1----:R-:W-:Y:S02]  /*3b30*/  IMAD.WIDE.U32 R6, R27, 0x10000, RZ ;  /* 0x000100001b067825 */ /* 0x002fe400078e00ff */
[----:B------:R-:W1:Y:S01]  /*3b40*/  F2F.BF16.F32 R42, R42 ;  /* 0x0000002a002a7304 */ /* 0x000e620000202000 */
[----:B0-----:R-:W-:-:S02]  /*3b50*/  LOP3.LUT R88, R6, R57, RZ, 0xfc, !PT ;  /* 0x0000003906587212 */ /* 0x001fc400078efcff */
[----:B-1----:R-:W-:-:S04]  /*3b60*/  PRMT R89, R42, 0x5410, R25 ;  /* 0x000054102a597816 */ /* 0x002fc80000000019 */
[----:B------:R-:W-:-:S05]  /*3b70*/  LOP3.LUT R89, R89, R7, RZ, 0xfc, !PT ;  /* 0x0000000759597212 */ /* 0x000fca00078efcff */
[----:B------:R0:W-:Y:S04]  /*3b80*/  STG.E.64 desc[UR6][R46.64], R88 ;  /* 0x000000582e007986 */ /* 0x0001e8000c101b06 */
[----:B------:R-:W2:Y:S01]  /*3b90*/  LDG.E.64 R6, desc[UR6][R86.64] ;  /* 0x0000000656067981 */ /* 0x000ea2000c1e1b00 */
[----:B------:R-:W-:-:S04]  /*3ba0*/  IMAD.WIDE R50, R23, 0x2, R50 ;  /* 0x0000000217327825 */ /* 0x000fc800078e0232 */
[----:B------:R-:W-:-:S04]  /*3bb0*/  IMAD.WIDE R70, R23, 0x2, R70 ;  /* 0x0000000217467825 */ /* 0x000fc800078e0246 */
[----:B------:R-:W-:-:S04]  /*3bc0*/  IMAD.WIDE R94, R23, 0x2, R94 ;  /* 0x00000002175e7825 */ /* 0x000fc800078e025e */
[----:B------:R-:W-:-:S04]  /*3bd0*/  IMAD.WIDE R92, R23, 0x2, R92 ;  /* 0x00000002175c7825 */ /* 0x000fc800078e025c */
[----:B------:R-:W-:-:S04]  /*3be0*/  IMAD.WIDE R44, R23, 0x2, R44 ;  /* 0x00000002172c7825 */ /* 0x000fc800078e022c */
[----:B------:R-:W-:-:S04]  /*3bf0*/  IMAD.WIDE R78, R23, 0x2, R78 ;  /* 0x00000002174e7825 */ /* 0x000fc800078e024e */
[----:B0-----:R-:W-:Y:S01]  /*3c00*/  IMAD.WIDE R46, R23, 0x2, R46 ;  /* 0x00000002172e7825 */ /* 0x001fe200078e022e */
[----:B--2---:R-:W-:-:S03]  /*3c10*/  SHF.R.U64 R98, R6, 0x10, R7 ;  /* 0x0000001006627819 */ /* 0x004fc60000001207 */
[----:B------:R-:W-:Y:S01]  /*3c20*/  HADD2.F32 R74, -RZ, R6.H0_H0 ;  /* 0x20000006ff4a7230 */ /* 0x000fe20000004100 */
[----:B------:R-:W-:Y:S01]  /*3c30*/  SHF.R.U32.HI R6, RZ, 0x10, R7 ;  /* 0x00000010ff067819 */ /* 0x000fe20000011607 */
[----:B------:R-:W-:Y:S02]  /*3c40*/  HADD2.F32 R72, -RZ, R7.H0_H0 ;  /* 0x20000007ff487230 */ /* 0x000fe40000004100 */
[----:B------:R-:W-:Y:S01]  /*3c50*/  HADD2.F32 R98, -RZ, R98.H0_H0 ;  /* 0x20000062ff627230 */ /* 0x000fe20000004100 */
[----:B------:R-:W-:Y:S01]  /*3c60*/  FMNMX R21, R21, |R74|, !PT ;  /* 0x4000004a15157209 */ /* 0x000fe20007800000 */
[----:B------:R-:W-:Y:S02]  /*3c70*/  HADD2.F32 R6, -RZ, R6.H0_H0 ;  /* 0x20000006ff067230 */ /* 0x000fe40000004100 */
[-C--:B------:R-:W-:Y:S01]  /*3c80*/  FMUL R68, R72, R3.reuse ;  /* 0x0000000348447220 */ /* 0x080fe20000400000 */
[-C--:B------:R-:W-:Y:S01]  /*3c90*/  FMUL R37, R74, R3.reuse ;  /* 0x000000034a257220 */ /* 0x080fe20000400000 */
[-C--:B------:R-:W-:Y:S01]  /*3ca0*/  FMUL R29, R98, R3.reuse ;  /* 0x00000003621d7220 */ /* 0x080fe20000400000 */
[----:B------:R-:W-:Y:S01]  /*3cb0*/  FMNMX R7, R21, |R98|, !PT ;  /* 0x4000006215077209 */ /* 0x000fe20007800000 */
[----:B------:R-:W-:-:S02]  /*3cc0*/  FMUL R21, R6, R3 ;  /* 0x0000000306157220 */ /* 0x000fc40000400000 */
        /* <DEDUP_REMOVED lines=11> */
[----:B------:R-:W2:Y:S02]  /*3d80*/  LDG.E.64 R6, desc[UR6][R70.64] ;  /* 0x0000000646067981 */ /* 0x000ea4000c1e1b00 */
[--C-:B--2---:R-:W-:Y:S01]  /*3d90*/  SHF.R.U64 R88, R6, 0x10, R7.reuse ;  /* 0x0000001006587819 */ /* 0x104fe20000001207 */
[----:B------:R-:W-:Y:S01]  /*3da0*/  HADD2.F32 R72, -RZ, R7.H0_H0 ;  /* 0x20000007ff487230 */ /* 0x000fe20000004100 */
[----:B------:R-:W-:Y:S01]  /*3db0*/  SHF.R.U32.HI R74, RZ, 0x10, R7 ;  /* 0x00000010ff4a7819 */ /* 0x000fe20000011607 */
[----:B------:R-:W-:Y:S02]  /*3dc0*/  HADD2.F32 R6, -RZ, R6.H0_H0 ;  /* 0x20000006ff067230 */ /* 0x000fe40000004100 */
[----:B------:R-:W-:-:S02]  /*3dd0*/  HADD2.F32 R88, -RZ, R88.H0_H0 ;  /* 0x20000058ff587230 */ /* 0x000fc40000004100 */
[-C--:B------:R-:W-:Y:S01]  /*3de0*/  FMUL R23, R72, R3.reuse ;  /* 0x0000000348177220 */ /* 0x080fe20000400000 */
[----:B------:R-:W-:Y:S02]  /*3df0*/  HADD2.F32 R74, -RZ, R74.H0_H0 ;  /* 0x2000004aff4a7230 */ /* 0x000fe40000004100 */
[-C--:B------:R-:W-:Y:S01]  /*3e00*/  FMUL R70, R6, R3.reuse ;  /* 0x0000000306467220 */ /* 0x080fe20000400000 */
[----:B------:R-:W-:Y:S01]  /*3e10*/  FMNMX R57, R57, |R6|, !PT ;  /* 0x4000000639397209 */ /* 0x000fe20007800000 */
[-C--:B------:R-:W-:Y:S01]  /*3e20*/  FMUL R63, R88, R3.reuse ;  /* 0x00000003583f7220 */ /* 0x080fe20000400000 */
[----:B0-----:R-:W-:Y:S01]  /*3e30*/  FMUL R50, R74, R3 ;  /* 0x000000034a327220 */ /* 0x001fe20000400000 */
[----:B------:R-:W-:Y:S01]  /*3e40*/  F2F.BF16.F32 R23, R23 ;  /* 0x0000001700177304 */ /* 0x000fe20000202000 */
[----:B------:R-:W-:-:S04]  /*3e50*/  FMNMX R57, R57, |R88|, !PT ;  /* 0x4000005839397209 */ /* 0x000fc80007800000 */
[----:B------:R-:W-:-:S03]  /*3e60*/  FMNMX R57, R57, |R72|, !PT ;  /* 0x4000004839397209 */ /* 0x000fc60007800000 */
[----:B------:R-:W0:Y:S01]  /*3e70*/  F2F.BF16.F32 R63, R63 ;  /* 0x0000003f003f7304 */ /* 0x000e220000202000 */
[----:B------:R-:W-:-:S07]  /*3e80*/  FMNMX R57, R57, |R74|, !PT ;  /* 0x4000004a39397209 */ /* 0x000fce0007800000 */
        /* <DEDUP_REMOVED lines=18> */
[----:B------:R-:W-:Y:S01]  /*3fb0*/  FMUL R72, R86, R3 ;  /* 0x0000000356487220 */ /* 0x000fe20000400000 */
[----:B------:R-:W-:Y:S01]  /*3fc0*/  F2F.BF16.F32 R51, R51 ;  /* 0x0000003300337304 */ /* 0x000fe20000202000 */
[----:B------:R-:W-:Y:S02]  /*3fd0*/  FMNMX R7, R57, |R100|, !PT ;  /* 0x4000006439077209 */ /* 0x000fe40007800000 */
[----:B------:R-:W-:-:S02]  /*3fe0*/  PRMT R57, R60, 0x5410, R27 ;  /* 0x000054103c397816 */ /* 0x000fc4000000001b */
[----:B------:R-:W-:-:S03]  /*3ff0*/  FMNMX R27, R7, |R98|, !PT ;  /* 0x40000062071b7209 */ /* 0x000fc60007800000 */
        /* <DEDUP_REMOVED lines=9> */
[----:B------:R-:W-:Y:S01]  /*4090*/  LOP3.LUT R83, R28, 0xffff, RZ, 0xc0, !PT ;  /* 0x0000ffff1c537812 */ /* 0x000fe200078ec0ff */
[----:B------:R-:W1:Y:S01]  /*40a0*/  LDC R5, c[0x0][R5+0xe0c] ;  /* 0x0003830005057b82 */ /* 0x000e620000000800 */
[----:B------:R-:W-:Y:S01]  /*40b0*/  LOP3.LUT R87, R36, 0xffff, RZ, 0xc0, !PT ;  /* 0x0000ffff24577812 */ /* 0x000fe200078ec0ff */
[----:B------:R-:W-:Y:S01]  /*40c0*/  IMAD.SHL.U32 R75, R75, 0x4, RZ ;  /* 0x000000044b4b7824 */ /* 0x000fe200078e00ff */
[----:B------:R-:W-:Y:S01]  /*40d0*/  SHF.L.U64.HI R28, R83, 0x10, RZ ;  /* 0x00000010531c7819 */ /* 0x000fe200000102ff */
[----:B------:R-:W-:Y:S01]  /*40e0*/  BSSY B0, `(.L_x_3627) ;  /* 0x00000f6000007945 */ /* 0x000fe20003800000 */
[----:B------:R-:W-:Y:S01]  /*40f0*/  LOP3.LUT R70, R70, 0xffff, RZ, 0xc0, !PT ;  /* 0x0000ffff46467812 */ /* 0x000fe200078ec0ff */
[----:B------:R-:W-:Y:S01]  /*4100*/  IMAD R8, R8, 0x80, R75 ;  /* 0x0000008008087824 */ /* 0x000fe200078e024b */
[----:B------:R-:W-:-:S02]  /*4110*/  LOP3.LUT R87, R87, 0xffff0000, R28, 0xf8, !PT ;  /* 0xffff000057577812 */ /* 0x000fc400078ef81c */
[----:B0-----:R-:W-:Y:S02]  /*4120*/  LOP3.LUT R45, R74, 0xffff, RZ, 0xc0, !PT ;  /* 0x0000ffff4a2d7812 */ /* 0x001fe400078ec0ff */
[----:B------:R-:W-:Y:S02]  /*4130*/  SHF.L.U64.HI R28, R70, 0x10, RZ ;  /* 0x00000010461c7819 */ /* 0x000fe400000102ff */
[----:B------:R-:W-:Y:S02]  /*4140*/  FMNMX R27, R27, |R86|, !PT ;  /* 0x400000561b1b7209 */ /* 0x000fe40007800000 */
[----:B------:R-:W-:Y:S02]  /*4150*/  LOP3.LUT R45, R45, 0xffff0000, R28, 0xf8, !PT ;  /* 0xffff00002d2d7812 */ /* 0x000fe400078ef81c */
[----:B------:R-:W-:Y:S02]  /*4160*/  PRMT R44, R37, 0x5410, R70 ;  /* 0x00005410252c7816 */ /* 0x000fe40000000046 */
[----:B------:R-:W-:-:S02]  /*4170*/  LOP3.LUT R88, R63, 0xffff, RZ, 0xc0, !PT ;  /* 0x0000ffff3f587812 */ /* 0x000fc400078ec0ff */
[----:B------:R-:W-:Y:S01]  /*4180*/  LOP3.LUT R63, R71, 0xffff, RZ, 0xc0, !PT ;  /* 0x0000ffff473f7812 */ /* 0x000fe200078ec0ff */
[----:B------:R-:W-:Y:S01]  /*4190*/  VIADD R71, R8, 0x2 ;  /* 0x0000000208477836 */ /* 0x000fe20000000000 */
[----:B------:R-:W-:Y:S01]  /*41a0*/  LOP3.LUT R4, R4, 0xffff, RZ, 0xc0, !PT ;  /* 0x0000ffff04047812 */ /* 0x000fe200078ec0ff */
[C-C-:B-1----:R-:W-:Y:S01]  /*41b0*/  IMAD R93, R5.reuse, R8, R12.reuse ;  /* 0x00000008055d7224 */ /* 0x142fe200078e020c */
[----:B------:R-:W-:Y:S01]  /*41c0*/  LOP3.LUT R50, R50, 0xffff, RZ, 0xc0, !PT ;  /* 0x0000ffff32327812 */ /* 0x000fe200078ec0ff */
[----:B------:R-:W-:Y:S01]  /*41d0*/  IMAD R71, R5, R71, R12 ;  /* 0x0000004705477224 */ /* 0x000fe200078e020c */
[----:B------:R-:W-:Y:S02]  /*41e0*/  LOP3.LUT P0, RZ, R53, 0x1f, RZ, 0xc0, !PT ;  /* 0x0000001f35ff7812 */ /* 0x000fe4000780c0ff */
[--C-:B--2---:R-:W-:Y:S01]  /*41f0*/  SHF.R.U64 R78, R6, 0x10, R7.reuse ;  /* 0x00000010064e7819 */ /* 0x104fe20000001207 */
[----:B------:R-:W-:Y:S01]  /*4200*/  HADD2.F32 R28, -RZ, R7.H0_H0 ;  /* 0x20000007ff1c7230 */ /* 0x000fe20000004100 */
[----:B------:R-:W-:Y:S01]  /*4210*/  SHF.R.U32.HI R74, RZ, 0x10, R7 ;  /* 0x00000010ff4a7819 */ /* 0x000fe20000011607 */
[----:B------:R-:W-:Y:S01]  /*4220*/  HADD2.F32 R60, -RZ, R6.H0_H0 ;  /* 0x20000006ff3c7230 */ /* 0x000fe20000004100 */
[----:B------:R-:W-:Y:S01]  /*4230*/  SHF.L.U64.HI R6, R88, 0x10, RZ ;  /* 0x0000001058067819 */ /* 0x000fe200000102ff */
[----:B------:R-:W-:-:S02]  /*4240*/  HADD2.F32 R78, -RZ, R78.H0_H0 ;  /* 0x2000004eff4e7230 */ /* 0x000fc40000004100 */
[-C--:B------:R-:W-:Y:S01]  /*4250*/  FMUL R79, R28, R3.reuse ;  /* 0x000000031c4f7220 */ /* 0x080fe20000400000 */
[----:B------:R-:W-:Y:S02]  /*4260*/  HADD2.F32 R74, -RZ, R74.H0_H0 ;  /* 0x2000004aff4a7230 */ /* 0x000fe40000004100 */
[-C--:B------:R-:W-:Y:S01]  /*4270*/  FMUL R36, R60, R3.reuse ;  /* 0x000000033c247220 */ /* 0x080fe20000400000 */
[----:B------:R-:W-:Y:S01]  /*4280*/  LOP3.LUT R63, R63, 0xffff0000, R6, 0xf8, !PT ;  /* 0xffff00003f3f7812 */ /* 0x000fe200078ef806 */
[-C--:B------:R-:W-:Y:S01]  /*4290*/  FMUL R86, R78, R3.reuse ;  /* 0x000000034e567220 */ /* 0x080fe20000400000 */
[----:B------:R-:W-:Y:S01]  /*42a0*/  PRMT R88, R29, 0x5410, R88 ;  /* 0x000054101d587816 */ /* 0x000fe20000000058 */
[----:B------:R-:W-:Y:S01]  /*42b0*/  FMUL R70, R74, R3 ;  /* 0x000000034a467220 */ /* 0x000fe20000400000 */
[----:B------:R-:W-:Y:S01]  /*42c0*/  F2F.BF16.F32 R79, R79 ;  /* 0x0000004f004f7304 */ /* 0x000fe20000202000 */
[----:B------:R-:W-:-:S04]  /*42d0*/  FMNMX R27, R27, |R60|, !PT ;  /* 0x4000003c1b1b7209 */ /* 0x000fc80007800000 */
[----:B------:R-:W-:-:S03]  /*42e0*/  FMNMX R27, R27, |R78|, !PT ;  /* 0x4000004e1b1b7209 */ /* 0x000fc60007800000 */
[----:B------:R-:W0:Y:S01]  /*42f0*/  F2F.BF16.F32 R86, R86 ;  /* 0x0000005600567304 */ /* 0x000e220000202000 */
[----:B------:R-:W-:-:S04]  /*4300*/  FMNMX R27, R27, |R28|, !PT ;  /* 0x4000001c1b1b7209 */ /* 0x000fc80007800000 */
[----:B------:R-:W-:-:S03]  /*4310*/  FMNMX R27, R27, |R74|, !PT ;  /* 0x4000004a1b1b7209 */ /* 0x000fc60007800000 */
[----:B------:R-:W1:Y:S01]  /*4320*/  F2F.BF16.F32 R70, R70 ;  /* 0x0000004600467304 */ /* 0x000e620000202000 */
[----:B0-----:R-:W-:-:S07]  /*4330*/  IMAD.WIDE.U32 R6, R86, 0x10000, RZ ;  /* 0x0001000056067825 */ /* 0x001fce00078e00ff */
[----:B------:R-:W0:Y:S01]  /*4340*/  F2F.BF16.F32 R36, R36 ;  /* 0x0000002400247304 */ /* 0x000e220000202000 */
[----:B------:R-:W-:Y:S02]  /*4350*/  PRMT R89, R63, 0x5410, R86 ;  /* 0x000054103f597816 */ /* 0x000fe40000000056 */
[----:B------:R-:W-:Y:S02]  /*4360*/  LOP3.LUT R63, R17, 0xffff, RZ, 0xc0, !PT ;  /* 0x0000ffff113f7812 */ /* 0x000fe400078ec0ff */
[----:B-1----:R-:W-:-:S04]  /*4370*/  PRMT R37, R79, 0x5410, R70 ;  /* 0x000054104f257816 */ /* 0x002fc80000000046 */
[----:B------:R-:W-:Y:S02]  /*4380*/  LOP3.LUT R7, R37, R7, RZ, 0xfc, !PT ;  /* 0x0000000725077212 */ /* 0x000fe400078efcff */
[----:B0-----:R-:W-:Y:S02]  /*4390*/  PRMT R45, R45, 0x5410, R36 ;  /* 0x000054102d2d7816 */ /* 0x001fe40000000024 */
[----:B------:R-:W-:-:S03]  /*43a0*/  LOP3.LUT R6, R6, R36, RZ, 0xfc, !PT ;  /* 0x0000002406067212 */ /* 0x000fc600078efcff */
[----:B------:R0:W-:Y:S04]  /*43b0*/  STS.64 [R20+0xe0], R44 ;  /* 0x0000e02c14007388 */ /* 0x0001e80000000a00 */
[----:B------:R1:W-:Y:S01]  /*43c0*/  STG.E.64 desc[UR6][R46.64], R6 ;  /* 0x000000062e007986 */ /* 0x0003e2000c101b06 */
[----:B------:R-:W-:Y:S08]  /*43d0*/  BAR.SYNC.DEFER_BLOCKING 0x0 ;  /* 0x0000000000007b1d */ /* 0x000ff00000010000 */
[----:B0-----:R0:W2:Y:S01]  /*43e0*/  LDC.64 R44, c[0x0][R24+0x610] ;  /* 0x00018400182c7b82 */ /* 0x0010a20000000a00 */
[----:B------:R-:W-:Y:S01]  /*43f0*/  SHFL.DOWN PT, R46, R27, 0x10, 0x1f ;  /* 0x0a001f001b2e7f89 */ /* 0x000fe200000e0000 */
[----:B-1----:R-:W-:-:S02]  /*4400*/  IMAD.SHL.U32 R47, R5, 0x10, RZ ;  /* 0x00000010052f7824 */ /* 0x002fc400078e00ff */
[----:B0-----:R-:W-:Y:S01]  /*4410*/  VIADD R24, R8, 0x3 ;  /* 0x0000000308187836 */ /* 0x001fe20000000000 */
[----:B------:R-:W0:Y:S04]  /*4420*/  LDS.64 R36, [R82] ;  /* 0x0000000052247984 */ /* 0x000e280000000a00 */
[----:B------:R-:W1:Y:S01]  /*4430*/  LDS.64 R94, [R82+0x420] ;  /* 0x00042000525e7984 */ /* 0x000e620000000a00 */
[----:B--2---:R-:W-:-:S03]  /*4440*/  IMAD.WIDE R92, R93, 0x2, R44 ;  /* 0x000000025d5c7825 */ /* 0x004fc600078e022c */
[----:B------:R-:W2:Y:S01]  /*4450*/  LDS.64 R98, [R82+0x840] ;  /* 0x0008400052627984 */ /* 0x000ea20000000a00 */
[----:B------:R-:W-:-:S03]  /*4460*/  IMAD.WIDE R6, R47, 0x2, R92 ;  /* 0x000000022f067825 */ /* 0x000fc600078e025c */
[----:B------:R-:W3:Y:S04]  /*4470*/  LDS.64 R102, [R82+0xc60] ;  /* 0x000c600052667984 */ /* 0x000ee80000000a00 */
[----:B------:R-:W-:Y:S01]  /*4480*/  LDS.64 R106, [R82+0x14a0] ;  /* 0x0014a000526a7984 */ /* 0x000fe20000000a00 */
[----:B------:R-:W-:-:S04]  /*4490*/  IMAD.WIDE R100, R47, 0x2, R6 ;  /* 0x000000022f647825 */ /* 0x000fc800078e0206 */
[C---:B------:R-:W-:Y:S01]  /*44a0*/  IMAD.WIDE R104, R47.reuse, 0x2, R100 ;  /* 0x000000022f687825 */ /* 0x040fe200078e0264 */
[----:B0-----:R0:W-:Y:S04]  /*44b0*/  STG.E.64 desc[UR6][R92.64], R36 ;  /* 0x000000245c007986 */ /* 0x0011e8000c101b06 */
[----:B------:R-:W4:Y:S04]  /*44c0*/  LDS.64 R36, [R82+0x1080] ;  /* 0x0010800052247984 */ /* 0x000f280000000a00 */
[----:B-1----:R1:W-:Y:S04]  /*44d0*/  STG.E.64 desc[UR6][R6.64], R94 ;  /* 0x0000005e06007986 */ /* 0x0023e8000c101b06 */
[----:B--2---:R2:W-:Y:S01]  /*44e0*/  STG.E.64 desc[UR6][R100.64], R98 ;  /* 0x0000006264007986 */ /* 0x0045e2000c101b06 */
[----:B0-----:R-:W-:-:S03]  /*44f0*/  IMAD.WIDE R92, R47, 0x2, R104 ;  /* 0x000000022f5c7825 */ /* 0x001fc600078e0268 */
[----:B------:R-:W0:Y:S04]  /*4500*/  LDS.64 R94, [R82+0x18c0] ;  /* 0x0018c000525e7984 */ /* 0x000e280000000a00 */
[----:B------:R-:W5:Y:S01]  /*4510*/  LDS.64 R100, [R82+0x1ce0] ;  /* 0x001ce00052647984 */ /* 0x000f620000000a00 */
[----:B-1----:R-:W-:-:S03]  /*4520*/  IMAD.WIDE R6, R47, 0x2, R92 ;  /* 0x000000022f067825 */ /* 0x002fc600078e025c */
[----:B---3--:R1:W-:Y:S01]  /*4530*/  STG.E.64 desc[UR6][R104.64], R102 ;  /* 0x0000006668007986 */ /* 0x0083e2000c101b06 */
[----:B--2---:R-:W-:-:S04]  /*4540*/  IMAD.WIDE R98, R47, 0x2, R6 ;  /* 0x000000022f627825 */ /* 0x004fc800078e0206 */
[----:B-1----:R-:W-:Y:S01]  /*4550*/  IMAD.WIDE R102, R47, 0x2, R98 ;  /* 0x000000022f667825 */ /* 0x002fe200078e0262 */
[----:B----4-:R-:W-:Y:S04]  /*4560*/  STG.E.64 desc[UR6][R92.64], R36 ;  /* 0x000000245c007986 */ /* 0x010fe8000c101b06 */
[----:B------:R1:W-:Y:S04]  /*4570*/  STG.E.64 desc[UR6][R6.64], R106 ;  /* 0x0000006a06007986 */ /* 0x0003e8000c101b06 */
[----:B0-----:R0:W-:Y:S04]  /*4580*/  STG.E.64 desc[UR6][R98.64], R94 ;  /* 0x0000005e62007986 */ /* 0x0011e8000c101b06 */
[----:B-----5:R-:W-:Y:S01]  /*4590*/  STG.E.64 desc[UR6][R102.64], R100 ;  /* 0x0000006466007986 */ /* 0x020fe2000c101b06 */
[----:B-1----:R-:W-:Y:S01]  /*45a0*/  VIADD R6, R8, 0x1 ;  /* 0x0000000108067836 */ /* 0x002fe20000000000 */
[----:B------:R-:W-:Y:S01]  /*45b0*/  FMNMX R8, R27, R46, !PT ;  /* 0x0000002e1b087209 */ /* 0x000fe20007800000 */
[----:B------:R-:W-:Y:S01]  /*45c0*/  BAR.SYNC.DEFER_BLOCKING 0x0 ;  /* 0x0000000000007b1d */ /* 0x000fe20000010000 */
[----:B------:R-:W-:Y:S01]  /*45d0*/  PRMT R27, R13, 0x5410, R18 ;  /* 0x000054100d1b7816 */ /* 0x000fe20000000012 */
[----:B------:R-:W-:Y:S01]  /*45e0*/  IMAD R7, R5, R6, R12 ;  /* 0x0000000605077224 */ /* 0x000fe200078e020c */
[----:B------:R-:W-:Y:S01]  /*45f0*/  PRMT R13, R87, 0x5410, R34 ;  /* 0x00005410570d7816 */ /* 0x000fe20000000022 */
[----:B------:R-:W-:Y:S01]  /*4600*/  IMAD R5, R5, R24, R12 ;  /* 0x0000001805057224 */ /* 0x000fe200078e020c */
[----:B------:R-:W-:-:S02]  /*4610*/  PRMT R12, R22, 0x5410, R83 ;  /* 0x00005410160c7816 */ /* 0x000fc40000000053 */
[----:B0-----:R-:W-:Y:S02]  /*4620*/  LOP3.LUT R95, R19, 0xffff, RZ, 0xc0, !PT ;  /* 0x0000ffff135f7812 */ /* 0x001fe400078ec0ff */
[----:B------:R-:W-:Y:S02]  /*4630*/  LOP3.LUT R83, R23, 0xffff, RZ, 0xc0, !PT ;  /* 0x0000ffff17537812 */ /* 0x000fe400078ec0ff */
[----:B------:R-:W-:Y:S02]  /*4640*/  SHF.L.U64.HI R22, R95, 0x10, RZ ;  /* 0x000000105f167819 */ /* 0x000fe400000102ff */
[----:B------:R-:W-:Y:S02]  /*4650*/  LOP3.LUT R24, R51, 0xffff, RZ, 0xc0, !PT ;  /* 0x0000ffff33187812 */ /* 0x000fe400078ec0ff */
[----:B------:R-:W-:Y:S02]  /*4660*/  LOP3.LUT R63, R63, 0xffff0000, R22, 0xf8, !PT ;  /* 0xffff00003f3f7812 */ /* 0x000fe400078ef816 */
[----:B------:R-:W-:-:S02]  /*4670*/  SHF.L.U64.HI R17, R83, 0x10, RZ ;  /* 0x0000001053117819 */ /* 0x000fc400000102ff */
[----:B------:R-:W-:Y:S02]  /*4680*/  PRMT R62, R62, 0x5410, R95 ;  /* 0x000054103e3e7816 */ /* 0x000fe4000000005f */
[----:B------:R-:W-:Y:S02]  /*4690*/  LOP3.LUT R24, R24, 0xffff0000, R17, 0xf8, !PT ;  /* 0xffff000018187812 */ /* 0x000fe400078ef811 */
[----:B------:R-:W-:Y:S01]  /*46a0*/  PRMT R63, R63, 0x5410, R42 ;  /* 0x000054103f3f7816 */ /* 0x000fe2000000002a */
[----:B------:R-:W-:Y:S01]  /*46b0*/  STS.64 [R20], R14 ;  /* 0x0000000e14007388 */ /* 0x000fe20000000a00 */
[----:B------:R-:W-:Y:S02]  /*46c0*/  PRMT R78, R68, 0x5410, R83 ;  /* 0x00005410444e7816 */ /* 0x000fe40000000053 */
[----:B------:R-:W-:Y:S01]  /*46d0*/  PRMT R79, R24, 0x5410, R79 ;  /* 0x00005410184f7816 */ /* 0x000fe2000000004f */
[----:B------:R-:W-:Y:S01]  /*46e0*/  STS.64 [R20+0x20], R96 ;  /* 0x0000206014007388 */ /* 0x000fe20000000a00 */
[----:B------:R-:W-:-:S02]  /*46f0*/  LOP3.LUT R34, R16, 0xffff, RZ, 0xc0, !PT ;  /* 0x0000ffff10227812 */ /* 0x000fc400078ec0ff */
[----:B------:R-:W-:Y:S01]  /*4700*/  LOP3.LUT R24, R10, 0xffff, RZ, 0xc0, !PT ;  /* 0x0000ffff0a187812 */ /* 0x000fe200078ec0ff */
[----:B------:R-:W-:Y:S01]  /*4710*/  STS.64 [R20+0x40], R54 ;  /* 0x0000403614007388 */ /* 0x000fe20000000a00 */
[----:B------:R-:W-:Y:S02]  /*4720*/  LOP3.LUT R46, R32, 0xffff, RZ, 0xc0, !PT ;  /* 0x0000ffff202e7812 */ /* 0x000fe400078ec0ff */
[----:B------:R-:W-:Y:S01]  /*4730*/  LOP3.LUT R51, R72, 0xffff, RZ, 0xc0, !PT ;  /* 0x0000ffff48337812 */ /* 0x000fe200078ec0ff */
[----:B------:R-:W-:Y:S04]  /*4740*/  STS.64 [R20+0x60], R76 ;  /* 0x0000604c14007388 */ /* 0x000fe80000000a00 */
[----:B------:R-:W-:Y:S04]  /*4750*/  STS.64 [R20+0x80], R64 ;  /* 0x0000804014007388 */ /* 0x000fe80000000a00 */
[----:B------:R-:W-:Y:S04]  /*4760*/  STS.64 [R20+0xa0], R80 ;  /* 0x0000a05014007388 */ /* 0x000fe80000000a00 */
[----:B------:R0:W-:Y:S04]  /*4770*/  STS.64 [R20+0xc0], R56 ;  /* 0x0000c03814007388 */ /* 0x0001e80000000a00 */
[----:B------:R-:W-:Y:S01]  /*4780*/  STS.64 [R20+0xe0], R88 ;  /* 0x0000e05814007388 */ /* 0x000fe20000000a00 */
[----:B------:R-:W-:Y:S01]  /*4790*/  BAR.SYNC.DEFER_BLOCKING 0x0 ;  /* 0x0000000000007b1d */ /* 0x000fe20000010000 */
[----:B0-----:R-:W-:-:S04]  /*47a0*/  IMAD.WIDE R56, R7, 0x2, R44 ;  /* 0x0000000207387825 */ /* 0x001fc800078e022c */
[C---:B------:R-:W-:Y:S01]  /*47b0*/  IMAD.WIDE R76, R47.reuse, 0x2, R56 ;  /* 0x000000022f4c7825 */ /* 0x040fe200078e0238 */
[----:B------:R-:W0:Y:S04]  /*47c0*/  LDS.64 R92, [R82] ;  /* 0x00000000525c7984 */ /* 0x000e280000000a00 */
[----:B------:R-:W1:Y:S04]  /*47d0*/  LDS.64 R80, [R82+0x420] ;  /* 0x0004200052507984 */ /* 0x000e680000000a00 */
[----:B------:R-:W2:Y:S04]  /*47e0*/  LDS.64 R64, [R82+0x840] ;  /* 0x0008400052407984 */ /* 0x000ea80000000a00 */
[----:B------:R-:W3:Y:S04]  /*47f0*/  LDS.64 R54, [R82+0xc60] ;  /* 0x000c600052367984 */ /* 0x000ee80000000a00 */
[----:B------:R-:W-:Y:S04]  /*4800*/  LDS.64 R36, [R82+0x1080] ;  /* 0x0010800052247984 */ /* 0x000fe80000000a00 */
[----:B------:R-:W-:Y:S04]  /*4810*/  LDS.64 R28, [R82+0x14a0] ;  /* 0x0014a000521c7984 */ /* 0x000fe80000000a00 */
[----:B------:R-:W-:Y:S04]  /*4820*/  LDS.64 R14, [R82+0x18c0] ;  /* 0x0018c000520e7984 */ /* 0x000fe80000000a00 */
[----:B------:R-:W-:Y:S04]  /*4830*/  LDS.64 R6, [R82+0x1ce0] ;  /* 0x001ce00052067984 */ /* 0x000fe80000000a00 */
[----:B0-----:R0:W-:Y:S04]  /*4840*/  STG.E.64 desc[UR6][R56.64], R92 ;  /* 0x0000005c38007986 */ /* 0x0011e8000c101b06 */
[----:B------:R-:W4:Y:S04]  /*4850*/  SHFL.DOWN PT, R93, R8, 0x8, 0x1f ;  /* 0x09001f00085d7f89 */ /* 0x000f2800000e0000 */
[----:B-1----:R-:W-:Y:S01]  /*4860*/  STG.E.64 desc[UR6][R76.64], R80 ;  /* 0x000000504c007986 */ /* 0x002fe2000c101b06 */
[----:B0-----:R-:W-:-:S05]  /*4870*/  IMAD.WIDE R56, R47, 0x2, R76 ;  /* 0x000000022f387825 */ /* 0x001fca00078e024c */
[----:B--2---:R0:W-:Y:S01]  /*4880*/  STG.E.64 desc[UR6][R56.64], R64 ;  /* 0x0000004038007986 */ /* 0x0041e2000c101b06 */
[----:B------:R-:W-:-:S05]  /*4890*/  IMAD.WIDE R88, R47, 0x2, R56 ;  /* 0x000000022f587825 */ /* 0x000fca00078e0238 */
[----:B---3--:R1:W-:Y:S01]  /*48a0*/  STG.E.64 desc[UR6][R88.64], R54 ;  /* 0x0000003658007986 */ /* 0x0083e2000c101b06 */
[----:B------:R-:W-:Y:S01]  /*48b0*/  IMAD.WIDE R18, R47, 0x2, R88 ;  /* 0x000000022f127825 */ /* 0x000fe200078e0258 */
[----:B----4-:R-:W-:-:S04]  /*48c0*/  FMNMX R8, R8, R93, !PT ;  /* 0x0000005d08087209 */ /* 0x010fc80007800000 */
[----:B------:R2:W-:Y:S01]  /*48d0*/  STG.E.64 desc[UR6][R18.64], R36 ;  /* 0x0000002412007986 */ /* 0x0005e2000c101b06 */
[----:B------:R-:W-:Y:S01]  /*48e0*/  IMAD.WIDE R22, R47, 0x2, R18 ;  /* 0x000000022f167825 */ /* 0x000fe200078e0212 */
[----:B0-----:R-:W-:-:S04]  /*48f0*/  LOP3.LUT R56, R35, 0xffff, RZ, 0xc0, !PT ;  /* 0x0000ffff23387812 */ /* 0x001fc800078ec0ff */
[----:B------:R-:W-:Y:S01]  /*4900*/  STG.E.64 desc[UR6][R22.64], R28 ;  /* 0x0000001c16007986 */ /* 0x000fe2000c101b06 */
[----:B------:R-:W-:-:S04]  /*4910*/  IMAD.WIDE R86, R47, 0x2, R22 ;  /* 0x000000022f567825 */ /* 0x000fc800078e0216 */
[----:B-1----:R-:W-:Y:S01]  /*4920*/  IMAD.WIDE R54, R71, 0x2, R44 ;  /* 0x0000000247367825 */ /* 0x002fe200078e022c */
[----:B------:R-:W-:Y:S03]  /*4930*/  STG.E.64 desc[UR6][R86.64], R14 ;  /* 0x0000000e56007986 */ /* 0x000fe6000c101b06 */
[----:B------:R-:W-:-:S04]  /*4940*/  IMAD.WIDE R92, R47, 0x2, R86 ;  /* 0x000000022f5c7825 */ /* 0x000fc800078e0256 */
[----:B--2---:R-:W-:Y:S01]  /*4950*/  IMAD.WIDE R18, R47, 0x2, R54 ;  /* 0x000000022f127825 */ /* 0x004fe200078e0236 */
[----:B------:R-:W-:Y:S03]  /*4960*/  STG.E.64 desc[UR6][R92.64], R6 ;  /* 0x000000065c007986 */ /* 0x000fe6000c101b06 */
[----:B------:R-:W-:Y:S01]  /*4970*/  IMAD.WIDE R44, R5, 0x2, R44 ;  /* 0x00000002052c7825 */ /* 0x000fe200078e022c */
[----:B------:R-:W-:Y:S03]  /*4980*/  BAR.SYNC.DEFER_BLOCKING 0x0 ;  /* 0x0000000000007b1d */ /* 0x000fe60000010000 */
[----:B------:R-:W-:-:S03]  /*4990*/  IMAD.WIDE R36, R47, 0x2, R18 ;  /* 0x000000022f247825 */ /* 0x000fc600078e0212 */
[----:B------:R-:W-:Y:S04]  /*49a0*/  STS.64 [R20], R84 ;  /* 0x0000005414007388 */ /* 0x000fe80000000a00 */
[----:B------:R-:W-:Y:S04]  /*49b0*/  STS.64 [R20+0x20], R30 ;  /* 0x0000201e14007388 */ /* 0x000fe80000000a00 */
[----:B------:R-:W-:Y:S04]  /*49c0*/  STS.64 [R20+0x40], R58 ;  /* 0x0000403a14007388 */ /* 0x000fe80000000a00 */
[----:B------:R0:W-:Y:S04]  /*49d0*/  STS.64 [R20+0x60], R48 ;  /* 0x0000603014007388 */ /* 0x0001e80000000a00 */
[----:B------:R-:W-:Y:S04]  /*49e0*/  STS.64 [R20+0x80], R26 ;  /* 0x0000801a14007388 */ /* 0x000fe80000000a00 */
[----:B------:R-:W-:Y:S04]  /*49f0*/  STS.64 [R20+0xa0], R12 ;  /* 0x0000a00c14007388 */ /* 0x000fe80000000a00 */
[----:B------:R-:W-:Y:S01]  /*4a00*/  STS.64 [R20+0xc0], R62 ;  /* 0x0000c03e14007388 */ /* 0x000fe20000000a00 */
[----:B0-----:R-:W-:-:S02]  /*4a10*/  SHF.L.U64.HI R49, R34, 0x10, RZ ;  /* 0x0000001022317819 */ /* 0x001fc400000102ff */
[----:B------:R-:W-:Y:S01]  /*4a20*/  LOP3.LUT R48, R43, 0xffff, RZ, 0xc0, !PT ;  /* 0x0000ffff2b307812 */ /* 0x000fe200078ec0ff */
[----:B------:R-:W-:Y:S01]  /*4a30*/  STS.64 [R20+0xe0], R78 ;  /* 0x0000e04e14007388 */ /* 0x000fe20000000a00 */
[C---:B------:R-:W-:Y:S01]  /*4a40*/  IMAD.WIDE R42, R47.reuse, 0x2, R36 ;  /* 0x000000022f2a7825 */ /* 0x040fe200078e0224 */
[----:B------:R-:W-:Y:S01]  /*4a50*/  LOP3.LUT R4, R4, 0xffff0000, R49, 0xf8, !PT ;  /* 0xffff000004047812 */ /* 0x000fe200078ef831 */
[----:B------:R-:W-:Y:S01]  /*4a60*/  BAR.SYNC.DEFER_BLOCKING 0x0 ;  /* 0x0000000000007b1d */ /* 0x000fe20000010000 */
[----:B------:R-:W-:Y:S02]  /*4a70*/  SHF.L.U64.HI R49, R48, 0x10, RZ ;  /* 0x0000001030317819 */ /* 0x000fe400000102ff */
[----:B------:R-:W-:Y:S01]  /*4a80*/  PRMT R35, R4, 0x5410, R11 ;  /* 0x0000541004237816 */ /* 0x000fe2000000000b */
[----:B------:R-:W-:Y:S01]  /*4a90*/  IMAD.WIDE R10, R47, 0x2, R42 ;  /* 0x000000022f0a7825 */ /* 0x000fe200078e022a */
[----:B------:R-:W-:Y:S02]  /*4aa0*/  PRMT R48, R33, 0x5410, R48 ;  /* 0x0000541021307816 */ /* 0x000fe40000000030 */
[----:B------:R-:W-:Y:S01]  /*4ab0*/  SHF.L.U64.HI R33, R24, 0x10, RZ ;  /* 0x0000001018217819 */ /* 0x000fe200000102ff */
[----:B------:R-:W0:Y:S01]  /*4ac0*/  SHFL.DOWN PT, R59, R8, 0x4, 0x1f ;  /* 0x08801f00083b7f89 */ /* 0x000e2200000e0000 */
[----:B------:R-:W-:-:S02]  /*4ad0*/  SHF.L.U64.HI R4, R50, 0x10, RZ ;  /* 0x0000001032047819 */ /* 0x000fc400000102ff */
[----:B------:R-:W-:Y:S01]  /*4ae0*/  LOP3.LUT R46, R46, 0xffff0000, R33, 0xf8, !PT ;  /* 0xffff00002e2e7812 */ /* 0x000fe200078ef821 */
[----:B------:R-:W-:Y:S01]  /*4af0*/  IMAD.WIDE R32, R47, 0x2, R10 ;  /* 0x000000022f207825 */ /* 0x000fe200078e020a */
[----:B------:R-:W-:Y:S02]  /*4b00*/  LOP3.LUT R56, R56, 0xffff0000, R49, 0xf8, !PT ;  /* 0xffff000038387812 */ /* 0x000fe400078ef831 */
[----:B------:R-:W-:Y:S02]  /*4b10*/  LOP3.LUT R51, R51, 0xffff0000, R4, 0xf8, !PT ;  /* 0xffff000033337812 */ /* 0x000fe400078ef804 */
[----:B------:R-:W-:Y:S02]  /*4b20*/  PRMT R49, R56, 0x5410, R61 ;  /* 0x0000541038317816 */ /* 0x000fe4000000003d */
[----:B------:R-:W-:Y:S02]  /*4b30*/  PRMT R56, R21, 0x5410, R50 ;  /* 0x0000541015387816 */ /* 0x000fe40000000032 */
[----:B------:R-:W-:Y:S01]  /*4b40*/  PRMT R57, R51, 0x5410, R70 ;  /* 0x0000541033397816 */ /* 0x000fe20000000046 */
[----:B------:R-:W-:Y:S01]  /*4b50*/  IMAD.WIDE R50, R47, 0x2, R32 ;  /* 0x000000022f327825 */ /* 0x000fe200078e0220 */
[----:B------:R-:W-:Y:S01]  /*4b60*/  PRMT R34, R69, 0x5410, R34 ;  /* 0x0000541045227816 */ /* 0x000fe20000000022 */
[----:B------:R-:W1:Y:S01]  /*4b70*/  LDS.64 R22, [R82] ;  /* 0x0000000052167984 */ /* 0x000e620000000a00 */
[----:B------:R-:W-:-:S02]  /*4b80*/  PRMT R24, R73, 0x5410, R24 ;  /* 0x0000541049187816 */ /* 0x000fc40000000018 */
[----:B------:R-:W-:Y:S01]  /*4b90*/  PRMT R25, R46, 0x5410, R25 ;  /* 0x000054102e197816 */ /* 0x000fe20000000019 */
[----:B------:R-:W2:Y:S01]  /*4ba0*/  LDS.64 R14, [R82+0x420] ;  /* 0x00042000520e7984 */ /* 0x000ea20000000a00 */
[----:B------:R-:W-:-:S03]  /*4bb0*/  IMAD.WIDE R4, R47, 0x2, R50 ;  /* 0x000000022f047825 */ /* 0x000fc600078e0232 */
[----:B------:R-:W3:Y:S01]  /*4bc0*/  LDS.64 R6, [R82+0x840] ;  /* 0x0008400052067984 */ /* 0x000ee20000000a00 */
[----:B0-----:R-:W-:-:S03]  /*4bd0*/  FMNMX R59, R8, R59, !PT ;  /* 0x0000003b083b7209 */ /* 0x001fc60007800000 */
[----:B------:R-:W0:Y:S04]  /*4be0*/  LDS.64 R30, [R82+0xc60] ;  /* 0x000c6000521e7984 */ /* 0x000e280000000a00 */
[----:B------:R-:W4:Y:S04]  /*4bf0*/  LDS.64 R28, [R82+0x1080] ;  /* 0x00108000521c7984 */ /* 0x000f280000000a00 */
[----:B------:R-:W-:Y:S04]  /*4c00*/  LDS.64 R26, [R82+0x14a0] ;  /* 0x0014a000521a7984 */ /* 0x000fe80000000a00 */
[----:B------:R-:W-:Y:S04]  /*4c10*/  LDS.64 R16, [R82+0x18c0] ;  /* 0x0018c00052107984 */ /* 0x000fe80000000a00 */
[----:B------:R-:W-:Y:S04]  /*4c20*/  LDS.64 R12, [R82+0x1ce0] ;  /* 0x001ce000520c7984 */ /* 0x000fe80000000a00 */
[----:B------:R-:W5:Y:S04]  /*4c30*/  SHFL.DOWN PT, R8, R59, 0x2, 0x1f ;  /* 0x08401f003b087f89 */ /* 0x000f6800000e0000 */
[----:B-1----:R-:W-:Y:S04]  /*4c40*/  STG.E.64 desc[UR6][R54.64], R22 ;  /* 0x0000001636007986 */ /* 0x002fe8000c101b06 */
[----:B--2---:R-:W-:Y:S04]  /*4c50*/  STG.E.64 desc[UR6][R18.64], R14 ;  /* 0x0000000e12007986 */ /* 0x004fe8000c101b06 */
[----:B---3--:R-:W-:Y:S04]  /*4c60*/  STG.E.64 desc[UR6][R36.64], R6 ;  /* 0x0000000624007986 */ /* 0x008fe8000c101b06 */
[----:B0-----:R-:W-:Y:S04]  /*4c70*/  STG.E.64 desc[UR6][R42.64], R30 ;  /* 0x0000001e2a007986 */ /* 0x001fe8000c101b06 */
[----:B----4-:R0:W-:Y:S01]  /*4c80*/  STG.E.64 desc[UR6][R10.64], R28 ;  /* 0x0000001c0a007986 */ /* 0x0101e2000c101b06 */
[----:B-----5:R-:W-:-:S03]  /*4c90*/  FMNMX R8, R59, R8, !PT ;  /* 0x000000083b087209 */ /* 0x020fc60007800000 */
[----:B------:R-:W-:Y:S04]  /*4ca0*/  STG.E.64 desc[UR6][R32.64], R26 ;  /* 0x0000001a20007986 */ /* 0x000fe8000c101b06 */
[----:B------:R-:W-:Y:S04]  /*4cb0*/  STG.E.64 desc[UR6][R50.64], R16 ;  /* 0x0000001032007986 */ /* 0x000fe8000c101b06 */
[----:B------:R-:W-:Y:S01]  /*4cc0*/  STG.E.64 desc[UR6][R4.64], R12 ;  /* 0x0000000c04007986 */ /* 0x000fe2000c101b06 */
[C---:B0-----:R-:W-:Y:S01]  /*4cd0*/  IMAD.WIDE R10, R47.reuse, 0x2, R44 ;  /* 0x000000022f0a7825 */ /* 0x041fe200078e022c */
[----:B------:R-:W-:Y:S03]  /*4ce0*/  BAR.SYNC.DEFER_BLOCKING 0x0 ;  /* 0x0000000000007b1d */ /* 0x000fe60000010000 */
[----:B------:R-:W-:-:S04]  /*4cf0*/  IMAD.WIDE R14, R47, 0x2, R10 ;  /* 0x000000022f0e7825 */ /* 0x000fc800078e020a */
[----:B------:R-:W-:Y:S01]  /*4d00*/  IMAD.WIDE R18, R47, 0x2, R14 ;  /* 0x000000022f127825 */ /* 0x000fe200078e020e */
[----:B------:R-:W-:Y:S04]  /*4d10*/  STS.64 [R20], R40 ;  /* 0x0000002814007388 */ /* 0x000fe80000000a00 */
[----:B------:R-:W-:Y:S04]  /*4d20*/  STS.64 [R20+0x20], R90 ;  /* 0x0000205a14007388 */ /* 0x000fe80000000a00 */
[----:B------:R-:W-:Y:S04]  /*4d30*/  STS.64 [R20+0x40], R38 ;  /* 0x0000402614007388 */ /* 0x000fe80000000a00 */
[----:B------:R-:W-:Y:S04]  /*4d40*/  STS.64 [R20+0x60], R66 ;  /* 0x0000604214007388 */ /* 0x000fe80000000a00 */
[----:B------:R0:W-:Y:S04]  /*4d50*/  STS.64 [R20+0x80], R34 ;  /* 0x0000802214007388 */ /* 0x0001e80000000a00 */
[----:B------:R-:W-:Y:S04]  /*4d60*/  STS.64 [R20+0xa0], R48 ;  /* 0x0000a03014007388 */ /* 0x000fe80000000a00 */
[----:B------:R-:W-:Y:S04]  /*4d70*/  STS.64 [R20+0xc0], R24 ;  /* 0x0000c01814007388 */ /* 0x000fe80000000a00 */
[----:B------:R1:W-:Y:S01]  /*4d80*/  STS.64 [R20+0xe0], R56 ;  /* 0x0000e03814007388 */ /* 0x0003e20000000a00 */
[----:B0-----:R-:W-:Y:S01]  /*4d90*/  @!P0 LEA R34, R52, R9, 0x18 ;  /* 0x0000000934228211 */ /* 0x001fe200078ec0ff */
[----:B------:R-:W-:Y:S04]  /*4da0*/  BAR.SYNC.DEFER_BLOCKING 0x0 ;  /* 0x0000000000007b1d */ /* 0x000fe80000010000 */
[----:B------:R-:W-:-:S02]  /*4db0*/  @!P0 IMAD.IADD R75, R75, 0x1, R34 ;  /* 0x000000014b4b8824 */ /* 0x000fc400078e0222 */
[----:B------:R-:W0:Y:S01]  /*4dc0*/  SHFL.DOWN PT, R35, R8, 0x1, 0x1f ;  /* 0x08201f0008237f89 */ /* 0x000e2200000e0000 */
[----:B-1----:R-:W-:-:S04]  /*4dd0*/  IMAD.WIDE R20, R47, 0x2, R18 ;  /* 0x000000022f147825 */ /* 0x002fc800078e0212 */
        /* <DEDUP_REMOVED lines=8> */
[----:B------:R-:W4:Y:S04]  /*4e60*/  LDS.64 R22, [R82+0x1080] ;  /* 0x0010800052167984 */ /* 0x000f280000000a00 */
[----:B------:R-:W5:Y:S04]  /*4e70*/  LDS.64 R26, [R82+0x14a0] ;  /* 0x0014a000521a7984 */ /* 0x000f680000000a00 */
[----:B------:R-:W5:Y:S04]  /*4e80*/  LDS.64 R28, [R82+0x18c0] ;  /* 0x0018c000521c7984 */ /* 0x000f680000000a00 */
[----:B------:R-:W5:Y:S04]  /*4e90*/  LDS.64 R32, [R82+0x1ce0] ;  /* 0x001ce00052207984 */ /* 0x000f680000000a00 */
[----:B-1----:R1:W-:Y:S04]  /*4ea0*/  STG.E.64 desc[UR6][R44.64], R4 ;  /* 0x000000042c007986 */ /* 0x0023e8000c101b06 */
[----:B--2---:R2:W-:Y:S04]  /*4eb0*/  STG.E.64 desc[UR6][R10.64], R6 ;  /* 0x000000060a007986 */ /* 0x0045e8000c101b06 */
[----:B---3--:R3:W-:Y:S04]  /*4ec0*/  STG.E.64 desc[UR6][R14.64], R12 ;  /* 0x0000000c0e007986 */ /* 0x0087e8000c101b06 */
[----:B0-----:R3:W-:Y:S01]  /*4ed0*/  STG.E.64 desc[UR6][R18.64], R16 ;  /* 0x0000001012007986 */ /* 0x0017e2000c101b06 */
[----:B-1----:R-:W-:-:S03]  /*4ee0*/  VIADD R4, R53, 0x1f ;  /* 0x0000001f35047836 */ /* 0x002fc60000000000 */
[----:B----4-:R3:W-:Y:S01]  /*4ef0*/  STG.E.64 desc[UR6][R20.64], R22 ;  /* 0x0000001614007986 */ /* 0x0107e2000c101b06 */
[----:B--2---:R-:W-:-:S03]  /*4f00*/  IMAD.MOV.U32 R6, RZ, RZ, RZ ;  /* 0x000000ffff067224 */ /* 0x004fc600078e00ff */
[----:B-----5:R3:W-:Y:S04]  /*4f10*/  STG.E.64 desc[UR6][R24.64], R26 ;  /* 0x0000001a18007986 */ /* 0x0207e8000c101b06 */
[----:B------:R3:W-:Y:S04]  /*4f20*/  STG.E.64 desc[UR6][R30.64], R28 ;  /* 0x0000001c1e007986 */ /* 0x0007e8000c101b06 */
[----:B------:R3:W-:Y:S01]  /*4f30*/  STG.E.64 desc[UR6][R34.64], R32 ;  /* 0x0000002022007986 */ /* 0x0007e2000c101b06 */
[----:B------:R-:W-:Y:S06]  /*4f40*/  BAR.SYNC.DEFER_BLOCKING 0x0 ;  /* 0x0000000000007b1d */ /* 0x000fec0000010000 */
[----:B------:R3:W-:Y:S02]  /*4f50*/  @!P0 STS [R75], R36 ;  /* 0x000000244b008388 */ /* 0x0007e40000000800 */
[----:B------:R-:W-:Y:S01]  /*4f60*/  BAR.SYNC.DEFER_BLOCKING 0x0 ;  /* 0x0000000000007b1d */ /* 0x000fe20000010000 */
[----:B------:R-:W-:-:S13]  /*4f70*/  ISETP.GT.U32.AND P0, PT, R4, 0x3e, PT ;  /* 0x0000003e0400780c */ /* 0x000fda0003f04070 */
[----:B---3--:R-:W-:Y:S05]  /*4f80*/  @P0 BRA `(.L_x_3628) ;  /* 0x00000000002c0947 */ /* 0x008fea0003800000 */
        /* <DEDUP_REMOVED lines=10> */
.L_x_3636:
[----:B-1----:R-:W-:-:S07]  /*5030*/  FMNMX R6, R5, R6, !PT ;  /* 0x0000000605067209 */ /* 0x002fce0007800000 */
.L_x_3628:
[----:B------:R-:W-:Y:S05]  /*5040*/  BSYNC B0 ;  /* 0x0000000000007941 */ /* 0x000fea0003800000 */
.L_x_3627:
        /* <DEDUP_REMOVED lines=16> */
.L_x_3631:
[----:B------:R-:W-:Y:S05]  /*5150*/  BSYNC B0 ;  /* 0x0000000000007941 */ /* 0x000fea0003800000 */
.L_x_3630:
        /* <DEDUP_REMOVED lines=13> */
[----:B-1----:R-:W-:Y:S05]  /*5230*/  CALL.REL.NOINC `($__internal_22_$__cuda_sm20_rcp_rn_f32_slowpath) ;  /* 0x0000000000587944 */ /* 0x002fea0003c00000 */
[----:B------:R-:W-:Y:S01]  /*5240*/  IMAD.MOV.U32 R7, RZ, RZ, R0 ;  /* 0x000000ffff077224 */ /* 0x000fe200078e0000 */
[----:B------:R-:W-:Y:S06]  /*5250*/  BRA `(.L_x_3633) ;  /* 0x0000000000107947 */ /* 0x000fec0003800000 */
.L_x_3632:
[----:B------:R-:W0:Y:S02]  /*5260*/  MUFU.RCP R0, R3 ;  /* 0x0000000300007308 */ /* 0x000e240000001000 */
[----:B0-----:R-:W-:-:S04]  /*5270*/  FFMA R2, R0, R3, -1 ;  /* 0xbf80000000027423 */ /* 0x001fc80000000003 */
[----:B------:R-:W-:-:S04]  /*5280*/  FADD.FTZ R7, -R2, -RZ ;  /* 0x800000ff02077221 */ /* 0x000fc80000010100 */
[----:B------:R-:W-:-:S07]  /*5290*/  FFMA R7, R0, R7, R0 ;  /* 0x0000000700077223 */ /* 0x000fce0000000000 */
.L_x_3633:
[----:B-1----:R-:W-:Y:S01]  /*52a0*/  STG.E desc[UR6][R4.64], R7 ;  /* 0x0000000704007986 */ /* 0x002fe2000c101906 */
[----:B------:R-:W-:Y:S05]  /*52b0*/  EXIT ;  /* 0x000000000000794d */ /* 0x000fea0003800000 */
.L_x_3629:
[----:B------:R-:W-:Y:S02]  /*52c0*/  IMAD.MOV.U32 R8, RZ, RZ, 0x2 ;  /* 0x00000002ff087424 */ /* 0x000fe400078e00ff */
[----:B------:R-:W-:Y:S02]  /*52d0*/  IMAD.MOV.U32 R9, RZ, RZ, 0x1f ;  /* 0x0000001fff097424 */ /* 0x000fe400078e00ff */
[----:B------:R-:W-:-:S07]  /*52e0*/  IMAD.MOV.U32 R7, RZ, RZ, -0x1 ;  /* 0xffffffffff077424 */ /* 0x000fce00078e00ff */
[----:B01----:R-:W-:Y:S05]  /*52f0*/  WARPSYNC.COLLECTIVE R7, `(.L_x_3634) ;  /* 0x0000000007087348 */ /* 0x003fea0003c00000 */
[----:B-1----:R1:W2:Y:S02]  /*5300*/  SHFL.DOWN P0, R6, R4, R8, R9 ;  /* 0x0800000804067389 */ /* 0x0022a40000000009 */
[----:B012---:R-:W-:Y:S01]  /*5310*/  ENDCOLLECTIVE ;  /* 0x000000000000791b */ /* 0x007fe20003800000 */
.L_x_3634:
[----:B------:R-:W-:Y:S02]  /*5320*/  IMAD.MOV.U32 R8, RZ, RZ, 0x1 ;  /* 0x00000001ff087424 */ /* 0x000fe400078e00ff */
[----:B------:R-:W-:-:S05]  /*5330*/  IMAD.MOV.U32 R5, RZ, RZ, R6 ;  /* 0x000000ffff057224 */ /* 0x000fca00078e0006 */
[----:B------:R-:W-:-:S05]  /*5340*/  FMNMX R5, R5, R4, !PT ;  /* 0x0000000405057209 */ /* 0x000fca0007800000 */
[----:B------:R-:W-:-:S07]  /*5350*/  IMAD.MOV.U32 R4, RZ, RZ, R5 ;  /* 0x000000ffff047224 */ /* 0x000fce00078e0005 */
[----:B------:R-:W-:Y:S05]  /*5360*/  WARPSYNC.COLLECTIVE R7, `(.L_x_3635) ;  /* 0x0000000007087348 */ /* 0x000fea0003c00000 */
[----:B------:R0:W1:Y:S02]  /*5370*/  SHFL.DOWN P0, R6, R4, R8, R9 ;  /* 0x0800000804067389 */ /* 0x0000640000000009 */
[----:B01----:R-:W-:Y:S01]  /*5380*/  ENDCOLLECTIVE ;  /* 0x000000000000791b */ /* 0x003fe20003800000 */
.L_x_3635:
[----:B------:R-:W-:Y:S05]  /*5390*/  BRA `(.L_x_3636) ;  /* 0xfffffffc00247947 */ /* 0x000fea000383ffff */
        .weak           $__internal_22_$__cuda_sm20_rcp_rn_f32_slowpath
        .type           $__internal_22_$__cuda_sm20_rcp_rn_f32_slowpath,@function
        .size           $__internal_22_$__cuda_sm20_rcp_rn_f32_slowpath,(.L_x_3790 - $__internal_22_$__cuda_sm20_rcp_rn_f32_slowpath)
$__internal_22_$__cuda_sm20_rcp_rn_f32_slowpath:
        /* <DEDUP_REMOVED lines=15> */
.L_x_3637:
        /* <DEDUP_REMOVED lines=33> */
.L_x_3639:
[----:B------:R0:W1:Y:S02]  /*56a0*/  MUFU.RCP R0, R3 ;  /* 0x0000000300007308 */ /* 0x0000640000001000 */
.L_x_3638:
[----:B------:R-:W-:Y:S02]  /*56b0*/  IMAD.MOV.U32 R2, RZ, RZ, R8 ;  /* 0x000000ffff027224 */ /* 0x000fe400078e0008 */
[----:B0-2---:R-:W-:-:S04]  /*56c0*/  IMAD.MOV.U32 R3, RZ, RZ, 0x0 ;  /* 0x00000000ff037424 */ /* 0x005fc800078e00ff */
[----:B-1-3--:R-:W-:Y:S05]  /*56d0*/  RET.REL.NODEC R2 `(_ZN18transformer_engine56_GLOBAL__N__9a404817_23_multi_cast_transpose_cu_26a11c4627multi_cast_transpose_kernelILi4ELi4ELb1Ef6__half13__nv_bfloat16EEvNS0_22MultiCastTransposeArgsE) ;  /* 0xffffffa802487950 */ /* 0x00afea0003c3ffff */
.L_x_3640:
        /* <DEDUP_REMOVED lines=10> */
.L_x_3790:


//--------------------- .text._ZN18transformer_engine56_GLOBAL__N__9a404817_23_multi_cast_transpose_cu_26a11c4627multi_cast_transpose_kernelILi4ELi4ELb1Ef6__halfS2_EEvNS0_22MultiCastTransposeArgsE --------------------------
	.section	.text._ZN18transformer_engine56_GLOBAL__N__9a404817_23_multi_cast_transpose_cu_26a11c4627multi_cast_transpose_kernelILi4ELi4ELb1Ef6__halfS2_EEvNS0_22MultiCastTransposeArgsE,"ax",@progbits
	.align	128
.text._ZN18transformer_engine56_GLOBAL__N__9a404817_23_multi_cast_transpose_cu_26a11c4627multi_cast_transpose_kernelILi4ELi4ELb1Ef6__halfS2_EEvNS0_22MultiCastTransposeArgsE:
        .type           _ZN18transformer_engine56_GLOBAL__N__9a404817_23_multi_cast_transpose_cu_26a11c4627multi_cast_transpose_kernelILi4ELi4ELb1Ef6__halfS2_EEvNS0_22MultiCastTransposeArgsE,@function
        .size           _ZN18transformer_engine56_GLOBAL__N__9a404817_23_multi_cast_transpose_cu_26a11c4627multi_cast_transpose_kernelILi4ELi4ELb1Ef6__halfS2_EEvNS0_22MultiCastTransposeArgsE,(.L_x_3792 - _ZN18transformer_engine56_GLOBAL__N__9a404817_23_multi_cast_transpose_cu_26a11c4627multi_cast_transpose_kernelILi4ELi4ELb1Ef6__halfS2_EEvNS0_22MultiCastTransposeArgsE)
        .other          _ZN18transformer_engine56_GLOBAL__N__9a404817_23_multi_cast_transpose_cu_26a11c4627multi_cast_transpose_kernelILi4ELi4ELb1Ef6__halfS2_EEvNS0_22MultiCastTransposeArgsE,@"STO_CUDA_ENTRY STV_DEFAULT"
_ZN18transformer_engine56_GLOBAL__N__9a404817_23_multi_cast_transpose_cu_26a11c4627multi_cast_transpose_kernelILi4ELi4ELb1Ef6__halfS2_EEvNS0_22MultiCastTransposeArgsE:
        /* <DEDUP_REMOVED lines=9> */
.L_x_3641:
        /* <DEDUP_REMOVED lines=69> */
[----:B------:R-:W-:Y:S08]  /*04e0*/  F2F.F16.F32 R21, R21 ;  /* 0x0000001500157304 */ /* 0x000ff00000200800 */
[----:B------:R-:W0:Y:S08]  /*04f0*/  F2F.F16.F32 R11, R11 ;  /* 0x0000000b000b7304 */ /* 0x000e300000200800 */
[----:B------:R-:W1:Y:S01]  /*0500*/  F2F.F16.F32 R4, R4 ;  /* 0x0000000400047304 */ /* 0x000e620000200800 */
[----:B0-----:R-:W-:-:S07]  /*0510*/  IMAD.WIDE.U32 R14, R11, 0x10000, RZ ;  /* 0x000100000b0e7825 */ /* 0x001fce00078e00ff */
[----:B------:R-:W0:Y:S01]  /*0520*/  F2F.F16.F32 R26, R26 ;  /* 0x0000001a001a7304 */ /* 0x000e220000200800 */
        /* <DEDUP_REMOVED lines=87> */
[----:B------:R-:W1:Y:S08]  /*0aa0*/  F2F.F16.F32 R27, R27 ;  /* 0x0000001b001b7304 */ /* 0x000e700000200800 */
[----:B------:R-:W0:Y:S01]  /*0ab0*/  F2F.F16.F32 R28, R28 ;  /* 0x0000001c001c7304 */ /* 0x000e220000200800 */
[----:B-1----:R-:W-:-:S07]  /*0ac0*/  IMAD.WIDE.U32 R30, R27, 0x10000, RZ ;  /* 0x000100001b1e7825 */ /* 0x002fce00078e00ff */
[----:B------:R-:W1:Y:S01]  /*0ad0*/  F2F.F16.F32 R29, R29 ;  /* 0x0000001d001d7304 */ /* 0x000e620000200800 */
        /* <DEDUP_REMOVED lines=62> */
[----:B------:R-:W-:Y:S01]  /*0ec0*/  F2F.F16.F32 R39, R39 ;  /* 0x0000002700277304 */ /* 0x000fe20000200800 */
[----:B------:R-:W-:-:S04]  /*0ed0*/  FMNMX R47, R47, |R50|, !PT ;  /* 0x400000322f2f7209 */ /* 0x000fc80007800000 */
[----:B------:R-:W-:-:S03]  /*0ee0*/  FMNMX R55, R47, |R110|, !PT ;  /* 0x4000006e2f377209 */ /* 0x000fc60007800000 */
[----:B------:R-:W0:Y:S08]  /*0ef0*/  F2F.F16.F32 R38, R38 ;  /* 0x0000002600267304 */ /* 0x000e300000200800 */
[----:B------:R-:W1:Y:S01]  /*0f00*/  F2F.F16.F32 R56, R51 ;  /* 0x0000003300387304 */ /* 0x000e620000200800 */
[----:B0-----:R-:W-:-:S07]  /*0f10*/  IMAD.WIDE.U32 R46, R38, 0x10000, RZ ;  /* 0x00010000262e7825 */ /* 0x001fce00078e00ff */
[----:B------:R-:W0:Y:S01]  /*0f20*/  F2F.F16.F32 R57, R57 ;  /* 0x0000003900397304 */ /* 0x000e220000200800 */
        /* <DEDUP_REMOVED lines=115> */
[----:B------:R-:W-:Y:S01]  /*1660*/  F2F.F16.F32 R66, R66 ;  /* 0x0000004200427304 */ /* 0x000fe20000200800 */
[----:B------:R-:W-:-:S07]  /*1670*/  FMNMX R96, R96, |R71|, !PT ;  /* 0x4000004760607209 */ /* 0x000fce0007800000 */
        /* <DEDUP_REMOVED lines=24> */
[----:B------:R-:W-:Y:S01]  /*1800*/  F2F.F16.F32 R48, R48 ;  /* 0x0000003000307304 */ /* 0x000fe20000200800 */
[----:B------:R-:W-:Y:S01]  /*1810*/  FMUL R69, R84, R3 ;  /* 0x0000000354457220 */ /* 0x000fe20000400000 */
[----:B------:R-:W-:-:S04]  /*1820*/  FMNMX R41, R41, |R76|, !PT ;  /* 0x4000004c29297209 */ /* 0x000fc80007800000 */
[----:B------:R-:W-:Y:S01]  /*1830*/  FMNMX R41, R41, |R70|, !PT ;  /* 0x4000004629297209 */ /* 0x000fe20007800000 */
[----:B------:R-:W-:Y:S01]  /*1840*/  IMAD.WIDE R70, R23, 0x2, R52 ;  /* 0x0000000217467825 */ /* 0x000fe200078e0234 */
[----:B------:R-:W0:Y:S02]  /*1850*/  F2F.F16.F32 R49, R49 ;  /* 0x0000003100317304 */ /* 0x000e240000200800 */
[----:B------:R-:W-:-:S06]  /*1860*/  FMNMX R75, R41, |R74|, !PT ;  /* 0x4000004a294b7209 */ /* 0x000fcc0007800000 */
[----:B------:R-:W1:Y:S01]  /*1870*/  F2F.F16.F32 R67, R67 ;  /* 0x0000004300437304 */ /* 0x000e620000200800 */
[----:B0-----:R-:W-:-:S07]  /*1880*/  IMAD.WIDE.U32 R40, R49, 0x10000, RZ ;  /* 0x0001000031287825 */ /* 0x001fce00078e00ff */
[----:B------:R-:W0:Y:S01]  /*1890*/  F2F.F16.F32 R69, R69 ;  /* 0x0000004500457304 */ /* 0x000e220000200800 */
        /* <DEDUP_REMOVED lines=44> */
[----:B------:R-:W-:Y:S01]  /*1b60*/  F2F.F16.F32 R26, R26 ;  /* 0x0000001a001a7304 */ /* 0x000fe20000200800 */
[----:B------:R-:W-:Y:S02]  /*1b70*/  FMNMX R83, R83, |R82|, !PT ;  /* 0x4000005253537209 */ /* 0x000fe40007800000 */
[----:B------:R-:W-:-:S04]  /*1b80*/  LOP3.LUT R82, R32, 0xffff, RZ, 0xc0, !PT ;  /* 0x0000ffff20527812 */ /* 0x000fc800078ec0ff */
[----:B------:R-:W-:Y:S01]  /*1b90*/  SHF.L.U64.HI R37, R82, 0x10, RZ ;  /* 0x0000001052257819 */ /* 0x000fe200000102ff */
[----:B------:R-:W0:Y:S03]  /*1ba0*/  F2F.F16.F32 R68, R68 ;  /* 0x0000004400447304 */ /* 0x000e260000200800 */
[----:B------:R-:W-:-:S05]  /*1bb0*/  LOP3.LUT R80, R80, 0xffff0000, R37, 0xf8, !PT ;  /* 0xffff000050507812 */ /* 0x000fca00078ef825 */
        /* <DEDUP_REMOVED lines=30> */
[----:B------:R-:W-:Y:S01]  /*1da0*/  F2F.F16.F32 R29, R29 ;  /* 0x0000001d001d7304 */ /* 0x000fe20000200800 */
[----:B------:R-:W-:Y:S02]  /*1db0*/  PRMT R85, R88, 0x5410, R73 ;  /* 0x0000541058557816 */ /* 0x000fe40000000049 */
[----:B------:R-:W-:-:S05]  /*1dc0*/  FMNMX R57, R57, |R80|, !PT ;  /* 0x4000005039397209 */ /* 0x000fca0007800000 */
        /* <DEDUP_REMOVED lines=29> */
[----:B------:R-:W-:Y:S01]  /*1fa0*/  F2F.F16.F32 R57, R57 ;  /* 0x0000003900397304 */ /* 0x000fe20000200800 */
[----:B------:R-:W-:Y:S02]  /*1fb0*/  FMNMX R73, R73, |R90|, !PT ;  /* 0x4000005a49497209 */ /* 0x000fe40007800000 */
[----:B------:R-:W-:-:S05]  /*1fc0*/  LOP3.LUT R65, R65, 0xffff0000, R40, 0xf8, !PT ;  /* 0xffff000041417812 */ /* 0x000fca00078ef828 */
[----:B------:R-:W0:Y:S08]  /*1fd0*/  F2F.F16.F32 R60, R60 ;  /* 0x0000003c003c7304 */ /* 0x000e300000200800 */
[----:B------:R-:W3:Y:S01]  /*1fe0*/  F2F.F16.F32 R74, R74 ;  /* 0x0000004a004a7304 */ /* 0x000ee20000200800 */
[----:B0-----:R-:W-:-:S07]  /*1ff0*/  IMAD.WIDE.U32 R40, R60, 0x10000, RZ ;  /* 0x000100003c287825 */ /* 0x001fce00078e00ff */
[----:B------:R-:W0:Y:S01]  /*2000*/  F2F.F16.F32 R32, R84 ;  /* 0x0000005400207304 */ /* 0x000e220000200800 */
        /* <DEDUP_REMOVED lines=25> */
[----:B------:R-:W-:Y:S01]  /*21a0*/  F2F.F16.F32 R32, R32 ;  /* 0x0000002000207304 */ /* 0x000fe20000200800 */
[----:B------:R-:W-:-:S07]  /*21b0*/  FMNMX R83, R83, |R84|, !PT ;  /* 0x4000005453537209 */ /* 0x000fce0007800000 */
[----:B------:R-:W1:Y:S08]  /*21c0*/  F2F.F16.F32 R65, R65 ;  /* 0x0000004100417304 */ /* 0x000e700000200800 */
[----:B------:R-:W2:Y:S01]  /*21d0*/  F2F.F16.F32 R69, R69 ;  /* 0x0000004500457304 */ /* 0x000ea20000200800 */
[----:B-1----:R-:W-:-:S07]  /*21e0*/  IMAD.WIDE.U32 R40, R65, 0x10000, RZ ;  /* 0x0001000041287825 */ /* 0x002fce00078e00ff */
[----:B------:R-:W1:Y:S01]  /*21f0*/  F2F.F16.F32 R73, R73 ;  /* 0x0000004900497304 */ /* 0x000e620000200800 */
        /* <DEDUP_REMOVED lines=31> */
[----:B------:R-:W-:Y:S01]  /*23f0*/  F2F.F16.F32 R21, R21 ;  /* 0x0000001500157304 */ /* 0x000fe20000200800 */
[----:B------:R-:W-:Y:S02]  /*2400*/  PRMT R40, R4, 0x5410, R41 ;  /* 0x0000541004287816 */ /* 0x000fe40000000029 */
[----:B------:R-:W-:-:S02]  /*2410*/  SHF.L.U64.HI R41, R41, 0x10, RZ ;  /* 0x0000001029297819 */ /* 0x000fc400000102ff */
[----:B------:R-:W-:Y:S02]  /*2420*/  LOP3.LUT R4, R13, 0xffff, RZ, 0xc0, !PT ;  /* 0x0000ffff0d047812 */ /* 0x000fe400078ec0ff */
[----:B------:R-:W-:Y:S01]  /*2430*/  SHF.L.U64.HI R88, R88, 0x10, RZ ;  /* 0x0000001058587819 */ /* 0x000fe200000102ff */
[----:B------:R-:W0:Y:S01]  /*2440*/  F2F.F16.F32 R19, R19 ;  /* 0x0000001300137304 */ /* 0x000e220000200800 */
[----:B------:R-:W-:Y:S02]  /*2450*/  LOP3.LUT R13, R4, 0xffff0000, R41, 0xf8, !PT ;  /* 0xffff0000040d7812 */ /* 0x000fe400078ef829 */
[----:B------:R-:W-:Y:S02]  /*2460*/  FMNMX R41, R7, |R6|, !PT ;  /* 0x4000000607297209 */ /* 0x000fe40007800000 */
[----:B------:R-:W-:-:S03]  /*2470*/  LOP3.LUT R88, R85, 0xffff0000, R88, 0xf8, !PT ;  /* 0xffff000055587812 */ /* 0x000fc600078ef858 */
        /* <DEDUP_REMOVED lines=25> */
[----:B------:R-:W1:Y:S01]  /*2610*/  F2F.F16.F32 R17, R17 ;  /* 0x0000001100117304 */ /* 0x000e620000200800 */
[----:B------:R-:W-:Y:S01]  /*2620*/  FMUL R4, R18, R3 ;  /* 0x0000000312047220 */ /* 0x000fe20000400000 */
[----:B------:R-:W-:-:S02]  /*2630*/  FMNMX R83, R83, |R22|, !PT ;  /* 0x4000001653537209 */ /* 0x000fc40007800000 */
[----:B------:R-:W-:Y:S02]  /*2640*/  LOP3.LUT R22, R11, 0xffff, RZ, 0xc0, !PT ;  /* 0x0000ffff0b167812 */ /* 0x000fe400078ec0ff */
[----:B------:R-:W-:Y:S02]  /*2650*/  FMNMX R11, R83, |R6|, !PT ;  /* 0x40000006530b7209 */ /* 0x000fe40007800000 */
[----:B------:R-:W2:Y:S01]  /*2660*/  F2F.F16.F32 R10, R10 ;  /* 0x0000000a000a7304 */ /* 0x000ea20000200800 */
[----:B------:R-:W-:Y:S02]  /*2670*/  PRMT R88, R73, 0x5410, R22 ;  /* 0x0000541049587816 */ /* 0x000fe40000000016 */
[----:B------:R-:W-:Y:S02]  /*2680*/  SHF.L.U64.HI R7, R22, 0x10, RZ ;  /* 0x0000001016077819 */ /* 0x000fe400000102ff */
[----:B-1----:R-:W-:-:S03]  /*2690*/  LOP3.LUT R22, R17, 0xffff, RZ, 0xc0, !PT ;  /* 0x0000ffff11167812 */ /* 0x002fc600078ec0ff */
[----:B------:R-:W-:Y:S01]  /*26a0*/  F2F.F16.F32 R13, R13 ;  /* 0x0000000d000d7304 */ /* 0x000fe20000200800 */
[----:B------:R-:W-:Y:S01]  /*26b0*/  LOP3.LUT R22, R22, 0xffff0000, R7, 0xf8, !PT ;  /* 0xffff000016167812 */ /* 0x000fe200078ef807 */
[----:B--2---:R-:W-:-:S06]  /*26c0*/  IMAD.WIDE.U32 R6, R10, 0x10000, RZ ;  /* 0x000100000a067825 */ /* 0x004fcc00078e00ff */
[----:B------:R-:W1:Y:S01]  /*26d0*/  F2F.F16.F32 R4, R4 ;  /* 0x0000000400047304 */ /* 0x000e620000200800 */
        /* <DEDUP_REMOVED lines=15> */
[----:B------:R-:W0:Y:S08]  /*27d0*/  F2F.F16.F32 R73, R73 ;  /* 0x0000004900497304 */ /* 0x000e300000200800 */
[----:B------:R-:W-:Y:S01]  /*27e0*/  F2F.F16.F32 R18, R18 ;  /* 0x0000001200127304 */ /* 0x000fe20000200800 */
        /* <DEDUP_REMOVED lines=9> */
[----:B------:R-:W1:Y:S01]  /*2880*/  F2F.F16.F32 R17, R17 ;  /* 0x0000001100117304 */ /* 0x000e620000200800 */
[----:B------:R-:W-:Y:S01]  /*2890*/  FMUL R11, R22, R3 ;  /* 0x00000003160b7220 */ /* 0x000fe20000400000 */
[----:B------:R-:W-:Y:S02]  /*28a0*/  PRMT R30, R25, 0x5410, R30 ;  /* 0x00005410191e7816 */ /* 0x000fe4000000001e */
[----:B------:R-:W-:-:S02]  /*28b0*/  FMNMX R25, R7, |R80|, !PT ;  /* 0x4000005007197209 */ /* 0x000fc40007800000 */
[----:B------:R-:W-:Y:S02]  /*28c0*/  LOP3.LUT R76, R76, 0xffff0000, R35, 0xf8, !PT ;  /* 0xffff00004c4c7812 */ /* 0x000fe400078ef823 */
[----:B------:R-:W2:Y:S01]  /*28d0*/  F2F.F16.F32 R11, R11 ;  /* 0x0000000b000b7304 */ /* 0x000ea20000200800 */
        /* <DEDUP_REMOVED lines=71> */
[----:B------:R-:W-:Y:S01]  /*2d50*/  F2F.F16.F32 R28, R28 ;  /* 0x0000001c001c7304 */ /* 0x000fe20000200800 */
[----:B------:R-:W-:Y:S02]  /*2d60*/  SHF.L.U64.HI R62, R62, 0x10, RZ ;  /* 0x000000103e3e7819 */ /* 0x000fe400000102ff */
[----:B------:R-:W-:-:S02]  /*2d70*/  LOP3.LUT R42, R42, 0xffff0000, R7, 0xf8, !PT ;  /* 0xffff00002a2a7812 */ /* 0x000fc400078ef807 */
[----:B------:R-:W-:Y:S02]  /*2d80*/  LOP3.LUT R39, R39, 0xffff0000, R62, 0xf8, !PT ;  /* 0xffff000027277812 */ /* 0x000fe400078ef83e */
[----:B------:R-:W-:Y:S01]  /*2d90*/  FMNMX R55, R55, |R76|, !PT ;  /* 0x4000004c37377209 */ /* 0x000fe20007800000 */
        /* <DEDUP_REMOVED lines=27> */
[----:B------:R-:W0:Y:S01]  /*2f50*/  F2F.F16.F32 R63, R63 ;  /* 0x0000003f003f7304 */ /* 0x000e220000200800 */
[-C--:B------:R-:W-:Y:S01]  /*2f60*/  FMUL R35, R56, R3.reuse ;  /* 0x0000000338237220 */ /* 0x080fe20000400000 */
[----:B------:R-:W-:Y:S01]  /*2f70*/  FMUL R62, R7, R3 ;  /* 0x00000003073e7220 */ /* 0x000fe20000400000 */
[----:B------:R-:W-:-:S04]  /*2f80*/  FMNMX R7, R42, |R7|, !PT ;  /* 0x400000072a077209 */ /* 0x000fc80007800000 */
[----:B------:R-:W-:Y:S01]  /*2f90*/  FMNMX R61, R7, |R6|, !PT ;  /* 0x40000006073d7209 */ /* 0x000fe20007800000 */
[----:B------:R-:W1:Y:S01]  /*2fa0*/  F2F.F16.F32 R42, R62 ;  /* 0x0000003e002a7304 */ /* 0x000e620000200800 */
[----:B------:R-:W-:Y:S02]  /*2fb0*/  SHF.L.U64.HI R7, R73, 0x10, RZ ;  /* 0x0000001049077819 */ /* 0x000fe400000102ff */
[----:B0-----:R-:W-:-:S05]  /*2fc0*/  LOP3.LUT R34, R63, 0xffff, RZ, 0xc0, !PT ;  /* 0x0000ffff3f227812 */ /* 0x001fca00078ec0ff */
[----:B------:R-:W-:Y:S01]  /*2fd0*/  F2F.F16.F32 R36, R36 ;  /* 0x0000002400247304 */ /* 0x000fe20000200800 */
[----:B------:R-:W-:Y:S01]  /*2fe0*/  LOP3.LUT R34, R34, 0xffff0000, R7, 0xf8, !PT ;  /* 0xffff000022227812 */ /* 0x000fe200078ef807 */
[----:B-1----:R-:W-:-:S06]  /*2ff0*/  IMAD.WIDE.U32 R6, R42, 0x10000, RZ ;  /* 0x000100002a067825 */ /* 0x002fcc00078e00ff */
[----:B------:R-:W0:Y:S01]  /*3000*/  F2F.F16.F32 R35, R35 ;  /* 0x0000002300237304 */ /* 0x000e220000200800 */
        /* <DEDUP_REMOVED lines=17> */
[----:B------:R-:W1:Y:S01]  /*3120*/  F2F.F16.F32 R63, R63 ;  /* 0x0000003f003f7304 */ /* 0x000e620000200800 */
[-C--:B------:R-:W-:Y:S01]  /*3130*/  FMUL R56, R6, R3.reuse ;  /* 0x0000000306387220 */ /* 0x080fe20000400000 */
[----:B------:R-:W-:Y:S01]  /*3140*/  FMUL R61, R62, R3 ;  /* 0x000000033e3d7220 */ /* 0x000fe20000400000 */
[----:B------:R-:W-:-:S02]  /*3150*/  LOP3.LUT R26, R29, 0xffff, RZ, 0xc0, !PT ;  /* 0x0000ffff1d1a7812 */ /* 0x000fc400078ec0ff */
[----:B------:R-:W-:Y:S02]  /*3160*/  SHF.L.U64.HI R29, R73, 0x10, RZ ;  /* 0x00000010491d7819 */ /* 0x000fe400000102ff */
[----:B------:R-:W-:Y:S01]  /*3170*/  FMNMX R7, R7, |R6|, !PT ;  /* 0x4000000607077209 */ /* 0x000fe20007800000 */
[----:B------:R-:W2:Y:S01]  /*3180*/  F2F.F16.F32 R56, R56 ;  /* 0x0000003800387304 */ /* 0x000ea20000200800 */
[----:B------:R-:W-:Y:S02]  /*3190*/  LOP3.LUT R26, R26, 0xffff0000, R29, 0xf8, !PT ;  /* 0xffff00001a1a7812 */ /* 0x000fe400078ef81d */
[----:B------:R-:W-:Y:S02]  /*31a0*/  FMNMX R29, R7, |R66|, !PT ;  /* 0x40000042071d7209 */ /* 0x000fe40007800000 */
[----:B------:R-:W-:Y:S02]  /*31b0*/  LOP3.LUT R64, R81, 0xffff, RZ, 0xc0, !PT ;  /* 0x0000ffff51407812 */ /* 0x000fe400078ec0ff */
[----:B-1----:R-:W-:Y:S01]  /*31c0*/  PRMT R77, R34, 0x5410, R63 ;  /* 0x00005410224d7816 */ /* 0x002fe2000000003f */
[----:B------:R-:W-:Y:S01]  /*31d0*/  FMUL R34, R66, R3 ;  /* 0x0000000342227220 */ /* 0x000fe20000400000 */
[----:B------:R-:W-:Y:S01]  /*31e0*/  F2F.F16.F32 R61, R61 ;  /* 0x0000003d003d7304 */ /* 0x000fe20000200800 */
[----:B------:R-:W-:-:S02]  /*31f0*/  LOP3.LUT R68, R68, 0xffff, RZ, 0xc0, !PT ;  /* 0x0000ffff44447812 */ /* 0x000fc400078ec0ff */
[----:B------:R-:W-:Y:S01]  /*3200*/  LOP3.LUT R72, R72, 0xffff, RZ, 0xc0, !PT ;  /* 0x0000ffff48487812 */ /* 0x000fe200078ec0ff */
[----:B------:R1:W-:Y:S01]  /*3210*/  STS.64 [R20+0xa0], R76 ;  /* 0x0000a04c14007388 */ /* 0x0003e20000000a00 */
[----:B------:R-:W-:Y:S01]  /*3220*/  PRMT R48, R48, 0x5410, R73 ;  /* 0x0000541030307816 */ /* 0x000fe20000000049 */
[----:B--2---:R-:W-:Y:S02]  /*3230*/  IMAD.WIDE.U32 R6, R56, 0x10000, RZ ;  /* 0x0001000038067825 */ /* 0x004fe400078e00ff */
[----:B------:R-:W2:Y:S01]  /*3240*/  F2F.F16.F32 R34, R34 ;  /* 0x0000002200227304 */ /* 0x000ea20000200800 */
        /* <DEDUP_REMOVED lines=67> */
[----:B------:R-:W-:Y:S01]  /*3680*/  F2F.F16.F32 R19, R19 ;  /* 0x0000001300137304 */ /* 0x000fe20000200800 */
[----:B------:R-:W-:Y:S02]  /*3690*/  FMNMX R37, R37, |R72|, !PT ;  /* 0x4000004825257209 */ /* 0x000fe40007800000 */
[----:B------:R-:W-:-:S04]  /*36a0*/  LOP3.LUT R72, R27, 0xffff, RZ, 0xc0, !PT ;  /* 0x0000ffff1b487812 */ /* 0x000fc800078ec0ff */
[----:B------:R-:W-:Y:S01]  /*36b0*/  SHF.L.U64.HI R6, R72, 0x10, RZ ;  /* 0x0000001048067819 */ /* 0x000fe200000102ff */
[----:B------:R-:W2:Y:S03]  /*36c0*/  F2F.F16.F32 R21, R21 ;  /* 0x0000001500157304 */ /* 0x000ea60000200800 */
[----:B------:R-:W-:-:S05]  /*36d0*/  LOP3.LUT R57, R57, 0xffff0000, R6, 0xf8, !PT ;  /* 0xffff000039397812 */ /* 0x000fca00078ef806 */
[----:B------:R-:W0:Y:S01]  /*36e0*/  F2F.F16.F32 R10, R10 ;  /* 0x0000000a000a7304 */ /* 0x000e220000200800 */
[----:B--2---:R-:W-:-:S07]  /*36f0*/  IMAD.WIDE.U32 R6, R21, 0x10000, RZ ;  /* 0x0001000015067825 */ /* 0x004fce00078e00ff */
[----:B------:R-:W2:Y:S01]  /*3700*/  F2F.F16.F32 R27, R63 ;  /* 0x0000003f001b7304 */ /* 0x000ea20000200800 */
        /* <DEDUP_REMOVED lines=22> */
[----:B------:R-:W1:Y:S01]  /*3870*/  F2F.F16.F32 R6, R6 ;  /* 0x0000000600067304 */ /* 0x000e620000200800 */
[----:B------:R-:W-:Y:S01]  /*3880*/  FMNMX R25, R25, |R60|, !PT ;  /* 0x4000003c19197209 */ /* 0x000fe20007800000 */
[----:B------:R-:W-:Y:S01]  /*3890*/  FMUL R32, R42, R3 ;  /* 0x000000032a207220 */ /* 0x000fe20000400000 */
[----:B0-----:R-:W-:-:S02]  /*38a0*/  PRMT R88, R68, 0x5410, R7 ;  /* 0x0000541044587816 */ /* 0x001fc40000000007 */
[----:B------:R-:W-:-:S03]  /*38b0*/  FMNMX R25, R25, |R56|, !PT ;  /* 0x4000003819197209 */ /* 0x000fc60007800000 */
[----:B------:R-:W0:Y:S01]  /*38c0*/  F2F.F16.F32 R37, R37 ;  /* 0x0000002500257304 */ /* 0x000e220000200800 */
[----:B------:R-:W-:Y:S02]  /*38d0*/  SHF.L.U64.HI R7, R7, 0x10, RZ ;  /* 0x0000001007077819 */ /* 0x000fe400000102ff */
[----:B------:R-:W-:Y:S02]  /*38e0*/  FMNMX R25, R25, |R42|, !PT ;  /* 0x4000002a19197209 */ /* 0x000fe40007800000 */
[----:B-1----:R-:W-:-:S03]  /*38f0*/  LOP3.LUT R42, R6, 0xffff, RZ, 0xc0, !PT ;  /* 0x0000ffff062a7812 */ /* 0x002fc600078ec0ff */
[----:B------:R-:W-:Y:S01]  /*3900*/  F2F.F16.F32 R17, R17 ;  /* 0x0000001100117304 */ /* 0x000fe20000200800 */
[----:B------:R-:W-:Y:S01]  /*3910*/  LOP3.LUT R42, R42, 0xffff0000, R7, 0xf8, !PT ;  /* 0xffff00002a2a7812 */ /* 0x000fe200078ef807 */
[----:B0-----:R-:W-:-:S06]  /*3920*/  IMAD.WIDE.U32 R56, R37, 0x10000, RZ ;  /* 0x0001000025387825 */ /* 0x001fcc00078e00ff */
[----:B------:R-:W0:Y:S01]  /*3930*/  F2F.F16.F32 R32, R32 ;  /* 0x0000002000207304 */ /* 0x000e220000200800 */
        /* <DEDUP_REMOVED lines=16> */
[----:B------:R-:W0:Y:S01]  /*3a40*/  F2F.F16.F32 R57, R57 ;  /* 0x0000003900397304 */ /* 0x000e220000200800 */
[----:B------:R-:W-:Y:S01]  /*3a50*/  FMNMX R7, R56, |R27|, !PT ;  /* 0x4000001b38077209 */ /* 0x000fe20007800000 */
[-C--:B------:R-:W-:Y:S01]  /*3a60*/  FMUL R27, R27, R3.reuse ;  /* 0x000000031b1b7220 */ /* 0x080fe20000400000 */
[----:B------:R-:W-:Y:S01]  /*3a70*/  FMUL R25, R6, R3 ;  /* 0x0000000306197220 */ /* 0x000fe20000400000 */
[----:B------:R-:W-:Y:S02]  /*3a80*/  PRMT R56, R29, 0x5410, R68 ;  /* 0x000054101d387816 */ /* 0x000fe40000000044 */
[----:B------:R-:W-:Y:S02]  /*3a90*/  FMNMX R21, R7, |R60|, !PT ;  /* 0x4000003c07157209 */ /* 0x000fe40007800000 */
[----:B------:R-:W1:Y:S01]  /*3aa0*/  F2F.F16.F32 R27, R27 ;  /* 0x0000001b001b7304 */ /* 0x000e620000200800 */
[----:B------:R-:W-:Y:S02]  /*3ab0*/  SHF.L.U64.HI R7, R68, 0x10, RZ ;  /* 0x0000001044077819 */ /* 0x000fe400000102ff */
[----:B------:R-:W-:-:S02]  /*3ac0*/  FMNMX R21, R21, |R6|, !PT ;  /* 0x4000000615157209 */ /* 0x000fc40007800000 */
[----:B0-----:R-:W-:Y:S01]  /*3ad0*/  PRMT R89, R42, 0x5410, R57 ;  /* 0x000054102a597816 */ /* 0x001fe20000000039 */
[----:B------:R-:W-:Y:S02]  /*3ae0*/  FMUL R42, R60, R3 ;  /* 0x000000033c2a7220 */ /* 0x000fe40000400000 */
[----:B------:R-:W-:Y:S01]  /*3af0*/  F2F.F16.F32 R25, R25 ;  /* 0x0000001900197304 */ /* 0x000fe20000200800 */
[----:B------:R-:W-:Y:S01]  /*3b00*/  LOP3.LUT R60, R37, 0xffff, RZ, 0xc0, !PT ;  /* 0x0000ffff253c7812 */ /* 0x000fe200078ec0ff */
[----:B------:R0:W-:Y:S03]  /*3b10*/  STS.64 [R20+0xc0], R88 ;  /* 0x0000c05814007388 */ /* 0x0001e60000000a00 */
[----:B------:R-:W-:Y:S01]  /*3b20*/  LOP3.LUT R60, R60, 0xffff0000, R7, 0xf8, !PT ;  /* 0xffff00003c3c7812 */ /* 0x000fe200078ef807 */
[----:B-1----:R-:W-:Y:S02]  /*3b30*/  IMAD.WIDE.U32 R6, R27, 0x10000, RZ ;  /* 0x000100001b067825 */ /* 0x002fe400078e00ff */
[----:B------:R-:W1:Y:S01]  /*3b40*/  F2F.F16.F32 R42, R42 ;  /* 0x0000002a002a7304 */ /* 0x000e620000200800 */
        /* <DEDUP_REMOVED lines=47> */
[----:B------:R-:W-:Y:S01]  /*3e40*/  F2F.F16.F32 R23, R23 ;  /* 0x0000001700177304 */ /* 0x000fe20000200800 */
[----:B------:R-:W-:-:S04]  /*3e50*/  FMNMX R57, R57, |R88|, !PT ;  /* 0x4000005839397209 */ /* 0x000fc80007800000 */
[----:B------:R-:W-:-:S03]  /*3e60*/  FMNMX R57, R57, |R72|, !PT ;  /* 0x4000004839397209 */ /* 0x000fc60007800000 */
[----:B------:R-:W0:Y:S01]  /*3e70*/  F2F.F16.F32 R63, R63 ;  /* 0x0000003f003f7304 */ /* 0x000e220000200800 */
[----:B------:R-:W-:-:S07]  /*3e80*/  FMNMX R57, R57, |R74|, !PT ;  /* 0x4000004a39397209 */ /* 0x000fce0007800000 */
        /* <DEDUP_REMOVED lines=19> */
[----:B------:R-:W-:Y:S01]  /*3fc0*/  F2F.F16.F32 R51, R51 ;  /* 0x0000003300337304 */ /* 0x000fe20000200800 */
[----:B------:R-:W-:Y:S02]  /*3fd0*/  FMNMX R7, R57, |R100|, !PT ;  /* 0x4000006439077209 */ /* 0x000fe40007800000 */
[----:B------:R-:W-:-:S02]  /*3fe0*/  PRMT R57, R60, 0x5410, R27 ;  /* 0x000054103c397816 */ /* 0x000fc4000000001b */
[----:B------:R-:W-:-:S03]  /*3ff0*/  FMNMX R27, R7, |R98|, !PT ;  /* 0x40000062071b7209 */ /* 0x000fc60007800000 */
        /* <DEDUP_REMOVED lines=44> */
[----:B------:R-:W-:Y:S01]  /*42c0*/  F2F.F16.F32 R79, R79 ;  /* 0x0000004f004f7304 */ /* 0x000fe20000200800 */
[----:B------:R-:W-:-:S04]  /*42d0*/  FMNMX R27, R27, |R60|, !PT ;  /* 0x4000003c1b1b7209 */ /* 0x000fc80007800000 */
[----:B------:R-:W-:-:S03]  /*42e0*/  FMNMX R27, R27, |R78|, !PT ;  /* 0x4000004e1b1b7209 */ /* 0x000fc60007800000 */
[----:B------:R-:W0:Y:S01]  /*42f0*/  F2F.F16.F32 R86, R86 ;  /* 0x0000005600567304 */ /* 0x000e220000200800 */
[----:B------:R-:W-:-:S04]  /*4300*/  FMNMX R27, R27, |R28|, !PT ;  /* 0x4000001c1b1b7209 */ /* 0x000fc80007800000 */
[----:B------:R-:W-:-:S03]  /*4310*/  FMNMX R27, R27, |R74|, !PT ;  /* 0x4000004a1b1b7209 */ /* 0x000fc60007800000 */
[----:B------:R-:W1:Y:S01]  /*4320*/  F2F.F16.F32 R70, R70 ;  /* 0x0000004600467304 */ /* 0x000e620000200800 */
[----:B0-----:R-:W-:-:S07]  /*4330*/  IMAD.WIDE.U32 R6, R86, 0x10000, RZ ;  /* 0x0001000056067825 */ /* 0x001fce00078e00ff */
[----:B------:R-:W0:Y:S01]  /*4340*/  F2F.F16.F32 R36, R36 ;  /* 0x0000002400247304 */ /* 0x000e220000200800 */
        /* <DEDUP_REMOVED lines=206> */
.L_x_3651:
[----:B-1----:R-:W-:-:S07]  /*5030*/  FMNMX R6, R5, R6, !PT ;  /* 0x0000000605067209 */ /* 0x002fce0007800000 */
.L_x_3643:
[----:B------:R-:W-:Y:S05]  /*5040*/  BSYNC B0 ;  /* 0x0000000000007941 */ /* 0x000fea0003800000 */
.L_x_3642:
        /* <DEDUP_REMOVED lines=16> */
.L_x_3646:
[----:B------:R-:W-:Y:S05]  /*5150*/  BSYNC B0 ;  /* 0x0000000000007941 */ /* 0x000fea0003800000 */
.L_x_3645:
        /* <DEDUP_REMOVED lines=13> */
[----:B-1----:R-:W-:Y:S05]  /*5230*/  CALL.REL.NOINC `($__internal_23_$__cuda_sm20_rcp_rn_f32_slowpath) ;  /* 0x0000000000587944 */ /* 0x002fea0003c00000 */
[----:B------:R-:W-:Y:S01]  /*5240*/  IMAD.MOV.U32 R7, RZ, RZ, R0 ;  /* 0x000000ffff077224 */ /* 0x000fe200078e0000 */
[----:B------:R-:W-:Y:S06]  /*5250*/  BRA `(.L_x_3648) ;  /* 0x0000000000107947 */ /* 0x000fec0003800000 */
.L_x_3647:
[----:B------:R-:W0:Y:S02]  /*5260*/  MUFU.RCP R0, R3 ;  /* 0x0000000300007308 */ /* 0x000e240000001000 */
[----:B0-----:R-:W-:-:S04]  /*5270*/  FFMA R2, R0, R3, -1 ;  /* 0xbf80000000027423 */ /* 0x001fc80000000003 */
[----:B------:R-:W-:-:S04]  /*5280*/  FADD.FTZ R7, -R2, -RZ ;  /* 0x800000ff02077221 */ /* 0x000fc80000010100 */
[----:B------:R-:W-:-:S07]  /*5290*/  FFMA R7, R0, R7, R0 ;  /* 0x0000000700077223 */ /* 0x000fce0000000000 */
.L_x_3648:
[----:B-1----:R-:W-:Y:S01]  /*52a0*/  STG.E desc[UR6][R4.64], R7 ;  /* 0x0000000704007986 */ /* 0x002fe2000c101906 */
[----:B------:R-:W-:Y:S05]  /*52b0*/  EXIT ;  /* 0x000000000000794d */ /* 0x000fea0003800000 */
.L_x_3644:
[----:B------:R-:W-:Y:S02]  /*52c0*/  IMAD.MOV.U32 R8, RZ, RZ, 0x2 ;  /* 0x00000002ff087424 */ /* 0x000fe400078e00ff */
[----:B------:R-:W-:Y:S02]  /*52d0*/  IMAD.MOV.U32 R9, RZ, RZ, 0x1f ;  /* 0x0000001fff097424 */ /* 0x000fe400078e00ff */
[----:B------:R-:W-:-:S07]  /*52e0*/  IMAD.MOV.U32 R7, RZ, RZ, -0x1 ;  /* 0xffffffffff077424 */ /* 0x000fce00078e00ff */
[----:B01----:R-:W-:Y:S05]  /*52f0*/  WARPSYNC.COLLECTIVE R7, `(.L_x_3649) ;  /* 0x0000000007087348 */ /* 0x003fea0003c00000 */
[----:B-1----:R1:W2:Y:S02]  /*5300*/  SHFL.DOWN P0, R6, R4, R8, R9 ;  /* 0x0800000804067389 */ /* 0x0022a40000000009 */
[----:B012---:R-:W-:Y:S01]  /*5310*/  ENDCOLLECTIVE ;  /* 0x000000000000791b */ /* 0x007fe20003800000 */
.L_x_3649:
[----:B------:R-:W-:Y:S02]  /*5320*/  IMAD.MOV.U32 R8, RZ, RZ, 0x1 ;  /* 0x00000001ff087424 */ /* 0x000fe400078e00ff */
[----:B------:R-:W-:-:S05]  /*5330*/  IMAD.MOV.U32 R5, RZ, RZ, R6 ;  /* 0x000000ffff057224 */ /* 0x000fca00078e0006 */
[----:B------:R-:W-:-:S05]  /*5340*/  FMNMX R5, R5, R4, !PT ;  /* 0x0000000405057209 */ /* 0x000fca0007800000 */
[----:B------:R-:W-:-:S07]  /*5350*/  IMAD.MOV.U32 R4, RZ, RZ, R5 ;  /* 0x000000ffff047224 */ /* 0x000fce00078e0005 */
[----:B------:R-:W-:Y:S05]  /*5360*/  WARPSYNC.COLLECTIVE R7, `(.L_x_3650) ;  /* 0x0000000007087348 */ /* 0x000fea0003c00000 */
[----:B------:R0:W1:Y:S02]  /*5370*/  SHFL.DOWN P0, R6, R4, R8, R9 ;  /* 0x0800000804067389 */ /* 0x0000640000000009 */
[----:B01----:R-:W-:Y:S01]  /*5380*/  ENDCOLLECTIVE ;  /* 0x000000000000791b */ /* 0x003fe20003800000 */
.L_x_3650:
[----:B------:R-:W-:Y:S05]  /*5390*/  BRA `(.L_x_3651) ;  /* 0xfffffffc00247947 */ /* 0x000fea000383ffff */
        .weak           $__internal_23_$__cuda_sm20_rcp_rn_f32_slowpath
        .type           $__internal_23_$__cuda_sm20_rcp_rn_f32_slowpath,@function
        .size           $__internal_23_$__cuda_sm20_rcp_rn_f32_slowpath,(.L_x_3792 - $__internal_23_$__cuda_sm20_rcp_rn_f32_slowpath)
$__internal_23_$__cuda_sm20_rcp_rn_f32_slowpath:
        /* <DEDUP_REMOVED lines=15> */
.L_x_3652:
        /* <DEDUP_REMOVED lines=33> */
.L_x_3654:
[----:B------:R0:W1:Y:S02]  /*56a0*/  MUFU.RCP R0, R3 ;  /* 0x0000000300007308 */ /* 0x0000640000001000 */
.L_x_3653:
[----:B------:R-:W-:Y:S02]  /*56b0*/  IMAD.MOV.U32 R2, RZ, RZ, R8 ;  /* 0x000000ffff027224 */ /* 0x000fe400078e0008 */
[----:B0-2---:R-:W-:-:S04]  /*56c0*/  IMAD.MOV.U32 R3, RZ, RZ, 0x0 ;  /* 0x00000000ff037424 */ /* 0x005fc800078e00ff */
[----:B-1-3--:R-:W-:Y:S05]  /*56d0*/  RET.REL.NODEC R2 `(_ZN18transformer_engine56_GLOBAL__N__9a404817_23_multi_cast_transpose_cu_26a11c4627multi_cast_transpose_kernelILi4ELi4ELb1Ef6__halfS2_EEvNS0_22MultiCastTransposeArgsE) ;  /* 0xffffffa802487950 */ /* 0x00afea0003c3ffff */
.L_x_3655:
        /* <DEDUP_REMOVED lines=10> */
.L_x_3792:


//--------------------- .text._ZN18transformer_engine56_GLOBAL__N__9a404817_23_multi_cast_transpose_cu_26a11c4627multi_cast_transpose_kernelILi4ELi2ELb1Ef6__halffEEvNS0_22MultiCastTransposeArgsE --------------------------
	.section	.text._ZN18transformer_engine56_GLOBAL__N__9a404817_23_multi_cast_transpose_cu_26a11c4627multi_cast_transpose_kernelILi4ELi2ELb1Ef6__halffEEvNS0_22MultiCastTransposeArgsE,"ax",@progbits
	.align	128
.text._ZN18transformer_engine56_GLOBAL__N__9a404817_23_multi_cast_transpose_cu_26a11c4627multi_cast_transpose_kernelILi4ELi2ELb1Ef6__halffEEvNS0_22MultiCastTransposeArgsE:
        .type           _ZN18transformer_engine56_GLOBAL__N__9a404817_23_multi_cast_transpose_cu_26a11c4627multi_cast_transpose_kernelILi4ELi2ELb1Ef6__halffEEvNS0_22MultiCastTransposeArgsE,@function
        .size           _ZN18transformer_engine56_GLOBAL__N__9a404817_23_multi_cast_transpose_cu_26a11c4627multi_cast_transpose_kernelILi4ELi2ELb1Ef6__halffEEvNS0_22MultiCastTransposeArgsE,(.L_x_3794 - _ZN18transformer_engine56_GLOBAL__N__9a404817_23_multi_cast_transpose_cu_26a11c4627multi_cast_transpose_kernelILi4ELi2ELb1Ef6__halffEEvNS0_22MultiCastTransposeArgsE)
        .other          _ZN18transformer_engine56_GLOBAL__N__9a404817_23_multi_cast_transpose_cu_26a11c4627multi_cast_transpose_kernelILi4ELi2ELb1Ef6__halffEEvNS0_22MultiCastTransposeArgsE,@"STO_CUDA_ENTRY STV_DEFAULT"
_ZN18transformer_engine56_GLOBAL__N__9a404817_23_multi_cast_transpose_cu_26a11c4627multi_cast_transpose_kernelILi4ELi2ELb1Ef6__halffEEvNS0_22MultiCastTransposeArgsE:
[----:B------:R-:W-:Y:S01]  /*0000*/  LDC R1, c[0x0][0x28] ;  /* 0x00000a00ff017b82 */ /* 0x000fe20000000800 */
[----:B------:R-:W0:Y:S07]  /*0010*/  S2R R0, SR_TID.X ;  /* 0x0000000000007919 */ /* 0x000e2e0000002100 */
[----:B------:R-:W1:Y:S01]  /*0020*/  S2UR UR4, SR_CTAID.X ;  /* 0x00000000000479c3 */ /* 0x000e620000002500 */
[----:B------:R-:W-:Y:S01]  /*0030*/  HFMA2.MMA R4, -RZ, RZ, 0, 0 ;  /* 0x00000000ff047435 */ /* 0x000fe200000001ff */
[----:B0-----:R-:W-:-:S04]  /*0040*/  SHF.R.S32.HI R3, RZ, 0x1f, R0 ;  /* 0x0000001fff037819 */ /* 0x001fc80000011400 */
[----:B------:R-:W-:-:S04]  /*0050*/  LEA.HI R3, R3, R0, RZ, 0x5 ;  /* 0x0000000003037211 */ /* 0x000fc800078f28ff */
[----:B------:R-:W-:Y:S02]  /*0060*/  LOP3.LUT R71, R3, 0xffffffe0, RZ, 0xc0, !PT ;  /* 0xffffffe003477812 */ /* 0x000fe400078ec0ff */
[----:B------:R-:W-:Y:S02]  /*0070*/  SHF.R.S32.HI R9, RZ, 0x5, R3 ;  /* 0x00000005ff097819 */ /* 0x000fe40000011403 */
[----:B-1----:R-:W-:-:S07]  /*0080*/  IADD3 R71, -R71, R0, RZ ;  /* 0x0000000047477210 */ /* 0x002fce0007ffe1ff */
.L_x_3656:
[----:B------:R-:W-:Y:S01]  /*0090*/  IMAD.MOV.U32 R2, RZ, RZ, R4 ;  /* 0x000000ffff027224 */ /* 0x000fe200078e0004 */
[----:B------:R-:W-:-:S04]  /*00a0*/  IADD3 R4, R4, 0x1, RZ ;  /* 0x0000000104047810 */ /* 0x000fc80007ffe0ff */
[----:B------:R-:W-:-:S04]  /*00b0*/  SHF.L.U32 R76, R4, 0x2, RZ ;  /* 0x00000002044c7819 */ /* 0x000fc800000006ff */
        /* <DEDUP_REMOVED lines=17> */
[----:B------:R-:W-:Y:S02]  /*01d0*/  IABS R12, R3 ;  /* 0x00000003000c7213 */ /* 0x000fe40000000000 */
[----:B0-----:R-:W-:-:S05]  /*01e0*/  IADD3 R4, R6, 0xffffffe, RZ ;  /* 0x0ffffffe06047810 */ /* 0x001fca0007ffe0ff */
[----:B------:R0:W2:Y:S02]  /*01f0*/  F2I.FTZ.U32.TRUNC.NTZ R5, R4 ;  /* 0x0000000400057305 */ /* 0x0000a4000021f000 */
[----:B0-----:R-:W-:Y:S01]  /*0200*/  HFMA2.MMA R4, -RZ, RZ, 0, 0 ;  /* 0x00000000ff047435 */ /* 0x001fe200000001ff */
[----:B--2---:R-:W-:-:S05]  /*0210*/  IADD3 R8, RZ, -R5, RZ ;  /* 0x80000005ff087210 */ /* 0x004fca0007ffe0ff */
[----:B------:R-:W-:Y:S02]  /*0220*/  IMAD R11, R8, R7, RZ ;  /* 0x00000007080b7224 */ /* 0x000fe400078e02ff */
[----:B------:R-:W-:Y:S02]  /*0230*/  IMAD.MOV.U32 R8, RZ, RZ, R12 ;  /* 0x000000ffff087224 */ /* 0x000fe400078e000c */
[----:B------:R-:W-:Y:S01]  /*0240*/  IMAD.HI.U32 R5, R5, R11, R4 ;  /* 0x0000000b05057227 */ /* 0x000fe200078e0004 */
[----:B------:R-:W-:-:S05]  /*0250*/  IADD3 R4, RZ, -R13, RZ ;  /* 0x8000000dff047210 */ /* 0x000fca0007ffe0ff */
[----:B------:R-:W-:-:S04]  /*0260*/  IMAD.HI.U32 R5, R5, R8, RZ ;  /* 0x0000000805057227 */ /* 0x000fc800078e00ff */
[----:B------:R-:W-:-:S05]  /*0270*/  IMAD R4, R5, R4, R8 ;  /* 0x0000000405047224 */ /* 0x000fca00078e0208 */
[----:B------:R-:W-:-:S13]  /*0280*/  ISETP.GT.U32.AND P2, PT, R7, R4, PT ;  /* 0x000000040700720c */ /* 0x000fda0003f44070 */
[----:B------:R-:W-:Y:S01]  /*0290*/  @!P2 IMAD.IADD R4, R4, 0x1, -R7 ;  /* 0x000000010404a824 */ /* 0x000fe200078e0a07 */
[----:B------:R-:W-:Y:S02]  /*02a0*/  @!P2 IADD3 R5, R5, 0x1, RZ ;  /* 0x000000010505a810 */ /* 0x000fe40007ffe0ff */
[----:B------:R-:W-:Y:S02]  /*02b0*/  ISETP.NE.AND P2, PT, R10, RZ, PT ;  /* 0x000000ff0a00720c */ /* 0x000fe40003f45270 */
[----:B------:R-:W-:Y:S02]  /*02c0*/  ISETP.GE.U32.AND P0, PT, R4, R7, PT ;  /* 0x000000070400720c */ /* 0x000fe40003f06070 */
[----:B------:R-:W-:Y:S01]  /*02d0*/  LOP3.LUT R4, R3, R10, RZ, 0x3c, !PT ;  /* 0x0000000a03047212 */ /* 0x000fe200078e3cff */
[----:B------:R-:W0:Y:S03]  /*02e0*/  LDC.64 R6, c[0x0][R75+0x810] ;  /* 0x000204004b067b82 */ /* 0x000e260000000a00 */
[----:B------:R-:W-:-:S07]  /*02f0*/  ISETP.GE.AND P1, PT, R4, RZ, PT ;  /* 0x000000ff0400720c */ /* 0x000fce0003f26270 */
[----:B------:R-:W-:-:S06]  /*0300*/  @P0 IADD3 R5, R5, 0x1, RZ ;  /* 0x0000000105050810 */ /* 0x000fcc0007ffe0ff */
[----:B------:R-:W-:Y:S02]  /*0310*/  @!P1 IADD3 R5, -R5, RZ, RZ ;  /* 0x000000ff05059210 */ /* 0x000fe40007ffe1ff */
[----:B------:R-:W-:-:S04]  /*0320*/  @!P2 LOP3.LUT R5, RZ, R10, RZ, 0x33, !PT ;  /* 0x0000000aff05a212 */ /* 0x000fc800078e33ff */
[C---:B------:R-:W-:Y:S01]  /*0330*/  IADD3 R4, -R5.reuse, RZ, RZ ;  /* 0x000000ff05047210 */ /* 0x040fe20007ffe1ff */
[----:B------:R-:W-:Y:S01]  /*0340*/  IMAD.SHL.U32 R70, R5, 0x40, RZ ;  /* 0x0000004005467824 */ /* 0x000fe200078e00ff */
[----:B0-----:R-:W-:-:S03]  /*0350*/  ISETP.NE.U32.AND P0, PT, R6, RZ, PT ;  /* 0x000000ff0600720c */ /* 0x001fc60003f05070 */
[----:B------:R-:W-:Y:S01]  /*0360*/  IMAD R73, R10, R4, R3 ;  /* 0x000000040a497224 */ /* 0x000fe200078e0203 */
[----:B------:R-:W-:Y:S02]  /*0370*/  LEA R9, R9, R70, 0x1 ;  /* 0x0000004609097211 */ /* 0x000fe400078e08ff */
[----:B------:R-:W-:Y:S02]  /*0380*/  ISETP.NE.AND.EX P0, PT, R7, RZ, PT, P0 ;  /* 0x000000ff0700720c */ /* 0x000fe40003f05300 */
[----:B------:R-:W-:-:S05]  /*0390*/  SHF.L.U32 R73, R73, 0x7, RZ ;  /* 0x0000000749497819 */ /* 0x000fca00000006ff */
[----:B------:R-:W-:-:S04]  /*03a0*/  IMAD R4, R71, 0x4, R73 ;  /* 0x0000000447047824 */ /* 0x000fc800078e0249 */
[----:B------:R-:W-:-:S04]  /*03b0*/  IMAD R9, R66, R9, R4 ;  /* 0x0000000942097224 */ /* 0x000fc800078e0204 */
[----:B-1----:R-:W-:Y:S01]  /*03c0*/  IMAD.WIDE R62, R9, 0x2, R80 ;  /* 0x00000002093e7825 */ /* 0x002fe200078e0250 */
[----:B------:R-:W-:-:S04]  /*03d0*/  HFMA2.MMA R68, -RZ, RZ, 1.875, 0 ;  /* 0x3f800000ff447435 */ /* 0x000fc800000001ff */
[----:B------:R-:W2:Y:S06]  /*03e0*/  LDG.E.64 R30, desc[UR6][R62.64] ;  /* 0x000000063e1e7981 */ /* 0x000eac000c1e1b00 */
[----:B------:R-:W3:Y:S01]  /*03f0*/  @P0 LDG.E R68, desc[UR6][R6.64] ;  /* 0x0000000606440981 */ /* 0x000ee2000c1e1900 */
[----:B------:R-:W0:Y:S01]  /*0400*/  LDC.64 R78, c[0x0][R75+0x410] ;  /* 0x000104004b4e7b82 */ /* 0x000e220000000a00 */
[----:B------:R-:W-:-:S05]  /*0410*/  IADD3 R11, R66, R9, RZ ;  /* 0x00000009420b7210 */ /* 0x000fca0007ffe0ff */
[----:B------:R-:W-:-:S04]  /*0420*/  IMAD.WIDE R80, R11, 0x2, R80 ;  /* 0x000000020b507825 */ /* 0x000fc800078e0250 */
[----:B0-----:R-:W-:Y:S01]  /*0430*/  IMAD.WIDE R82, R9, 0x4, R78 ;  /* 0x0000000409527825 */ /* 0x001fe200078e024e */
[----:B--2---:R-:W-:-:S03]  /*0440*/  SHF.R.U64 R29, R30, 0x10, R31 ;  /* 0x000000101e1d7819 */ /* 0x004fc6000000121f */
[----:B------:R-:W-:Y:S01]  /*0450*/  HADD2.F32 R49, -RZ, R30.H0_H0 ;  /* 0x2000001eff317230 */ /* 0x000fe20000004100 */
[----:B------:R-:W-:Y:S01]  /*0460*/  SHF.R.U32.HI R59, RZ, 0x10, R31 ;  /* 0x00000010ff3b7819 */ /* 0x000fe2000001161f */
[----:B------:R-:W-:Y:S02]  /*0470*/  HADD2.F32 R31, -RZ, R31.H0_H0 ;  /* 0x2000001fff1f7230 */ /* 0x000fe40000004100 */
[----:B------:R-:W-:Y:S02]  /*0480*/  HADD2.F32 R29, -RZ, R29.H0_H0 ;  /* 0x2000001dff1d7230 */ /* 0x000fe40000004100 */
[-C--:B---3--:R-:W-:Y:S01]  /*0490*/  FMUL R4, R49, R68.reuse ;  /* 0x0000004431047220 */ /* 0x088fe20000400000 */
[----:B------:R-:W-:Y:S02]  /*04a0*/  HADD2.F32 R59, -RZ, R59.H0_H0 ;  /* 0x2000003bff3b7230 */ /* 0x000fe40000004100 */
[-C--:B------:R-:W-:Y:S01]  /*04b0*/  FMUL R6, R31, R68.reuse ;  /* 0x000000441f067220 */ /* 0x080fe20000400000 */
[----:B------:R-:W-:-:S02]  /*04c0*/  FMUL R5, R29, R68 ;  /* 0x000000441d057220 */ /* 0x000fc40000400000 */
[----:B------:R-:W-:-:S05]  /*04d0*/  FMUL R7, R59, R68 ;  /* 0x000000443b077220 */ /* 0x000fca0000400000 */
[----:B------:R0:W-:Y:S04]  /*04e0*/  STG.E.128 desc[UR6][R82.64], R4 ;  /* 0x0000000452007986 */ /* 0x0001e8000c101d06 */
        /* <DEDUP_REMOVED lines=13> */
[----:B------:R-:W-:-:S05]  /*05c0*/  FMUL R11, R93, R68 ;  /* 0x000000445d0b7220 */ /* 0x000fca0000400000 */
[----:B------:R1:W-:Y:S04]  /*05d0*/  STG.E.128 desc[UR6][R78.64], R8 ;  /* 0x000000084e007986 */ /* 0x0003e8000c101d06 */
[----:B------:R-:W2:Y:S01]  /*05e0*/  LDG.E.64 R60, desc[UR6][R62.64] ;  /* 0x000000063e3c7981 */ /* 0x000ea2000c1e1b00 */
[----:B0-----:R-:W-:-:S04]  /*05f0*/  IMAD.WIDE R82, R66, 0x4, R82 ;  /* 0x0000000442527825 */ /* 0x001fc800078e0252 */
        /* <DEDUP_REMOVED lines=13> */
[----:B-1----:R-:W-:-:S04]  /*06d0*/  IMAD.WIDE R78, R66, 0x4, R78 ;  /* 0x00000004424e7825 */ /* 0x002fc800078e024e */
        /* <DEDUP_REMOVED lines=162> */
[----:B------:R-:W-:Y:S01]  /*1100*/  FMNMX R52, R50, |R65|, !PT ;  /* 0x4000004132347209 */ /* 0x000fe20007800000 */
[----:B------:R-:W-:Y:S02]  /*1110*/  IMAD.MOV.U32 R50, RZ, RZ, R4 ;  /* 0x000000ffff327224 */ /* 0x000fe400078e0004 */
[----:B------:R-:W-:Y:S01]  /*1120*/  IMAD R51, R71, 0x108, R67 ;  /* 0x0000010847337824 */ /* 0x000fe200078e0243 */
[----:B------:R-:W-:-:S04]  /*1130*/  FMNMX R4, R52, |R53|, !PT ;  /* 0x4000003534047209 */ /* 0x000fc80007800000 */
[----:B------:R-:W-:Y:S02]  /*1140*/  LEA R74, R72, R51, 0x3 ;  /* 0x00000033484a7211 */ /* 0x000fe400078e18ff */
[----:B------:R-:W-:-:S05]  /*1150*/  MOV R51, R8 ;  /* 0x0000000800337202 */ /* 0x000fca0000000f00 */
[----:B------:R0:W-:Y:S01]  /*1160*/  STS.64 [R74], R50 ;  /* 0x000000324a007388 */ /* 0x0001e20000000a00 */
[--C-:B--2---:R-:W-:Y:S01]  /*1170*/  SHF.R.U64 R61, R48, 0x10, R49.reuse ;  /* 0x00000010303d7819 */ /* 0x104fe20000001231 */
        /* <DEDUP_REMOVED lines=19> */
[----:B------:R-:W-:Y:S01]  /*12b0*/  IMAD.WIDE R80, R66, 0x2, R80 ;  /* 0x0000000242507825 */ /* 0x000fe200078e0250 */
[----:B------:R-:W-:-:S02]  /*12c0*/  MOV R57, R24 ;  /* 0x0000001800397202 */ /* 0x000fc40000000f00 */
[----:B------:R-:W-:-:S03]  /*12d0*/  FMNMX R4, R4, |R59|, !PT ;  /* 0x4000003b04047209 */ /* 0x000fc60007800000 */
[----:B------:R1:W-:Y:S01]  /*12e0*/  STS.64 [R74+0x40], R56 ;  /* 0x000040384a007388 */ /* 0x0003e20000000a00 */
        /* <DEDUP_REMOVED lines=24> */
[--C-:B--2---:R-:W-:Y:S01]  /*1470*/  SHF.R.U64 R85, R56, 0x10, R57.reuse ;  /* 0x0000001038557819 */ /* 0x104fe20000001239 */
[----:B------:R-:W-:Y:S01]  /*1480*/  HADD2.F32 R65, -RZ, R56.H0_H0 ;  /* 0x20000038ff417230 */ /* 0x000fe20000004100 */
[----:B------:R-:W-:Y:S01]  /*1490*/  SHF.R.U32.HI R24, RZ, 0x10, R57 ;  /* 0x00000010ff187819 */ /* 0x000fe20000011639 */
[----:B------:R-:W-:Y:S02]  /*14a0*/  HADD2.F32 R12, -RZ, R57.H0_H0 ;  /* 0x20000039ff0c7230 */ /* 0x000fe40000004100 */
[----:B------:R-:W-:Y:S02]  /*14b0*/  HADD2.F32 R85, -RZ, R85.H0_H0 ;  /* 0x20000055ff557230 */ /* 0x000fe40000004100 */
[----:B------:R-:W-:Y:S01]  /*14c0*/  FMUL R56, R65, R68 ;  /* 0x0000004441387220 */ /* 0x000fe20000400000 */
[----:B------:R-:W-:-:S02]  /*14d0*/  HADD2.F32 R24, -RZ, R24.H0_H0 ;  /* 0x20000018ff187230 */ /* 0x000fc40000004100 */
[-C--:B0-----:R-:W-:Y:S01]  /*14e0*/  FMUL R58, R12, R68.reuse ;  /* 0x000000440c3a7220 */ /* 0x081fe20000400000 */
[-C--:B------:R-:W-:Y:S02]  /*14f0*/  FMUL R57, R85, R68.reuse ;  /* 0x0000004455397220 */ /* 0x080fe40000400000 */
[----:B------:R-:W-:-:S05]  /*1500*/  FMUL R59, R24, R68 ;  /* 0x00000044183b7220 */ /* 0x000fca0000400000 */
[----:B------:R-:W-:Y:S04]  /*1510*/  STG.E.128 desc[UR6][R78.64], R56 ;  /* 0x000000384e007986 */ /* 0x000fe8000c101d06 */
[----:B-1----:R0:W2:Y:S01]  /*1520*/  LDG.E.64 R60, desc[UR6][R86.64] ;  /* 0x00000006563c7981 */ /* 0x0020a2000c1e1b00 */
[----:B------:R-:W-:Y:S01]  /*1530*/  FMNMX R4, R4, |R65|, !PT ;  /* 0x4000004104047209 */ /* 0x000fe20007800000 */
[----:B------:R-:W-:Y:S01]  /*1540*/  IMAD.MOV.U32 R64, RZ, RZ, R52 ;  /* 0x000000ffff407224 */ /* 0x000fe200078e0034 */
[----:B------:R-:W-:Y:S01]  /*1550*/  MOV R62, R44 ;  /* 0x0000002c003e7202 */ /* 0x000fe20000000f00 */
[----:B------:R-:W-:Y:S01]  /*1560*/  IMAD.WIDE R80, R66, 0x2, R80 ;  /* 0x0000000242507825 */ /* 0x000fe200078e0250 */
[----:B------:R-:W-:Y:S02]  /*1570*/  MOV R63, R48 ;  /* 0x00000030003f7202 */ /* 0x000fe40000000f00 */
[----:B------:R-:W-:-:S02]  /*1580*/  FMNMX R85, R4, |R85|, !PT ;  /* 0x4000005504557209 */ /* 0x000fc40007800000 */
[----:B------:R-:W-:Y:S01]  /*1590*/  MOV R65, R56 ;  /* 0x0000003800417202 */ /* 0x000fe20000000f00 */
[----:B------:R1:W-:Y:S01]  /*15a0*/  STS.64 [R74+0xa0], R62 ;  /* 0x0000a03e4a007388 */ /* 0x0003e20000000a00 */
[----:B0-----:R-:W-:-:S03]  /*15b0*/  IMAD.WIDE R86, R66, 0x4, R82 ;  /* 0x0000000442567825 */ /* 0x001fc600078e0252 */
        /* <DEDUP_REMOVED lines=8> */
[-C--:B-1----:R-:W-:Y:S01]  /*1640*/  FMUL R62, R4, R68.reuse ;  /* 0x00000044043e7220 */ /* 0x082fe20000400000 */
[----:B------:R-:W-:-:S02]  /*1650*/  FMUL R61, R16, R68 ;  /* 0x00000044103d7220 */ /* 0x000fc40000400000 */
[----:B------:R-:W-:-:S05]  /*1660*/  FMUL R63, R77, R68 ;  /* 0x000000444d3f7220 */ /* 0x000fca0000400000 */
[----:B------:R1:W-:Y:S04]  /*1670*/  STG.E.128 desc[UR6][R86.64], R60 ;  /* 0x0000003c56007986 */ /* 0x0003e8000c101d06 */
[----:B0-----:R-:W2:Y:S01]  /*1680*/  LDG.E.64 R64, desc[UR6][R80.64] ;  /* 0x0000000650407981 */ /* 0x001ea2000c1e1b00 */
[----:B------:R-:W-:Y:S01]  /*1690*/  IMAD R20, R72, 0x108, R67 ;  /* 0x0000010848147824 */ /* 0x000fe200078e0243 */
[----:B------:R-:W-:Y:S01]  /*16a0*/  FMNMX R85, R85, |R12|, !PT ;  /* 0x4000000c55557209 */ /* 0x000fe20007800000 */
[----:B------:R-:W-:Y:S01]  /*16b0*/  IMAD.WIDE R82, R66, 0x4, R78 ;  /* 0x0000000442527825 */ /* 0x000fe200078e024e */
[----:B------:R-:W0:Y:S01]  /*16c0*/  LDC R76, c[0x0][R76+0xe0c] ;  /* 0x000383004c4c7b82 */ /* 0x000e220000000800 */
[----:B------:R-:W-:Y:S01]  /*16d0*/  MOV R48, R45 ;  /* 0x0000002d00307202 */ /* 0x000fe20000000f00 */
[----:B------:R-:W-:Y:S01]  /*16e0*/  BSSY B0, `(.L_x_3657) ;  /* 0x00000e3000007945 */ /* 0x000fe20003800000 */
[C---:B------:R-:W-:Y:S01]  /*16f0*/  LEA R12, R71.reuse, R20, 0x3 ;  /* 0x00000014470c7211 */ /* 0x040fe200078e18ff */
[----:B------:R-:W-:Y:S01]  /*1700*/  IMAD R20, R71, 0x2, R70 ;  /* 0x0000000247147824 */ /* 0x000fe200078e0246 */
[----:B------:R-:W-:Y:S01]  /*1710*/  MOV R70, R60 ;  /* 0x0000003c00467202 */ /* 0x000fe20000000f00 */
[----:B------:R-:W-:Y:S01]  /*1720*/  IMAD R73, R72, 0x4, R73 ;  /* 0x0000000448497824 */ /* 0x000fe200078e0249 */
[----:B------:R-:W-:Y:S01]  /*1730*/  FMNMX R24, R85, |R24|, !PT ;  /* 0x4000001855187209 */ /* 0x000fe20007800000 */
[----:B------:R-:W3:Y:S01]  /*1740*/  LDC.64 R78, c[0x0][R75+0x610] ;  /* 0x000184004b4e7b82 */ /* 0x000ee20000000a00 */
[----:B------:R-:W-:Y:S01]  /*1750*/  IMAD.MOV.U32 R40, RZ, RZ, R37 ;  /* 0x000000ffff287224 */ /* 0x000fe200078e0025 */
[----:B------:R-:W-:-:S02]  /*1760*/  MOV R56, R53 ;  /* 0x0000003500387202 */ /* 0x000fc40000000f00 */
[----:B-1----:R-:W-:Y:S02]  /*1770*/  FMNMX R87, R24, |R8|, !PT ;  /* 0x4000000818577209 */ /* 0x002fe40007800000 */
[----:B------:R-:W-:Y:S02]  /*1780*/  MOV R8, R5 ;  /* 0x0000000500087202 */ /* 0x000fe40000000f00 */
[----:B------:R-:W-:Y:S01]  /*1790*/  FMNMX R60, R87, |R16|, !PT ;  /* 0x40000010573c7209 */ /* 0x000fe20007800000 */
[----:B------:R-:W-:Y:S01]  /*17a0*/  IMAD.MOV.U32 R16, RZ, RZ, R13 ;  /* 0x000000ffff107224 */ /* 0x000fe200078e000d */
[----:B------:R-:W-:Y:S01]  /*17b0*/  MOV R24, R21 ;  /* 0x0000001500187202 */ /* 0x000fe20000000f00 */
[----:B------:R-:W-:Y:S01]  /*17c0*/  VIADD R13, R73, 0x1 ;  /* 0x00000001490d7836 */ /* 0x000fe20000000000 */
[----:B------:R-:W-:Y:S02]  /*17d0*/  FMNMX R60, R60, |R4|, !PT ;  /* 0x400000043c3c7209 */ /* 0x000fe40007800000 */
[----:B------:R-:W-:Y:S01]  /*17e0*/  LOP3.LUT P0, RZ, R0, 0x1f, RZ, 0xc0, !PT ;  /* 0x0000001f00ff7812 */ /* 0x000fe2000780c0ff */
[C-C-:B0-----:R-:W-:Y:S01]  /*17f0*/  IMAD R85, R76.reuse, R73, R20.reuse ;  /* 0x000000494c557224 */ /* 0x141fe200078e0214 */
[C---:B------:R-:W-:Y:S01]  /*1800*/  SHF.L.U32 R52, R76.reuse, 0x4, RZ ;  /* 0x000000044c347819 */ /* 0x040fe200000006ff */
[----:B------:R-:W-:Y:S01]  /*1810*/  IMAD R13, R76, R13, R20 ;  /* 0x0000000d4c0d7224 */ /* 0x000fe200078e0214 */
[----:B------:R-:W-:-:S02]  /*1820*/  FMNMX R77, R60, |R77|, !PT ;  /* 0x4000004d3c4d7209 */ /* 0x000fc40007800000 */
[--C-:B--2---:R-:W-:Y:S01]  /*1830*/  SHF.R.U64 R44, R64, 0x10, R65.reuse ;  /* 0x00000010402c7819 */ /* 0x104fe20000001241 */
[----:B------:R-:W-:Y:S01]  /*1840*/  HADD2.F32 R28, -RZ, R64.H0_H0 ;  /* 0x20000040ff1c7230 */ /* 0x000fe20000004100 */
[----:B------:R-:W-:Y:S01]  /*1850*/  SHF.R.U32.HI R32, RZ, 0x10, R65 ;  /* 0x00000010ff207819 */ /* 0x000fe20000011641 */
[----:B------:R-:W-:Y:S02]  /*1860*/  HADD2.F32 R36, -RZ, R65.H0_H0 ;  /* 0x20000041ff247230 */ /* 0x000fe40000004100 */
[----:B------:R-:W-:Y:S02]  /*1870*/  HADD2.F32 R44, -RZ, R44.H0_H0 ;  /* 0x2000002cff2c7230 */ /* 0x000fe40000004100 */
[-C--:B------:R-:W-:Y:S01]  /*1880*/  FMUL R64, R28, R68.reuse ;  /* 0x000000441c407220 */ /* 0x080fe20000400000 */
[----:B------:R-:W-:Y:S02]  /*1890*/  HADD2.F32 R32, -RZ, R32.H0_H0 ;  /* 0x20000020ff207230 */ /* 0x000fe40000004100 */
[----:B------:R-:W-:Y:S01]  /*18a0*/  FMUL R66, R36, R68 ;  /* 0x0000004424427220 */ /* 0x000fe20000400000 */
[----:B------:R-:W-:Y:S01]  /*18b0*/  FMNMX R77, R77, |R28|, !PT ;  /* 0x4000001c4d4d7209 */ /* 0x000fe20007800000 */
[----:B------:R-:W-:Y:S01]  /*18c0*/  FMUL R65, R44, R68 ;  /* 0x000000442c417220 */ /* 0x000fe20000400000 */
[----:B------:R-:W-:Y:S01]  /*18d0*/  MOV R71, R64 ;  /* 0x0000004000477202 */ /* 0x000fe20000000f00 */
[----:B------:R-:W-:Y:S01]  /*18e0*/  FMUL R67, R32, R68 ;  /* 0x0000004420437220 */ /* 0x000fe20000400000 */
[----:B------:R-:W-:-:S03]  /*18f0*/  FMNMX R77, R77, |R44|, !PT ;  /* 0x4000002c4d4d7209 */ /* 0x000fc60007800000 */
[----:B------:R-:W-:Y:S01]  /*1900*/  STS.64 [R74+0xe0], R70 ;  /* 0x0000e0464a007388 */ /* 0x000fe20000000a00 */
[----:B------:R-:W-:-:S03]  /*1910*/  FMNMX R21, R77, |R36|, !PT ;  /* 0x400000244d157209 */ /* 0x000fc60007800000 */
[----:B------:R3:W-:Y:S01]  /*1920*/  STG.E.128 desc[UR6][R82.64], R64 ;  /* 0x0000004052007986 */ /* 0x0007e2000c101d06 */
[----:B------:R-:W-:Y:S01]  /*1930*/  FMNMX R21, R21, |R32|, !PT ;  /* 0x4000002015157209 */ /* 0x000fe20007800000 */
[----:B------:R-:W-:Y:S01]  /*1940*/  BAR.SYNC.DEFER_BLOCKING 0x0 ;  /* 0x0000000000007b1d */ /* 0x000fe20000010000 */
[----:B---3--:R-:W-:Y:S01]  /*1950*/  IMAD.WIDE R82, R85, 0x4, R78 ;  /* 0x0000000455527825 */ /* 0x008fe200078e024e */
[----:B------:R-:W-:-:S03]  /*1960*/  MOV R64, R61 ;  /* 0x0000003d00407202 */ /* 0x000fc60000000f00 */
[C---:B------:R-:W-:Y:S01]  /*1970*/  IMAD.WIDE R70, R52.reuse, 0x4, R82 ;  /* 0x0000000434467825 */ /* 0x040fe200078e0252 */
[----:B------:R-:W0:Y:S03]  /*1980*/  LDS.64 R80, [R12] ;  /* 0x000000000c507984 */ /* 0x000e260000000a00 */
[C---:B------:R-:W-:Y:S01]  /*1990*/  IMAD.WIDE R88, R52.reuse, 0x4, R70 ;  /* 0x0000000434587825 */ /* 0x040fe200078e0246 */
[----:B------:R-:W1:Y:S04]  /*19a0*/  LDS.64 R84, [R12+0x420] ;  /* 0x000420000c547984 */ /* 0x000e680000000a00 */
[----:B------:R-:W2:Y:S01]  /*19b0*/  LDS.64 R86, [R12+0x840] ;  /* 0x000840000c567984 */ /* 0x000ea20000000a00 */
[----:B------:R-:W-:-:S03]  /*19c0*/  IMAD.WIDE R92, R52, 0x4, R88 ;  /* 0x00000004345c7825 */ /* 0x000fc600078e0258 */
        /* <DEDUP_REMOVED lines=19> */
[----:B0-----:R-:W-:-:S02]  /*1b00*/  MOV R70, R29 ;  /* 0x0000001d00467202 */ /* 0x001fc40000000f00 */
[----:B------:R-:W-:-:S03]  /*1b10*/  MOV R71, R33 ;  /* 0x0000002100477202 */ /* 0x000fc60000000f00 */
        /* <DEDUP_REMOVED lines=27> */
[----:B-1----:R-:W-:Y:S04]  /*1cd0*/  STG.E.64 desc[UR6][R56.64], R4 ;  /* 0x0000000438007986 */ /* 0x002fe8000c101b06 */
[----:B--2---:R1:W-:Y:S04]  /*1ce0*/  STG.E.64 desc[UR6][R32.64], R16 ;  /* 0x0000001020007986 */ /* 0x0043e8000c101b06 */
[----:B---3--:R2:W-:Y:S01]  /*1cf0*/  STG.E.64 desc[UR6][R64.64], R28 ;  /* 0x0000001c40007986 */ /* 0x0085e2000c101b06 */
[----:B0-----:R-:W-:-:S03]  /*1d00*/  MOV R8, R6 ;  /* 0x0000000600087202 */ /* 0x001fc60000000f00 */
[----:B----4-:R-:W-:Y:S01]  /*1d10*/  STG.E.64 desc[UR6][R60.64], R48 ;  /* 0x000000303c007986 */ /* 0x010fe2000c101b06 */
[----:B------:R-:W-:Y:S02]  /*1d20*/  MOV R9, R10 ;  /* 0x0000000a00097202 */ /* 0x000fe40000000f00 */
[----:B------:R-:W-:Y:S01]  /*1d30*/  MOV R24, R22 ;  /* 0x0000001600187202 */ /* 0x000fe20000000f00 */
[----:B-----5:R0:W-:Y:S01]  /*1d40*/  STG.E.64 desc[UR6][R70.64], R36 ;  /* 0x0000002446007986 */ /* 0x0201e2000c101b06 */
[----:B------:R-:W-:Y:S01]  /*1d50*/  MOV R25, R26 ;  /* 0x0000001a00197202 */ /* 0x000fe20000000f00 */
[----:B-1----:R-:W-:Y:S01]  /*1d60*/  IMAD.MOV.U32 R17, RZ, RZ, R18 ;  /* 0x000000ffff117224 */ /* 0x002fe200078e0012 */
[----:B------:R-:W-:Y:S01]  /*1d70*/  MOV R16, R14 ;  /* 0x0000000e00107202 */ /* 0x000fe20000000f00 */
[----:B------:R1:W-:Y:S01]  /*1d80*/  STG.E.64 desc[UR6][R80.64], R40 ;  /* 0x0000002850007986 */ /* 0x0003e2000c101b06 */
[----:B------:R-:W-:Y:S01]  /*1d90*/  MOV R32, R38 ;  /* 0x0000002600207202 */ /* 0x000fe20000000f00 */
[----:B--2---:R-:W-:Y:S01]  /*1da0*/  IMAD.MOV.U32 R29, RZ, RZ, R34 ;  /* 0x000000ffff1d7224 */ /* 0x004fe200078e0022 */
[----:B------:R-:W-:Y:S01]  /*1db0*/  MOV R28, R30 ;  /* 0x0000001e001c7202 */ /* 0x000fe20000000f00 */
[----:B------:R2:W-:Y:S01]  /*1dc0*/  STG.E.64 desc[UR6][R82.64], R44 ;  /* 0x0000002c52007986 */ /* 0x0005e2000c101b06 */
[----:B------:R-:W-:Y:S01]  /*1dd0*/  MOV R33, R42 ;  /* 0x0000002a00217202 */ /* 0x000fe20000000f00 */
[----:B------:R-:W-:Y:S01]  /*1de0*/  IMAD.MOV.U32 R18, RZ, RZ, R15 ;  /* 0x000000ffff127224 */ /* 0x000fe200078e000f */
[C---:B------:R-:W-:Y:S01]  /*1df0*/  IADD3 R5, R73.reuse, 0x2, RZ ;  /* 0x0000000249057810 */ /* 0x040fe20007ffe0ff */
[----:B------:R-:W-:Y:S01]  /*1e00*/  BAR.SYNC.DEFER_BLOCKING 0x0 ;  /* 0x0000000000007b1d */ /* 0x000fe20000010000 */
[----:B------:R-:W-:Y:S01]  /*1e10*/  MOV R10, R7 ;  /* 0x00000007000a7202 */ /* 0x000fe20000000f00 */
[----:B0-----:R-:W-:Y:S01]  /*1e20*/  IMAD.MOV.U32 R36, RZ, RZ, R46 ;  /* 0x000000ffff247224 */ /* 0x001fe200078e002e */
[----:B------:R-:W-:Y:S01]  /*1e30*/  MOV R37, R50 ;  /* 0x0000003200257202 */ /* 0x000fe20000000f00 */
[----:B------:R-:W-:Y:S01]  /*1e40*/  IMAD R5, R76, R5, R20 ;  /* 0x000000054c057224 */ /* 0x000fe200078e0214 */
[----:B------:R-:W-:Y:S01]  /*1e50*/  IADD3 R73, R73, 0x3, RZ ;  /* 0x0000000349497810 */ /* 0x000fe20007ffe0ff */
[----:B------:R-:W-:Y:S01]  /*1e60*/  IMAD.MOV.U32 R50, RZ, RZ, R47 ;  /* 0x000000ffff327224 */ /* 0x000fe200078e002f */
[----:B-1----:R-:W-:Y:S01]  /*1e70*/  MOV R40, R54 ;  /* 0x0000003600287202 */ /* 0x002fe20000000f00 */
[----:B------:R-:W0:Y:S01]  /*1e80*/  SHFL.DOWN PT, R6, R13, 0x8, 0x1f ;  /* 0x09001f000d067f89 */ /* 0x000e2200000e0000 */
[----:B------:R-:W-:Y:S01]  /*1e90*/  MOV R41, R58 ;  /* 0x0000003a00297202 */ /* 0x000fe20000000f00 */
[----:B--2---:R-:W-:Y:S01]  /*1ea0*/  IMAD.MOV.U32 R44, RZ, RZ, R62 ;  /* 0x000000ffff2c7224 */ /* 0x004fe200078e003e */
[----:B------:R-:W-:Y:S01]  /*1eb0*/  MOV R45, R66 ;  /* 0x00000042002d7202 */ /* 0x000fe20000000f00 */
[----:B------:R-:W-:Y:S01]  /*1ec0*/  IMAD.WIDE R48, R5, 0x4, R78 ;  /* 0x0000000405307825 */ /* 0x000fe200078e024e */
[----:B------:R-:W-:-:S02]  /*1ed0*/  MOV R26, R23 ;  /* 0x00000017001a7202 */ /* 0x000fc40000000f00 */
[----:B------:R-:W-:Y:S01]  /*1ee0*/  MOV R34, R31 ;  /* 0x0000001f00227202 */ /* 0x000fe20000000f00 */
[----:B------:R-:W-:Y:S01]  /*1ef0*/  IMAD R73, R76, R73, R20 ;  /* 0x000000494c497224 */ /* 0x000fe200078e0214 */
[----:B------:R-:W-:Y:S02]  /*1f00*/  MOV R42, R39 ;  /* 0x00000027002a7202 */ /* 0x000fe40000000f00 */
[----:B------:R-:W-:Y:S01]  /*1f10*/  MOV R58, R55 ;  /* 0x00000037003a7202 */ /* 0x000fe20000000f00 */
[----:B------:R-:W-:Y:S01]  /*1f20*/  IMAD.WIDE R78, R73, 0x4, R78 ;  /* 0x00000004494e7825 */ /* 0x000fe200078e024e */
[----:B------:R-:W-:Y:S01]  /*1f30*/  MOV R66, R63 ;  /* 0x0000003f00427202 */ /* 0x000fe20000000f00 */
        /* <DEDUP_REMOVED lines=83> */
[----:B------:R-:W-:Y:S01]  /*2470*/  UMOV UR4, 0xffffffff ;  /* 0xffffffff00047882 */ /* 0x000fe20000000000 */
[----:B------:R-:W-:-:S11]  /*2480*/  MOV R4, RZ ;  /* 0x000000ff00047202 */ /* 0x000fd60000000f00 */
[----:B------:R-:W-:-:S04]  /*2490*/  @!P0 LEA R5, R69, R34, 0x18 ;  /* 0x0000002245058211 */ /* 0x000fc800078ec0ff */
[----:B------:R-:W-:-:S05]  /*24a0*/  @!P0 LEA R5, R0, R5, 0x2 ;  /* 0x0000000500058211 */ /* 0x000fca00078e10ff */
[----:B------:R0:W1:Y:S01]  /*24b0*/  @!P0 LDS R4, [R5] ;  /* 0x0000000005048984 */ /* 0x0000620000000800 */
[----:B------:R-:W-:Y:S05]  /*24c0*/  BRA.DIV UR4, `(.L_x_3659) ;  /* 0x0000000204b07947 */ /* 0x000fea000b800000 */
[----:B01----:R-:W0:Y:S02]  /*24d0*/  SHFL.DOWN PT, R5, R4, 0x2, 0x1f ;  /* 0x08401f0004057f89 */ /* 0x003e2400000e0000 */
[----:B0-----:R-:W-:-:S05]  /*24e0*/  FMNMX R5, R5, R4, !PT ;  /* 0x0000000405057209 */ /* 0x001fca0007800000 */
[----:B------:R0:W1:Y:S02]  /*24f0*/  SHFL.DOWN PT, R6, R5, 0x1, 0x1f ;  /* 0x08201f0005067f89 */ /* 0x00006400000e0000 */
.L_x_3666:
[----:B-1----:R-:W-:-:S07]  /*2500*/  FMNMX R6, R5, R6, !PT ;  /* 0x0000000605067209 */ /* 0x002fce0007800000 */
.L_x_3658:
[----:B------:R-:W-:Y:S05]  /*2510*/  BSYNC B0 ;  /* 0x0000000000007941 */ /* 0x000fea0003800000 */
.L_x_3657:
        /* <DEDUP_REMOVED lines=16> */
.L_x_3661:
[----:B------:R-:W-:Y:S05]  /*2620*/  BSYNC B0 ;  /* 0x0000000000007941 */ /* 0x000fea0003800000 */
.L_x_3660:
        /* <DEDUP_REMOVED lines=13> */
[----:B0-----:R-:W-:Y:S05]  /*2700*/  CALL.REL.NOINC `($__internal_24_$__cuda_sm20_rcp_rn_f32_slowpath) ;  /* 0x0000000000587944 */ /* 0x001fea0003c00000 */
[----:B------:R-:W-:Y:S01]  /*2710*/  MOV R5, R0 ;  /* 0x0000000000057202 */ /* 0x000fe20000000f00 */
[----:B------:R-:W-:Y:S06]  /*2720*/  BRA `(.L_x_3663) ;  /* 0x0000000000107947 */ /* 0x000fec0003800000 */
.L_x_3662:
[----:B------:R-:W1:Y:S02]  /*2730*/  MUFU.RCP R5, R68 ;  /* 0x0000004400057308 */ /* 0x000e640000001000 */
[----:B-1----:R-:W-:-:S04]  /*2740*/  FFMA R0, R5, R68, -1 ;  /* 0xbf80000005007423 */ /* 0x002fc80000000044 */
[----:B------:R-:W-:-:S04]  /*2750*/  FADD.FTZ R0, -R0, -RZ ;  /* 0x800000ff00007221 */ /* 0x000fc80000010100 */
[----:B------:R-:W-:-:S07]  /*2760*/  FFMA R5, R5, R0, R5 ;  /* 0x0000000005057223 */ /* 0x000fce0000000005 */
.L_x_3663:
[----:B0-----:R-:W-:Y:S01]  /*2770*/  STG.E desc[UR6][R2.64], R5 ;  /* 0x0000000502007986 */ /* 0x001fe2000c101906 */
[----:B------:R-:W-:Y:S05]  /*2780*/  EXIT ;  /* 0x000000000000794d */ /* 0x000fea0003800000 */
.L_x_3659:
[----:B------:R-:W-:Y:S01]  /*2790*/  HFMA2.MMA R8, -RZ, RZ, 0, 1.1920928955078125e-07 ;  /* 0x00000002ff087435 */ /* 0x000fe200000001ff */
[----:B------:R-:W-:Y:S01]  /*27a0*/  IMAD.MOV.U32 R9, RZ, RZ, 0x1f ;  /* 0x0000001fff097424 */ /* 0x000fe200078e00ff */
[----:B------:R-:W-:-:S09]  /*27b0*/  MOV R7, 0xffffffff ;  /* 0xffffffff00077802 */ /* 0x000fd20000000f00 */
[----:B01----:R-:W-:Y:S05]  /*27c0*/  WARPSYNC.COLLECTIVE R7, `(.L_x_3664) ;  /* 0x0000000007087348 */ /* 0x003fea0003c00000 */
[----:B-1----:R1:W2:Y:S02]  /*27d0*/  SHFL.DOWN P0, R6, R4, R8, R9 ;  /* 0x0800000804067389 */ /* 0x0022a40000000009 */
[----:B012---:R-:W-:Y:S01]  /*27e0*/  ENDCOLLECTIVE ;  /* 0x000000000000791b */ /* 0x007fe20003800000 */
.L_x_3664:
[----:B------:R-:W-:Y:S01]  /*27f0*/  IMAD.MOV.U32 R8, RZ, RZ, 0x1 ;  /* 0x00000001ff087424 */ /* 0x000fe200078e00ff */
[----:B------:R-:W-:-:S04]  /*2800*/  MOV R5, R6 ;  /* 0x0000000600057202 */ /* 0x000fc80000000f00 */
[----:B------:R-:W-:-:S04]  /*2810*/  FMNMX R5, R5, R4, !PT ;  /* 0x0000000405057209 */ /* 0x000fc80007800000 */
[----:B------:R-:W-:-:S07]  /*2820*/  MOV R4, R5 ;  /* 0x0000000500047202 */ /* 0x000fce0000000f00 */
[----:B------:R-:W-:Y:S05]  /*2830*/  WARPSYNC.COLLECTIVE R7, `(.L_x_3665) ;  /* 0x0000000007087348 */ /* 0x000fea0003c00000 */
[----:B------:R0:W1:Y:S02]  /*2840*/  SHFL.DOWN P0, R6, R4, R8, R9 ;  /* 0x0800000804067389 */ /* 0x0000640000000009 */
[----:B01----:R-:W-:Y:S01]  /*2850*/  ENDCOLLECTIVE ;  /* 0x000000000000791b */ /* 0x003fe20003800000 */
.L_x_3665:
[----:B------:R-:W-:Y:S05]  /*2860*/  BRA `(.L_x_3666) ;  /* 0xfffffffc00247947 */ /* 0x000fea000383ffff */
        .weak           $__internal_24_$__cuda_sm20_rcp_rn_f32_slowpath
        .type           $__internal_24_$__cuda_sm20_rcp_rn_f32_slowpath,@function
        .size           $__internal_24_$__cuda_sm20_rcp_rn_f32_slowpath,(.L_x_3794 - $__internal_24_$__cuda_sm20_rcp_rn_f32_slowpath)
$__internal_24_$__cuda_sm20_rcp_rn_f32_slowpath:
[----:B------:R-:W-:-:S04]  /*2870*/  SHF.L.U32 R0, R68, 0x1, RZ ;  /* 0x0000000144007819 */ /* 0x000fc800000006ff */
[----:B------:R-:W-:-:S04]  /*2880*/  SHF.R.U32.HI R9, RZ, 0x18, R0 ;  /* 0x00000018ff097819 */ /* 0x000fc80000011600 */
[----:B------:R-:W-:-:S13]  /*2890*/  ISETP.NE.U32.AND P0, PT, R9, RZ, PT ;  /* 0x000000ff0900720c */ /* 0x000fda0003f05070 */
[----:B------:R-:W-:Y:S05]  /*28a0*/  @P0 BRA `(.L_x_3667) ;  /* 0x00000000002c0947 */ /* 0x000fea0003800000 */
[----:B------:R-:W-:-:S04]  /*28b0*/  SHF.L.U32 R0, R68, 0x1, RZ ;  /* 0x0000000144007819 */ /* 0x000fc800000006ff */
        /* <DEDUP_REMOVED lines=10> */
.L_x_3667:
        /* <DEDUP_REMOVED lines=26> */
[----:B------:R-:W-:Y:S02]  /*2b00*/  SHF.R.U32.HI R5, RZ, R5, R4 ;  /* 0x00000005ff057219 */ /* 0x000fe40000011604 */
[----:B------:R-:W-:-:S04]  /*2b10*/  IADD3 R0, -R0, RZ, RZ ;  /* 0x000000ff00007210 */ /* 0x000fc80007ffe1ff */
[----:B------:R-:W-:-:S13]  /*2b20*/  ISETP.GE.AND P0, PT, R0, RZ, PT ;  /* 0x000000ff0000720c */ /* 0x000fda0003f06270 */
[----:B------:R-:W-:-:S05]  /*2b30*/  @!P0 VIADD R5, R5, 0x1 ;  /* 0x0000000105058836 */ /* 0x000fca0000000000 */
[----:B------:R-:W-:-:S04]  /*2b40*/  @!P1 SHF.L.U32 R5, R5, 0x1, RZ ;  /* 0x0000000105059819 */ /* 0x000fc800000006ff */
[----:B------:R-:W-:Y:S01]  /*2b50*/  LOP3.LUT R0, R5, 0x80000000, R68, 0xf8, !PT ;  /* 0x8000000005007812 */ /* 0x000fe200078ef844 */
[----:B------:R-:W-:Y:S06]  /*2b60*/  BRA `(.L_x_3668) ;  /* 0x0000000000047947 */ /* 0x000fec0003800000 */
.L_x_3669:
[----:B------:R0:W1:Y:S02]  /*2b70*/  MUFU.RCP R0, R68 ;  /* 0x0000004400007308 */ /* 0x0000640000001000 */
.L_x_3668:
[----:B------:R-:W-:Y:S01]  /*2b80*/  HFMA2.MMA R5, -RZ, RZ, 0, 0 ;  /* 0x00000000ff057435 */ /* 0x000fe200000001ff */
[----:B------:R-:W-:-:S05]  /*2b90*/  MOV R4, R8 ;  /* 0x0000000800047202 */ /* 0x000fca0000000f00 */
[----:B0123--:R-:W-:Y:S05]  /*2ba0*/  RET.REL.NODEC R4 `(_ZN18transformer_engine56_GLOBAL__N__9a404817_23_multi_cast_transpose_cu_26a11c4627multi_cast_transpose_kernelILi4ELi2ELb1Ef6__halffEEvNS0_22MultiCastTransposeArgsE) ;  /* 0xffffffd404147950 */ /* 0x00ffea0003c3ffff */
.L_x_3670:
        /* <DEDUP_REMOVED lines=13> */
.L_x_3794:


//--------------------- .text._ZN18transformer_engine56_GLOBAL__N__9a404817_23_multi_cast_transpose_cu_26a11c4627multi_cast_transpose_kernelILi2ELi8ELb1Eff13__nv_fp8_e4m3EEvNS0_22MultiCastTransposeArgsE --------------------------
	.section	.text._ZN18transformer_engine56_GLOBAL__N__9a404817_23_multi_cast_transpose_cu_26a11c4627multi_cast_transpose_kernelILi2ELi8ELb1Eff13__nv_fp8_e4m3EEvNS0_22MultiCastTransposeArgsE,"ax",@progbits
	.align	128
.text._ZN18transformer_engine56_GLOBAL__N__9a404817_23_multi_cast_transpose_cu_26a11c4627multi_cast_transpose_kernelILi2ELi8ELb1Eff13__nv_fp8_e4m3EEvNS0_22MultiCastTransposeArgsE:
        .type           _ZN18transformer_engine56_GLOBAL__N__9a404817_23_multi_cast_transpose_cu_26a11c4627multi_cast_transpose_kernelILi2ELi8ELb1Eff13__nv_fp8_e4m3EEvNS0_22MultiCastTransposeArgsE,@function
        .size           _ZN18transformer_engine56_GLOBAL__N__9a404817_23_multi_cast_transpose_cu_26a11c4627multi_cast_transpose_kernelILi2ELi8ELb1Eff13__nv_fp8_e4m3EEvNS0_22MultiCastTransposeArgsE,(.L_x_3796 - _ZN18transformer_engine56_GLOBAL__N__9a404817_23_multi_cast_transpose_cu_26a11c4627multi_cast_transpose_kernelILi2ELi8ELb1Eff13__nv_fp8_e4m3EEvNS0_22MultiCastTransposeArgsE)
        .other          _ZN18transformer_engine56_GLOBAL__N__9a404817_23_multi_cast_transpose_cu_26a11c4627multi_cast_transpose_kernelILi2ELi8ELb1Eff13__nv_fp8_e4m3EEvNS0_22MultiCastTransposeArgsE,@"STO_CUDA_ENTRY STV_DEFAULT"
_ZN18transformer_engine56_GLOBAL__N__9a404817_23_multi_cast_transpose_cu_26a11c4627multi_cast_transpose_kernelILi2ELi8ELb1Eff13__nv_fp8_e4m3EEvNS0_22MultiCastTransposeArgsE:
        /* <DEDUP_REMOVED lines=9> */
.L_x_3671:
        /* <DEDUP_REMOVED lines=19> */
[----:B0-----:R-:W-:Y:S02]  /*01c0*/  VIADD R10, R3, 0xffffffe ;  /* 0x0ffffffe030a7836 */ /* 0x001fe40000000000 */
[----:B------:R-:W-:-:S04]  /*01d0*/  IMAD.MOV R3, RZ, RZ, -R12 ;  /* 0x000000ffff037224 */ /* 0x000fc800078e0a0c */
[----:B------:R0:W1:Y:S02]  /*01e0*/  F2I.FTZ.U32.TRUNC.NTZ R11, R10 ;  /* 0x0000000a000b7305 */ /* 0x000064000021f000 */
[----:B0-----:R-:W-:Y:S02]  /*01f0*/  IMAD.MOV.U32 R10, RZ, RZ, RZ ;  /* 0x000000ffff0a7224 */ /* 0x001fe400078e00ff */
[----:B-1----:R-:W-:-:S04]  /*0200*/  IMAD.MOV R13, RZ, RZ, -R11 ;  /* 0x000000ffff0d7224 */ /* 0x002fc800078e0a0b */
[----:B------:R-:W-:-:S04]  /*0210*/  IMAD R13, R13, R4, RZ ;  /* 0x000000040d0d7224 */ /* 0x000fc800078e02ff */
[----:B------:R-:W-:-:S06]  /*0220*/  IMAD.HI.U32 R11, R11, R13, R10 ;  /* 0x0000000d0b0b7227 */ /* 0x000fcc00078e000a */
[----:B------:R-:W-:-:S04]  /*0230*/  IMAD.HI.U32 R11, R11, R8, RZ ;  /* 0x000000080b0b7227 */ /* 0x000fc800078e00ff */
[----:B------:R-:W-:Y:S02]  /*0240*/  IMAD R3, R11, R3, R8 ;  /* 0x000000030b037224 */ /* 0x000fe400078e0208 */
[----:B------:R-:W-:-:S03]  /*0250*/  IMAD.SHL.U32 R8, R0, 0x8, RZ ;  /* 0x0000000800087824 */ /* 0x000fc600078e00ff */
[----:B------:R-:W-:Y:S01]  /*0260*/  ISETP.GT.U32.AND P1, PT, R4, R3, PT ;  /* 0x000000030400720c */ /* 0x000fe20003f24070 */
[----:B------:R-:W0:Y:S08]  /*0270*/  LDC.64 R14, c[0x0][R8+0x810] ;  /* 0x00020400080e7b82 */ /* 0x000e300000000a00 */
[----:B------:R-:W1:Y:S04]  /*0280*/  LDC.64 R22, c[0x0][R8+0x210] ;  /* 0x0000840008167b82 */ /* 0x000e680000000a00 */
[----:B------:R-:W-:-:S02]  /*0290*/  @!P1 IMAD.IADD R3, R3, 0x1, -R4 ;  /* 0x0000000103039824 */ /* 0x000fc400078e0a04 */
[----:B------:R-:W-:Y:S01]  /*02a0*/  @!P1 VIADD R11, R11, 0x1 ;  /* 0x000000010b0b9836 */ /* 0x000fe20000000000 */
[----:B------:R-:W-:Y:S02]  /*02b0*/  ISETP.NE.AND P1, PT, R17, RZ, PT ;  /* 0x000000ff1100720c */ /* 0x000fe40003f25270 */
[----:B------:R-:W-:Y:S02]  /*02c0*/  ISETP.GE.U32.AND P0, PT, R3, R4, PT ;  /* 0x000000040300720c */ /* 0x000fe40003f06070 */
[----:B------:R-:W-:-:S04]  /*02d0*/  LOP3.LUT R3, R2, R17, RZ, 0x3c, !PT ;  /* 0x0000001102037212 */ /* 0x000fc800078e3cff */
[----:B------:R-:W-:-:S07]  /*02e0*/  ISETP.GE.AND P2, PT, R3, RZ, PT ;  /* 0x000000ff0300720c */ /* 0x000fce0003f46270 */
[----:B------:R-:W-:Y:S01]  /*02f0*/  @P0 VIADD R11, R11, 0x1 ;  /* 0x000000010b0b0836 */ /* 0x000fe20000000000 */
[----:B0-----:R-:W-:-:S04]  /*0300*/  ISETP.NE.U32.AND P0, PT, R14, RZ, PT ;  /* 0x000000ff0e00720c */ /* 0x001fc80003f05070 */
[----:B------:R-:W-:Y:S01]  /*0310*/  ISETP.NE.AND.EX P0, PT, R15, RZ, PT, P0 ;  /* 0x000000ff0f00720c */ /* 0x000fe20003f05300 */
[----:B------:R-:W-:Y:S01]  /*0320*/  @!P2 IMAD.MOV R11, RZ, RZ, -R11 ;  /* 0x000000ffff0ba224 */ /* 0x000fe200078e0a0b */
[----:B------:R-:W-:-:S05]  /*0330*/  @!P1 LOP3.LUT R11, RZ, R17, RZ, 0x33, !PT ;  /* 0x00000011ff0b9212 */ /* 0x000fca00078e33ff */
[----:B------:R-:W-:Y:S02]  /*0340*/  IMAD.MOV R3, RZ, RZ, -R11 ;  /* 0x000000ffff037224 */ /* 0x000fe400078e0a0b */
[----:B------:R-:W-:Y:S02]  /*0350*/  IMAD.SHL.U32 R11, R11, 0x100, RZ ;  /* 0x000001000b0b7824 */ /* 0x000fe400078e00ff */
[----:B------:R-:W-:Y:S02]  /*0360*/  IMAD R10, R17, R3, R2 ;  /* 0x00000003110a7224 */ /* 0x000fe400078e0202 */
[----:B------:R-:W-:Y:S01]  /*0370*/  IMAD R4, R5, 0x8, R11 ;  /* 0x0000000805047824 */ /* 0x000fe200078e020b */
[----:B------:R-:W2:Y:S01]  /*0380*/  @P0 LDG.E R14, desc[UR6][R14.64] ;  /* 0x000000060e0e0981 */ /* 0x000ea2000c1e1900 */
[----:B------:R-:W-:-:S04]  /*0390*/  IMAD.SHL.U32 R10, R10, 0x40, RZ ;  /* 0x000000400a0a7824 */ /* 0x000fc800078e00ff */
[----:B------:R-:W-:-:S04]  /*03a0*/  IMAD R3, R6, 0x2, R10 ;  /* 0x0000000206037824 */ /* 0x000fc800078e020a */
[----:B------:R-:W-:-:S04]  /*03b0*/  IMAD R13, R9, R4, R3 ;  /* 0x00000004090d7224 */ /* 0x000fc800078e0203 */
[----:B-1----:R-:W-:-:S05]  /*03c0*/  IMAD.WIDE R46, R13, 0x4, R22 ;  /* 0x000000040d2e7825 */ /* 0x002fca00078e0216 */
[----:B------:R-:W3:Y:S01]  /*03d0*/  LDG.E.64 R44, desc[UR6][R46.64] ;  /* 0x000000062e2c7981 */ /* 0x000ee2000c1e1b00 */
[----:B------:R-:W0:Y:S01]  /*03e0*/  LDC.64 R24, c[0x0][R8+0x410] ;  /* 0x0001040008187b82 */ /* 0x000e220000000a00 */
[----:B------:R-:W-:Y:S01]  /*03f0*/  UMOV UR5, 0x3f800000 ;  /* 0x3f80000000057882 */ /* 0x000fe20000000000 */
[----:B------:R-:W-:-:S04]  /*0400*/  IMAD.IADD R17, R9, 0x1, R13 ;  /* 0x0000000109117824 */ /* 0x000fc800078e020d */
[----:B------:R-:W-:Y:S01]  /*0410*/  IMAD.WIDE R30, R17, 0x4, R22 ;  /* 0x00000004111e7825 */ /* 0x000fe200078e0216 */
[----:B--2---:R-:W-:Y:S02]  /*0420*/  @P0 R2UR UR5, R14 ;  /* 0x000000000e0502ca */ /* 0x004fe400000e0000 */
[----:B0-----:R-:W-:-:S04]  /*0430*/  IADD3 R12, P0, R24, R13, RZ ;  /* 0x0000000d180c7210 */ /* 0x001fc80007f1e0ff */
[----:B------:R-:W-:-:S07]  /*0440*/  LEA.HI.X.SX32 R13, R13, R25, 0x1, P0 ;  /* 0x000000190d0d7211 */ /* 0x000fce00000f0eff */
[----:B---3--:R-:W-:Y:S01]  /*0450*/  FMUL R57, R44, UR5 ;  /* 0x000000052c397c20 */ /* 0x008fe20008400000 */
[----:B------:R-:W-:-:S04]  /*0460*/  FMUL R52, R45, UR5 ;  /* 0x000000052d347c20 */ /* 0x000fc80008400000 */
[----:B------:R-:W-:Y:S02]  /*0470*/  F2FP.SATFINITE.E4M3.F32.PACK_AB_MERGE_C R57, RZ, R57, RZ ;  /* 0x00000039ff39723e */ /* 0x000fe400048070ff */
[----:B------:R-:W-:-:S04]  /*0480*/  F2FP.SATFINITE.E4M3.F32.PACK_AB_MERGE_C R52, RZ, R52, RZ ;  /* 0x00000034ff34723e */ /* 0x000fc800048070ff */
[----:B------:R-:W-:-:S05]  /*0490*/  PRMT R21, R52, 0x7604, R57 ;  /* 0x0000760434157816 */ /* 0x000fca0000000039 */
[----:B------:R0:W-:Y:S04]  /*04a0*/  STG.E.U16 desc[UR6][R12.64], R21 ;  /* 0x000000150c007986 */ /* 0x0001e8000c101506 */
[----:B------:R-:W2:Y:S01]  /*04b0*/  LDG.E.64 R30, desc[UR6][R30.64] ;  /* 0x000000061e1e7981 */ /* 0x000ea2000c1e1b00 */
[----:B------:R-:W-:Y:S01]  /*04c0*/  IADD3 R14, P0, R24, R17, RZ ;  /* 0x00000011180e7210 */ /* 0x000fe20007f1e0ff */
[----:B------:R-:W-:-:S03]  /*04d0*/  IMAD.IADD R19, R9, 0x1, R17 ;  /* 0x0000000109137824 */ /* 0x000fc600078e0211 */
[----:B------:R-:W-:Y:S01]  /*04e0*/  LEA.HI.X.SX32 R15, R17, R25, 0x1, P0 ;  /* 0x00000019110f7211 */ /* 0x000fe200000f0eff */
[----:B------:R-:W-:-:S04]  /*04f0*/  IMAD.WIDE R60, R19, 0x4, R22 ;  /* 0x00000004133c7825 */ /* 0x000fc800078e0216 */
[----:B--2---:R-:W-:Y:S01]  /*0500*/  FMUL R55, R30, UR5 ;  /* 0x000000051e377c20 */ /* 0x004fe20008400000 */
[----:B------:R-:W-:-:S04]  /*0510*/  FMUL R53, R31, UR5 ;  /* 0x000000051f357c20 */ /* 0x000fc80008400000 */
[----:B------:R-:W-:Y:S02]  /*0520*/  F2FP.SATFINITE.E4M3.F32.PACK_AB_MERGE_C R55, RZ, R55, RZ ;  /* 0x00000037ff37723e */ /* 0x000fe400048070ff */
[----:B------:R-:W-:-:S04]  /*0530*/  F2FP.SATFINITE.E4M3.F32.PACK_AB_MERGE_C R53, RZ, R53, RZ ;  /* 0x00000035ff35723e */ /* 0x000fc800048070ff */
[----:B------:R-:W-:-:S05]  /*0540*/  PRMT R17, R53, 0x7604, R55 ;  /* 0x0000760435117816 */ /* 0x000fca0000000037 */
[----:B------:R1:W-:Y:S04]  /*0550*/  STG.E.U16 desc[UR6][R14.64], R17 ;  /* 0x000000110e007986 */ /* 0x0003e8000c101506 */
[----:B------:R-:W2:Y:S01]  /*0560*/  LDG.E.64 R42, desc[UR6][R60.64] ;  /* 0x000000063c2a7981 */ /* 0x000ea2000c1e1b00 */
[----:B------:R-:W-:Y:S01]  /*0570*/  IADD3 R18, P0, R24, R19, RZ ;  /* 0x0000001318127210 */ /* 0x000fe20007f1e0ff */
[----:B0-----:R-:W-:-:S03]  /*0580*/  IMAD.IADD R13, R9, 0x1, R19 ;  /* 0x00000001090d7824 */ /* 0x001fc600078e0213 */
        /* <DEDUP_REMOVED lines=10> */
[----:B-1----:R-:W-:-:S03]  /*0630*/  IMAD.IADD R15, R9, 0x1, R13 ;  /* 0x00000001090f7824 */ /* 0x002fc600078e020d */
        /* <DEDUP_REMOVED lines=20> */
[----:B-1----:R-:W-:Y:S01]  /*0780*/  IMAD.IADD R27, R9, 0x1, R19 ;  /* 0x00000001091b7824 */ /* 0x002fe200078e0213 */
[----:B------:R-:W-:-:S03]  /*0790*/  IADD3 R18, P0, R24, R19, RZ ;  /* 0x0000001318127210 */ /* 0x000fc60007f1e0ff */
[----:B------:R-:W-:Y:S01]  /*07a0*/  IMAD.WIDE R34, R27, 0x4, R22 ;  /* 0x000000041b227825 */ /* 0x000fe200078e0216 */
[----:B------:R-:W-:-:S03]  /*07b0*/  LEA.HI.X.SX32 R19, R19, R25, 0x1, P0 ;  /* 0x0000001913137211 */ /* 0x000fc600000f0eff */
[----:B--2---:R-:W-:Y:S01]  /*07c0*/  FMUL R15, R28, UR5 ;  /* 0x000000051c0f7c20 */ /* 0x004fe20008400000 */
[----:B------:R-:W-:-:S04]  /*07d0*/  FMUL R16, R29, UR5 ;  /* 0x000000051d107c20 */ /* 0x000fc80008400000 */
[----:B------:R-:W-:Y:S02]  /*07e0*/  F2FP.SATFINITE.E4M3.F32.PACK_AB_MERGE_C R15, RZ, R15, RZ ;  /* 0x0000000fff0f723e */ /* 0x000fe400048070ff */
[----:B------:R-:W-:-:S04]  /*07f0*/  F2FP.SATFINITE.E4M3.F32.PACK_AB_MERGE_C R16, RZ, R16, RZ ;  /* 0x00000010ff10723e */ /* 0x000fc800048070ff */
[----:B------:R-:W-:-:S05]  /*0800*/  PRMT R39, R16, 0x7604, R15 ;  /* 0x0000760410277816 */ /* 0x000fca000000000f */
[----:B------:R1:W-:Y:S04]  /*0810*/  STG.E.U16 desc[UR6][R18.64], R39 ;  /* 0x0000002712007986 */ /* 0x0003e8000c101506 */
[----:B------:R-:W2:Y:S01]  /*0820*/  LDG.E.64 R34, desc[UR6][R34.64] ;  /* 0x0000000622227981 */ /* 0x000ea2000c1e1b00 */
[----:B0-----:R-:W-:Y:S01]  /*0830*/  IADD3 R20, P0, R24, R27, RZ ;  /* 0x0000001b18147210 */ /* 0x001fe20007f1e0ff */
[----:B------:R-:W-:Y:S02]  /*0840*/  IMAD.IADD R37, R9, 0x1, R27 ;  /* 0x0000000109257824 */ /* 0x000fe400078e021b */
[----:B--2---:R-:W-:Y:S01]  /*0850*/  FMUL R17, R34, UR5 ;  /* 0x0000000522117c20 */ /* 0x004fe20008400000 */
[----:B------:R-:W-:-:S04]  /*0860*/  FMUL R21, R35, UR5 ;  /* 0x0000000523157c20 */ /* 0x000fc80008400000 */
[----:B------:R-:W-:Y:S02]  /*0870*/  F2FP.SATFINITE.E4M3.F32.PACK_AB_MERGE_C R17, RZ, R17, RZ ;  /* 0x00000011ff11723e */ /* 0x000fe400048070ff */
[----:B-1----:R-:W-:Y:S02]  /*0880*/  F2FP.SATFINITE.E4M3.F32.PACK_AB_MERGE_C R18, RZ, R21, RZ ;  /* 0x00000015ff12723e */ /* 0x002fe400048070ff */
[----:B------:R-:W-:Y:S01]  /*0890*/  LEA.HI.X.SX32 R21, R27, R25, 0x1, P0 ;  /* 0x000000191b157211 */ /* 0x000fe200000f0eff */
[----:B------:R-:W-:Y:S01]  /*08a0*/  IMAD.WIDE R26, R37, 0x4, R22 ;  /* 0x00000004251a7825 */ /* 0x000fe200078e0216 */
[----:B------:R-:W-:-:S05]  /*08b0*/  PRMT R67, R18, 0x7604, R17 ;  /* 0x0000760412437816 */ /* 0x000fca0000000011 */
[----:B------:R0:W-:Y:S04]  /*08c0*/  STG.E.U16 desc[UR6][R20.64], R67 ;  /* 0x0000004314007986 */ /* 0x0001e8000c101506 */
[----:B------:R-:W2:Y:S01]  /*08d0*/  LDG.E.64 R38, desc[UR6][R26.64] ;  /* 0x000000061a267981 */ /* 0x000ea2000c1e1b00 */
[----:B------:R-:W-:Y:S01]  /*08e0*/  IADD3 R36, P0, R24, R37, RZ ;  /* 0x0000002518247210 */ /* 0x000fe20007f1e0ff */
[----:B------:R-:W-:-:S03]  /*08f0*/  VIADD R54, R4, 0x20 ;  /* 0x0000002004367836 */ /* 0x000fc60000000000 */
[----:B------:R-:W-:Y:S01]  /*0900*/  LEA.HI.X.SX32 R37, R37, R25, 0x1, P0 ;  /* 0x0000001925257211 */ /* 0x000fe200000f0eff */
[----:B------:R-:W-:Y:S02]  /*0910*/  IMAD R54, R9, R54, R3 ;  /* 0x0000003609367224 */ /* 0x000fe400078e0203 */
[----:B--2---:R-:W-:Y:S01]  /*0920*/  FMUL R19, R38, UR5 ;  /* 0x0000000526137c20 */ /* 0x004fe20008400000 */
[----:B------:R-:W-:-:S04]  /*0930*/  FMUL R48, R39, UR5 ;  /* 0x0000000527307c20 */ /* 0x000fc80008400000 */
[----:B------:R-:W-:Y:S02]  /*0940*/  F2FP.SATFINITE.E4M3.F32.PACK_AB_MERGE_C R19, RZ, R19, RZ ;  /* 0x00000013ff13723e */ /* 0x000fe400048070ff */
[----:B0-----:R-:W-:-:S04]  /*0950*/  F2FP.SATFINITE.E4M3.F32.PACK_AB_MERGE_C R20, RZ, R48, RZ ;  /* 0x00000030ff14723e */ /* 0x001fc800048070ff */
[----:B------:R-:W-:-:S05]  /*0960*/  PRMT R69, R20, 0x7604, R19 ;  /* 0x0000760414457816 */ /* 0x000fca0000000013 */
[----:B------:R0:W-:Y:S02]  /*0970*/  STG.E.U16 desc[UR6][R36.64], R69 ;  /* 0x0000004524007986 */ /* 0x0001e4000c101506 */
[----:B0-----:R-:W-:-:S06]  /*0980*/  IMAD.WIDE R36, R54, 0x4, R22 ;  /* 0x0000000436247825 */ /* 0x001fcc00078e0216 */
[----:B------:R-:W2:Y:S01]  /*0990*/  LDG.E.64 R36, desc[UR6][R36.64] ;  /* 0x0000000624247981 */ /* 0x000ea2000c1e1b00 */
[----:B------:R-:W-:-:S04]  /*09a0*/  FMNMX R44, RZ, |R44|, !PT ;  /* 0x4000002cff2c7209 */ /* 0x000fc80007800000 */
[----:B------:R-:W-:-:S04]  /*09b0*/  FMNMX R45, |R45|, R44, !PT ;  /* 0x0000002c2d2d7209 */ /* 0x000fc80007800200 */
[----:B------:R-:W-:Y:S02]  /*09c0*/  FMNMX R56, R45, |R30|, !PT ;  /* 0x4000001e2d387209 */ /* 0x000fe40007800000 */
[----:B------:R-:W-:Y:S01]  /*09d0*/  IADD3 R44, P0, R24, R54, RZ ;  /* 0x00000036182c7210 */ /* 0x000fe20007f1e0ff */
[----:B------:R-:W-:-:S03]  /*09e0*/  IMAD R21, R9, 0x21, RZ ;  /* 0x0000002109157824 */ /* 0x000fc600078e02ff */
[----:B------:R-:W-:Y:S01]  /*09f0*/  LEA.HI.X.SX32 R45, R54, R25, 0x1, P0 ;  /* 0x00000019362d7211 */ /* 0x000fe200000f0eff */
[----:B--2---:R-:W-:Y:S01]  /*0a00*/  FMUL R48, R36, UR5 ;  /* 0x0000000524307c20 */ /* 0x004fe20008400000 */
[----:B------:R-:W-:-:S04]  /*0a10*/  FMUL R30, R37, UR5 ;  /* 0x00000005251e7c20 */ /* 0x000fc80008400000 */
[----:B------:R-:W-:Y:S02]  /*0a20*/  F2FP.SATFINITE.E4M3.F32.PACK_AB_MERGE_C R48, RZ, R48, RZ ;  /* 0x00000030ff30723e */ /* 0x000fe400048070ff */
[----:B------:R-:W-:-:S04]  /*0a30*/  F2FP.SATFINITE.E4M3.F32.PACK_AB_MERGE_C R30, RZ, R30, RZ ;  /* 0x0000001eff1e723e */ /* 0x000fc800048070ff */
[----:B------:R-:W-:-:S05]  /*0a40*/  PRMT R69, R30, 0x7604, R48 ;  /* 0x000076041e457816 */ /* 0x000fca0000000030 */
[----:B------:R0:W-:Y:S02]  /*0a50*/  STG.E.U16 desc[UR6][R44.64], R69 ;  /* 0x000000452c007986 */ /* 0x0001e4000c101506 */
[----:B0-----:R-:W-:-:S05]  /*0a60*/  IMAD.WIDE R44, R21, 0x4, R46 ;  /* 0x00000004152c7825 */ /* 0x001fca00078e022e */
[----:B------:R-:W2:Y:S01]  /*0a70*/  LDG.E.64 R46, desc[UR6][R44.64] ;  /* 0x000000062c2e7981 */ /* 0x000ea2000c1e1b00 */
[----:B------:R-:W-:-:S04]  /*0a80*/  FMNMX R31, |R31|, R56, !PT ;  /* 0x000000381f1f7209 */ /* 0x000fc80007800200 */
[----:B------:R-:W-:-:S04]  /*0a90*/  FMNMX R42, R31, |R42|, !PT ;  /* 0x4000002a1f2a7209 */ /* 0x000fc80007800000 */
[----:B------:R-:W-:Y:S01]  /*0aa0*/  FMNMX R43, |R43|, R42, !PT ;  /* 0x0000002a2b2b7209 */ /* 0x000fe20007800200 */
[----:B------:R-:W-:-:S03]  /*0ab0*/  IMAD.IADD R69, R9, 0x1, R54 ;  /* 0x0000000109457824 */ /* 0x000fc600078e0236 */
[----:B------:R-:W-:Y:S01]  /*0ac0*/  FMNMX R40, R43, |R40|, !PT ;  /* 0x400000282b287209 */ /* 0x000fe20007800000 */
[----:B------:R-:W-:-:S03]  /*0ad0*/  IMAD R54, R9, 0x1f, RZ ;  /* 0x0000001f09367824 */ /* 0x000fc600078e02ff */
[----:B------:R-:W-:Y:S02]  /*0ae0*/  FMNMX R67, |R41|, R40, !PT ;  /* 0x0000002829437209 */ /* 0x000fe40007800200 */
[----:B------:R-:W-:Y:S01]  /*0af0*/  IADD3 R40, P0, R24, R69, RZ ;  /* 0x0000004518287210 */ /* 0x000fe20007f1e0ff */
[----:B------:R-:W-:-:S03]  /*0b00*/  IMAD.WIDE R42, R54, 0x4, R58 ;  /* 0x00000004362a7825 */ /* 0x000fc600078e023a */
[----:B------:R-:W-:Y:S01]  /*0b10*/  LEA.HI.X.SX32 R41, R69, R25, 0x1, P0 ;  /* 0x0000001945297211 */ /* 0x000fe200000f0eff */
[----:B--2---:R-:W-:Y:S01]  /*0b20*/  FMUL R56, R46, UR5 ;  /* 0x000000052e387c20 */ /* 0x004fe20008400000 */
[----:B------:R-:W-:-:S04]  /*0b30*/  FMUL R31, R47, UR5 ;  /* 0x000000052f1f7c20 */ /* 0x000fc80008400000 */
[----:B------:R-:W-:Y:S02]  /*0b40*/  F2FP.SATFINITE.E4M3.F32.PACK_AB_MERGE_C R56, RZ, R56, RZ ;  /* 0x00000038ff38723e */ /* 0x000fe400048070ff */
[----:B------:R-:W-:-:S04]  /*0b50*/  F2FP.SATFINITE.E4M3.F32.PACK_AB_MERGE_C R31, RZ, R31, RZ ;  /* 0x0000001fff1f723e */ /* 0x000fc800048070ff */
[----:B------:R-:W-:-:S05]  /*0b60*/  PRMT R66, R31, 0x7604, R56 ;  /* 0x000076041f427816 */ /* 0x000fca0000000038 */
[----:B------:R0:W-:Y:S04]  /*0b70*/  STG.E.U16 desc[UR6][R40.64], R66 ;  /* 0x0000004228007986 */ /* 0x0001e8000c101506 */
[----:B0-----:R-:W2:Y:S01]  /*0b80*/  LDG.E.64 R40, desc[UR6][R42.64] ;  /* 0x000000062a287981 */ /* 0x001ea2000c1e1b00 */
[----:B------:R-:W-:-:S04]  /*0b90*/  FMNMX R32, R67, |R32|, !PT ;  /* 0x4000002043207209 */ /* 0x000fc80007800000 */
[----:B------:R-:W-:Y:S01]  /*0ba0*/  FMNMX R33, |R33|, R32, !PT ;  /* 0x0000002021217209 */ /* 0x000fe20007800200 */
[----:B------:R-:W-:-:S03]  /*0bb0*/  IMAD.IADD R69, R9, 0x1, R69 ;  /* 0x0000000109457824 */ /* 0x000fc600078e0245 */
[----:B------:R-:W-:-:S04]  /*0bc0*/  FMNMX R28, R33, |R28|, !PT ;  /* 0x4000001c211c7209 */ /* 0x000fc80007800000 */
[----:B------:R-:W-:Y:S02]  /*0bd0*/  FMNMX R29, |R29|, R28, !PT ;  /* 0x0000001c1d1d7209 */ /* 0x000fe40007800200 */
[----:B------:R-:W-:Y:S02]  /*0be0*/  IADD3 R28, P0, R24, R69, RZ ;  /* 0x00000045181c7210 */ /* 0x000fe40007f1e0ff */
[----:B------:R-:W-:Y:S02]  /*0bf0*/  FMNMX R34, R29, |R34|, !PT ;  /* 0x400000221d227209 */ /* 0x000fe40007800000 */
[----:B------:R-:W-:Y:S01]  /*0c00*/  LEA.HI.X.SX32 R29, R69, R25, 0x1, P0 ;  /* 0x00000019451d7211 */ /* 0x000fe200000f0eff */
[----:B--2---:R-:W-:Y:S01]  /*0c10*/  FMUL R59, R40, UR5 ;  /* 0x00000005283b7c20 */ /* 0x004fe20008400000 */
[----:B------:R-:W-:-:S04]  /*0c20*/  FMUL R58, R41, UR5 ;  /* 0x00000005293a7c20 */ /* 0x000fc80008400000 */
[----:B------:R-:W-:Y:S02]  /*0c30*/  F2FP.SATFINITE.E4M3.F32.PACK_AB_MERGE_C R59, RZ, R59, RZ ;  /* 0x0000003bff3b723e */ /* 0x000fe400048070ff */
[----:B------:R-:W-:-:S04]  /*0c40*/  F2FP.SATFINITE.E4M3.F32.PACK_AB_MERGE_C R58, RZ, R58, RZ ;  /* 0x0000003aff3a723e */ /* 0x000fc800048070ff */
[----:B------:R-:W-:-:S05]  /*0c50*/  PRMT R67, R58, 0x7604, R59 ;  /* 0x000076043a437816 */ /* 0x000fca000000003b */
[----:B------:R0:W-:Y:S02]  /*0c60*/  STG.E.U16 desc[UR6][R28.64], R67 ;  /* 0x000000431c007986 */ /* 0x0001e4000c101506 */
[----:B0-----:R-:W-:-:S06]  /*0c70*/  IMAD.WIDE R28, R21, 0x4, R60 ;  /* 0x00000004151c7825 */ /* 0x001fcc00078e023c */
[----:B------:R-:W2:Y:S01]  /*0c80*/  LDG.E.64 R28, desc[UR6][R28.64] ;  /* 0x000000061c1c7981 */ /* 0x000ea2000c1e1b00 */
[----:B------:R-:W-:-:S04]  /*0c90*/  FMNMX R35, |R35|, R34, !PT ;  /* 0x0000002223237209 */ /* 0x000fc80007800200 */
[----:B------:R-:W-:Y:S01]  /*0ca0*/  FMNMX R38, R35, |R38|, !PT ;  /* 0x4000002623267209 */ /* 0x000fe20007800000 */
[----:B------:R-:W-:-:S05]  /*0cb0*/  IMAD.IADD R35, R9, 0x1, R69 ;  /* 0x0000000109237824 */ /* 0x000fca00078e0245 */
[----:B------:R-:W-:-:S04]  /*0cc0*/  IADD3 R32, P0, R24, R35, RZ ;  /* 0x0000002318207210 */ /* 0x000fc80007f1e0ff */
        /* <DEDUP_REMOVED lines=9> */
[----:B------:R-:W-:Y:S02]  /*0d60*/  LOP3.LUT R64, R57, 0xff, RZ, 0xc0, !PT ;  /* 0x000000ff39407812 */ /* 0x000fe400078ec0ff */
[----:B------:R-:W-:Y:S01]  /*0d70*/  LOP3.LUT R55, R55, 0xffff, RZ, 0xc0, !PT ;  /* 0x0000ffff37377812 */ /* 0x000fe200078ec0ff */
[----:B------:R-:W-:-:S03]  /*0d80*/  IMAD.IADD R65, R9, 0x1, R35 ;  /* 0x0000000109417824 */ /* 0x000fc600078e0223 */
[----:B------:R-:W-:Y:S02]  /*0d90*/  PRMT R64, R55, 0x7604, R64 ;  /* 0x0000760437407816 */ /* 0x000fe40000000040 */
        /* <DEDUP_REMOVED lines=14> */
[----:B------:R-:W-:Y:S02]  /*0e80*/  FMNMX R39, |R39|, R38, !PT ;  /* 0x0000002627277209 */ /* 0x000fe40007800200 */
[----:B------:R-:W-:Y:S01]  /*0e90*/  IADD3 R38, P0, R24, R65, RZ ;  /* 0x0000004118267210 */ /* 0x000fe20007f1e0ff */
[----:B------:R-:W-:Y:S01]  /*0ea0*/  IMAD.WIDE R26, R54, 0x4, R26 ;  /* 0x00000004361a7825 */ /* 0x000fe200078e021a */
[----:B------:R-:W-:Y:S02]  /*0eb0*/  FMNMX R36, R39, |R36|, !PT ;  /* 0x4000002427247209 */ /* 0x000fe40007800000 */
[----:B------:R-:W-:Y:S01]  /*0ec0*/  LEA.HI.X.SX32 R39, R65, R25, 0x1, P0 ;  /* 0x0000001941277211 */ /* 0x000fe200000f0eff */
[----:B--2---:R-:W-:Y:S01]  /*0ed0*/  FMUL R53, R34, UR5 ;  /* 0x0000000522357c20 */ /* 0x004fe20008400000 */
[----:B------:R-:W-:-:S04]  /*0ee0*/  FMUL R52, R35, UR5 ;  /* 0x0000000523347c20 */ /* 0x000fc80008400000 */
[----:B------:R-:W-:Y:S02]  /*0ef0*/  F2FP.SATFINITE.E4M3.F32.PACK_AB_MERGE_C R53, RZ, R53, RZ ;  /* 0x00000035ff35723e */ /* 0x000fe400048070ff */
[----:B------:R-:W-:-:S04]  /*0f00*/  F2FP.SATFINITE.E4M3.F32.PACK_AB_MERGE_C R52, RZ, R52, RZ ;  /* 0x00000034ff34723e */ /* 0x000fc800048070ff */
[----:B------:R-:W-:-:S05]  /*0f10*/  PRMT R67, R52, 0x7604, R53 ;  /* 0x0000760434437816 */ /* 0x000fca0000000035 */
[----:B------:R0:W-:Y:S04]  /*0f20*/  STG.E.U16 desc[UR6][R38.64], R67 ;  /* 0x0000004326007986 */ /* 0x0001e8000c101506 */
[----:B------:R-:W2:Y:S01]  /*0f30*/  LDG.E.64 R26, desc[UR6][R26.64] ;  /* 0x000000061a1a7981 */ /* 0x000ea2000c1e1b00 */
[----:B------:R-:W-:-:S05]  /*0f40*/  IMAD.U32 R51, R51, 0x10000, RZ ;  /* 0x0001000033337824 */ /* 0x000fca00078e00ff */
[----:B------:R-:W-:Y:S01]  /*0f50*/  LOP3.LUT R51, R51, 0xff0000, RZ, 0xc0, !PT ;  /* 0x00ff000033337812 */ /* 0x000fe200078ec0ff */
[----:B------:R-:W-:-:S03]  /*0f60*/  IMAD.IADD R65, R9, 0x1, R65 ;  /* 0x0000000109417824 */ /* 0x000fc600078e0241 */
[----:B------:R-:W-:Y:S02]  /*0f70*/  LOP3.LUT R64, R51, 0xffff, R64, 0xf8, !PT ;  /* 0x0000ffff33407812 */ /* 0x000fe400078ef840 */
[----:B------:R-:W-:Y:S02]  /*0f80*/  FMNMX R63, |R37|, R36, !PT ;  /* 0x00000024253f7209 */ /* 0x000fe40007800200 */
[----:B------:R-:W-:Y:S01]  /*0f90*/  IADD3 R36, P0, R24, R65, RZ ;  /* 0x0000004118247210 */ /* 0x000fe20007f1e0ff */
[----:B0-----:R-:W-:-:S03]  /*0fa0*/  IMAD.IADD R39, R9, 0x1, R65 ;  /* 0x0000000109277824 */ /* 0x001fc600078e0241 */
        /* <DEDUP_REMOVED lines=9> */
[----:B------:R-:W-:Y:S01]  /*1040*/  IMAD.U32 R49, R49, 0x10000, RZ ;  /* 0x0001000031317824 */ /* 0x000fe200078e00ff */
[----:B------:R-:W-:-:S04]  /*1050*/  LOP3.LUT R50, R50, 0xffff, RZ, 0xc0, !PT ;  /* 0x0000ffff32327812 */ /* 0x000fc800078ec0ff */
[----:B------:R-:W-:Y:S02]  /*1060*/  LOP3.LUT R49, R49, 0xff0000, RZ, 0xc0, !PT ;  /* 0x00ff000031317812 */ /* 0x000fe400078ec0ff */
[----:B------:R-:W-:Y:S02]  /*1070*/  FMNMX R63, R63, |R46|, !PT ;  /* 0x4000002e3f3f7209 */ /* 0x000fe40007800000 */
[----:B------:R-:W-:Y:S01]  /*1080*/  LOP3.LUT R66, R49, 0xffff, R66, 0xf8, !PT ;  /* 0x0000ffff31427812 */ /* 0x000fe200078ef842 */
[----:B------:R-:W-:Y:S01]  /*1090*/  IMAD.SHL.U32 R65, R50, 0x1000000, RZ ;  /* 0x0100000032417824 */ /* 0x000fe200078e00ff */
[----:B------:R-:W-:Y:S01]  /*10a0*/  IADD3 R38, P0, R24, R39, RZ ;  /* 0x0000002718267210 */ /* 0x000fe20007f1e0ff */
[----:B------:R-:W-:-:S03]  /*10b0*/  VIADD R50, R4, 0x40 ;  /* 0x0000004004327836 */ /* 0x000fc60000000000 */
[----:B------:R-:W-:Y:S02]  /*10c0*/  LOP3.LUT R64, R64, 0xff000000, R65, 0xf8, !PT ;  /* 0xff00000040407812 */ /* 0x000fe400078ef841 */
[----:B------:R-:W-:Y:S01]  /*10d0*/  LEA.HI.X.SX32 R39, R39, R25, 0x1, P0 ;  /* 0x0000001927277211 */ /* 0x000fe200000f0eff */
[----:B------:R-:W-:Y:S02]  /*10e0*/  IMAD R50, R9, R50, R3 ;  /* 0x0000003209327224 */ /* 0x000fe400078e0203 */
        /* <DEDUP_REMOVED lines=9> */
[----:B------:R-:W-:-:S03]  /*1180*/  FMNMX R63, |R47|, R63, !PT ;  /* 0x0000003f2f3f7209 */ /* 0x000fc60007800200 */
[----:B------:R-:W-:Y:S01]  /*1190*/  IMAD.SHL.U32 R67, R12, 0x1000000, RZ ;  /* 0x010000000c437824 */ /* 0x000fe200078e00ff */
[----:B------:R-:W-:Y:S02]  /*11a0*/  LOP3.LUT R12, R13, 0xff, RZ, 0xc0, !PT ;  /* 0x000000ff0d0c7812 */ /* 0x000fe400078ec0ff */
[----:B------:R-:W-:Y:S02]  /*11b0*/  LOP3.LUT R13, R14, 0xff, RZ, 0xc0, !PT ;  /* 0x000000ff0e0d7812 */ /* 0x000fe400078ec0ff */
[----:B------:R-:W-:Y:S02]  /*11c0*/  FMNMX R14, R63, |R40|, !PT ;  /* 0x400000283f0e7209 */ /* 0x000fe40007800000 */
[----:B------:R-:W-:Y:S02]  /*11d0*/  PRMT R15, R15, 0x7104, RZ ;  /* 0x000071040f0f7816 */ /* 0x000fe400000000ff */
[----:B------:R-:W-:Y:S02]  /*11e0*/  PRMT R16, R16, 0x7104, RZ ;  /* 0x0000710410107816 */ /* 0x000fe400000000ff */
[----:B------:R-:W-:-:S02]  /*11f0*/  LOP3.LUT R15, R12, 0xff00, R15, 0xf8, !PT ;  /* 0x0000ff000c0f7812 */ /* 0x000fc400078ef80f */
[----:B------:R-:W-:Y:S02]  /*1200*/  IADD3 R12, P0, R24, R50, RZ ;  /* 0x00000032180c7210 */ /* 0x000fe40007f1e0ff */
[----:B------:R-:W-:Y:S02]  /*1210*/  LOP3.LUT R16, R13, 0xff00, R16, 0xf8, !PT ;  /* 0x0000ff000d107812 */ /* 0x000fe400078ef810 */
        /* <DEDUP_REMOVED lines=10> */
[----:B------:R-:W-:Y:S01]  /*12c0*/  FMNMX R43, |R41|, R14, !PT ;  /* 0x0000000e292b7209 */ /* 0x000fe20007800200 */
[----:B------:R-:W-:-:S03]  /*12d0*/  IMAD.IADD R50, R9, 0x1, R50 ;  /* 0x0000000109327824 */ /* 0x000fc600078e0232 */
[----:B------:R-:W-:Y:S02]  /*12e0*/  LOP3.LUT R17, R15, 0xff0000, R42, 0xf8, !PT ;  /* 0x00ff00000f117812 */ /* 0x000fe400078ef82a */
        /* <DEDUP_REMOVED lines=12> */
[----:B------:R-:W-:Y:S02]  /*13b0*/  VIADD R28, R4, 0x40 ;  /* 0x00000040041c7836 */ /* 0x000fe40000000000 */
[C-C-:B------:R-:W-:Y:S02]  /*13c0*/  IMAD R4, R9.reuse, R4, R3.reuse ;  /* 0x0000000409047224 */ /* 0x140fe400078e0203 */
[C---:B------:R-:W-:Y:S02]  /*13d0*/  IMAD R3, R9.reuse, R28, R3 ;  /* 0x0000001c09037224 */ /* 0x040fe400078e0203 */
[----:B------:R-:W-:Y:S01]  /*13e0*/  IMAD.IADD R28, R9, 0x1, R4 ;  /* 0x00000001091c7824 */ /* 0x000fe200078e0204 */
[----:B------:R-:W-:Y:S02]  /*13f0*/  FMNMX R4, R29, |R32|, !PT ;  /* 0x400000201d047209 */ /* 0x000fe40007800000 */
[----:B------:R-:W-:Y:S01]  /*1400*/  LOP3.LUT R43, R19, 0xffff, RZ, 0xc0, !PT ;  /* 0x0000ffff132b7812 */ /* 0x000fe200078ec0ff */
[----:B------:R-:W-:-:S02]  /*1410*/  IMAD.IADD R32, R9, 0x1, R28 ;  /* 0x0000000109207824 */ /* 0x000fc400078e021c */
[----:B------:R-:W-:Y:S02]  /*1420*/  IMAD.U32 R19, R18, 0x10000, RZ ;  /* 0x0001000012137824 */ /* 0x000fe400078e00ff */
[----:B------:R-:W-:Y:S02]  /*1430*/  IMAD.IADD R63, R9, 0x1, R32 ;  /* 0x00000001093f7824 */ /* 0x000fe400078e0220 */
[----:B------:R-:W-:Y:S01]  /*1440*/  IMAD.SHL.U32 R68, R43, 0x1000000, RZ ;  /* 0x010000002b447824 */ /* 0x000fe200078e00ff */
[----:B------:R-:W-:Y:S02]  /*1450*/  LOP3.LUT R18, R16, 0xff0000, R19, 0xf8, !PT ;  /* 0x00ff000010127812 */ /* 0x000fe400078ef813 */
[----:B------:R-:W-:Y:S01]  /*1460*/  FMNMX R33, |R33|, R4, !PT ;  /* 0x0000000421217209 */ /* 0x000fe20007800200 */
[----:B------:R-:W-:Y:S01]  /*1470*/  IMAD.IADD R4, R9, 0x1, R63 ;  /* 0x0000000109047824 */ /* 0x000fe200078e023f */
[----:B------:R-:W-:Y:S01]  /*1480*/  LOP3.LUT R65, R17, R68, RZ, 0xfc, !PT ;  /* 0x0000004411417212 */ /* 0x000fe200078efcff */
[----:B------:R-:W-:Y:S01]  /*1490*/  IMAD.IADD R19, R9, 0x1, R50 ;  /* 0x0000000109137824 */ /* 0x000fe200078e0232 */
[----:B------:R-:W-:Y:S01]  /*14a0*/  FMNMX R68, R33, |R34|, !PT ;  /* 0x4000002221447209 */ /* 0x000fe20007800000 */
[----:B------:R-:W-:Y:S01]  /*14b0*/  IMAD.IADD R34, R9, 0x1, R4 ;  /* 0x0000000109227824 */ /* 0x000fe200078e0204 */
[----:B------:R-:W-:-:S03]  /*14c0*/  LOP3.LUT R66, R66, 0xff000000, R67, 0xf8, !PT ;  /* 0xff00000042427812 */ /* 0x000fc600078ef843 */
[----:B------:R-:W-:-:S04]  /*14d0*/  IMAD.WIDE R28, R34, 0x4, R22 ;  /* 0x00000004221c7825 */ /* 0x000fc800078e0216 */
[----:B------:R-:W-:-:S04]  /*14e0*/  IMAD.WIDE R28, R54, 0x4, R28 ;  /* 0x00000004361c7825 */ /* 0x000fc800078e021c */
[----:B--2---:R-:W-:Y:S01]  /*14f0*/  FMUL R16, R14, UR5 ;  /* 0x000000050e107c20 */ /* 0x004fe20008400000 */
[----:B------:R-:W-:-:S04]  /*1500*/  FMUL R43, R15, UR5 ;  /* 0x000000050f2b7c20 */ /* 0x000fc80008400000 */
[----:B------:R-:W-:Y:S02]  /*1510*/  F2FP.SATFINITE.E4M3.F32.PACK_AB_MERGE_C R50, RZ, R16, RZ ;  /* 0x00000010ff32723e */ /* 0x000fe400048070ff */
[----:B------:R-:W-:Y:S02]  /*1520*/  F2FP.SATFINITE.E4M3.F32.PACK_AB_MERGE_C R43, RZ, R43, RZ ;  /* 0x0000002bff2b723e */ /* 0x000fe400048070ff */
[----:B------:R-:W-:Y:S02]  /*1530*/  IADD3 R16, P0, R24, R19, RZ ;  /* 0x0000001318107210 */ /* 0x000fe40007f1e0ff */
[----:B------:R-:W-:Y:S02]  /*1540*/  PRMT R67, R43, 0x7604, R50 ;  /* 0x000076042b437816 */ /* 0x000fe40000000032 */
[----:B------:R-:W-:-:S05]  /*1550*/  LEA.HI.X.SX32 R17, R19, R25, 0x1, P0 ;  /* 0x0000001913117211 */ /* 0x000fca00000f0eff */
[----:B------:R0:W-:Y:S02]  /*1560*/  STG.E.U16 desc[UR6][R16.64], R67 ;  /* 0x0000004310007986 */ /* 0x0001e4000c101506 */
[----:B0-----:R-:W-:-:S04]  /*1570*/  IMAD R17, R9, 0x1f, RZ ;  /* 0x0000001f09117824 */ /* 0x001fc800078e02ff */
[----:B------:R-:W-:-:S05]  /*1580*/  IMAD.WIDE R28, R17, 0x4, R28 ;  /* 0x00000004111c7825 */ /* 0x000fca00078e021c */
[----:B------:R-:W2:Y:S01]  /*1590*/  LDG.E.64 R16, desc[UR6][R28.64] ;  /* 0x000000061c107981 */ /* 0x000ea2000c1e1b00 */
[----:B------:R-:W-:Y:S02]  /*15a0*/  FMNMX R35, |R35|, R68, !PT ;  /* 0x0000004423237209 */ /* 0x000fe40007800200 */
[----:B------:R-:W-:Y:S02]  /*15b0*/  LOP3.LUT R20, R20, 0xffff, RZ, 0xc0, !PT ;  /* 0x0000ffff14147812 */ /* 0x000fe400078ec0ff */
[----:B------:R-:W-:-:S03]  /*15c0*/  FMNMX R26, R35, |R26|, !PT ;  /* 0x4000001a231a7209 */ /* 0x000fc60007800000 */
[----:B------:R-:W-:Y:S01]  /*15d0*/  IMAD.SHL.U32 R35, R20, 0x1000000, RZ ;  /* 0x0100000014237824 */ /* 0x000fe200078e00ff */
[----:B------:R-:W-:Y:S02]  /*15e0*/  FMNMX R33, |R27|, R26, !PT ;  /* 0x0000001a1b217209 */ /* 0x000fe40007800200 */
[----:B------:R-:W-:Y:S02]  /*15f0*/  LOP3.LUT R27, R56, 0xffff, RZ, 0xc0, !PT ;  /* 0x0000ffff381b7812 */ /* 0x000fe400078ec0ff */
[----:B------:R-:W-:Y:S01]  /*1600*/  FMNMX R36, R33, |R36|, !PT ;  /* 0x4000002421247209 */ /* 0x000fe20007800000 */
[----:B------:R-:W-:Y:S01]  /*1610*/  IMAD.WIDE R32, R32, 0x4, R22 ;  /* 0x0000000420207825 */ /* 0x000fe200078e0216 */
[----:B------:R-:W-:-:S03]  /*1620*/  LOP3.LUT R67, R18, R35, RZ, 0xfc, !PT ;  /* 0x0000002312437212 */ /* 0x000fc600078efcff */
[----:B------:R-:W-:Y:S01]  /*1630*/  IMAD.IADD R56, R9, 0x1, R19 ;  /* 0x0000000109387824 */ /* 0x000fe200078e0213 */
[----:B------:R-:W-:Y:S01]  /*1640*/  LOP3.LUT R26, R48, 0xff, RZ, 0xc0, !PT ;  /* 0x000000ff301a7812 */ /* 0x000fe200078ec0ff */
[----:B------:R-:W-:-:S03]  /*1650*/  IMAD.WIDE R32, R21, 0x4, R32 ;  /* 0x0000000415207825 */ /* 0x000fc600078e0220 */
[----:B------:R-:W-:Y:S02]  /*1660*/  IADD3 R18, P0, R24, R56, RZ ;  /* 0x0000003818127210 */ /* 0x000fe40007f1e0ff */
[----:B------:R-:W-:Y:S01]  /*1670*/  PRMT R26, R27, 0x7604, R26 ;  /* 0x000076041b1a7816 */ /* 0x000fe2000000001a */
        /* <DEDUP_REMOVED lines=8> */
[----:B0-----:R-:W2:Y:S01]  /*1700*/  LDG.E.64 R18, desc[UR6][R32.64] ;  /* 0x0000000620127981 */ /* 0x001ea2000c1e1b00 */
[----:B------:R-:W-:Y:S01]  /*1710*/  FMNMX R37, |R37|, R36, !PT ;  /* 0x0000002425257209 */ /* 0x000fe20007800200 */
[----:B------:R-:W-:Y:S02]  /*1720*/  IMAD.U32 R59, R59, 0x10000, RZ ;  /* 0x000100003b3b7824 */ /* 0x000fe400078e00ff */
[----:B------:R-:W-:Y:S01]  /*1730*/  IMAD.IADD R56, R9, 0x1, R56 ;  /* 0x0000000109387824 */ /* 0x000fe200078e0238 */
[----:B------:R-:W-:Y:S02]  /*1740*/  FMNMX R38, R37, |R38|, !PT ;  /* 0x4000002625267209 */ /* 0x000fe40007800000 */
[----:B------:R-:W-:-:S02]  /*1750*/  LOP3.LUT R48, R30, 0xff, RZ, 0xc0, !PT ;  /* 0x000000ff1e307812 */ /* 0x000fc400078ec0ff */
[----:B------:R-:W-:Y:S02]  /*1760*/  LOP3.LUT R31, R31, 0xffff, RZ, 0xc0, !PT ;  /* 0x0000ffff1f1f7812 */ /* 0x000fe400078ec0ff */
[----:B------:R-:W-:Y:S02]  /*1770*/  LOP3.LUT R59, R59, 0xff0000, RZ, 0xc0, !PT ;  /* 0x00ff00003b3b7812 */ /* 0x000fe400078ec0ff */
[----:B------:R-:W-:Y:S01]  /*1780*/  IADD3 R30, P0, R24, R56, RZ ;  /* 0x00000038181e7210 */ /* 0x000fe20007f1e0ff */
[----:B------:R-:W-:Y:S01]  /*1790*/  IMAD.IADD R34, R9, 0x1, R34 ;  /* 0x0000000109227824 */ /* 0x000fe200078e0222 */
[----:B------:R-:W-:Y:S02]  /*17a0*/  PRMT R48, R31, 0x7604, R48 ;  /* 0x000076041f307816 */ /* 0x000fe40000000030 */
[----:B------:R-:W-:Y:S02]  /*17b0*/  LOP3.LUT R59, R59, 0xffff, R26, 0xf8, !PT ;  /* 0x0000ffff3b3b7812 */ /* 0x000fe400078ef81a */
[----:B------:R-:W-:-:S02]  /*17c0*/  LEA.HI.X.SX32 R31, R56, R25, 0x1, P0 ;  /* 0x00000019381f7211 */ /* 0x000fc400000f0eff */
[----:B------:R-:W-:Y:S01]  /*17d0*/  FMNMX R26, |R39|, R38, !PT ;  /* 0x00000026271a7209 */ /* 0x000fe20007800200 */
[C---:B------:R-:W-:Y:S02]  /*17e0*/  IMAD.IADD R39, R9.reuse, 0x1, R34 ;  /* 0x0000000109277824 */ /* 0x040fe400078e0222 */
[----:B------:R-:W-:Y:S01]  /*17f0*/  IMAD R34, R9, 0x1f, RZ ;  /* 0x0000001f09227824 */ /* 0x000fe200078e02ff */
[----:B------:R-:W-:Y:S01]  /*1800*/  FMNMX R12, R26, |R12|, !PT ;  /* 0x4000000c1a0c7209 */ /* 0x000fe20007800000 */
[----:B--2---:R-:W-:Y:S01]  /*1810*/  FMUL R36, R18, UR5 ;  /* 0x0000000512247c20 */ /* 0x004fe20008400000 */
[----:B------:R-:W-:-:S04]  /*1820*/  FMUL R37, R19, UR5 ;  /* 0x0000000513257c20 */ /* 0x000fc80008400000 */
[----:B------:R-:W-:Y:S02]  /*1830*/  F2FP.SATFINITE.E4M3.F32.PACK_AB_MERGE_C R36, RZ, R36, RZ ;  /* 0x00000024ff24723e */ /* 0x000fe400048070ff */
[----:B------:R-:W-:-:S04]  /*1840*/  F2FP.SATFINITE.E4M3.F32.PACK_AB_MERGE_C R37, RZ, R37, RZ ;  /* 0x00000025ff25723e */ /* 0x000fc800048070ff */
[----:B------:R-:W-:-:S05]  /*1850*/  PRMT R27, R37, 0x7604, R36 ;  /* 0x00007604251b7816 */ /* 0x000fca0000000024 */
[----:B------:R0:W-:Y:S02]  /*1860*/  STG.E.U16 desc[UR6][R30.64], R27 ;  /* 0x0000001b1e007986 */ /* 0x0001e4000c101506 */
[----:B0-----:R-:W-:-:S04]  /*1870*/  IMAD.WIDE R30, R39, 0x4, R22 ;  /* 0x00000004271e7825 */ /* 0x001fc800078e0216 */
[----:B------:R-:W-:-:S04]  /*1880*/  IMAD.WIDE R30, R54, 0x4, R30 ;  /* 0x00000004361e7825 */ /* 0x000fc800078e021e */
[----:B------:R-:W-:-:S05]  /*1890*/  IMAD.WIDE R30, R34, 0x4, R30 ;  /* 0x00000004221e7825 */ /* 0x000fca00078e021e */
[----:B------:R-:W2:Y:S01]  /*18a0*/  LDG.E.64 R26, desc[UR6][R30.64] ;  /* 0x000000061e1a7981 */ /* 0x000ea2000c1e1b00 */
[----:B------:R-:W-:Y:S01]  /*18b0*/  IMAD.U32 R58, R58, 0x10000, RZ ;  /* 0x000100003a3a7824 */ /* 0x000fe200078e00ff */
[----:B------:R-:W-:Y:S01]  /*18c0*/  LOP3.LUT R61, R61, 0xffff, RZ, 0xc0, !PT ;  /* 0x0000ffff3d3d7812 */ /* 0x000fe200078ec0ff */
[----:B------:R-:W-:Y:S01]  /*18d0*/  IMAD.WIDE R38, R63, 0x4, R22 ;  /* 0x000000043f267825 */ /* 0x000fe200078e0216 */
[----:B------:R-:W-:Y:S02]  /*18e0*/  LOP3.LUT R60, R60, 0xffff, RZ, 0xc0, !PT ;  /* 0x0000ffff3c3c7812 */ /* 0x000fe400078ec0ff */
[----:B------:R-:W-:Y:S02]  /*18f0*/  LOP3.LUT R63, R58, 0xff0000, RZ, 0xc0, !PT ;  /* 0x00ff00003a3f7812 */ /* 0x000fe400078ec0ff */
[----:B------:R-:W-:Y:S01]  /*1900*/  FMNMX R13, |R13|, R12, !PT ;  /* 0x0000000c0d0d7209 */ /* 0x000fe20007800200 */
[----:B------:R-:W-:Y:S01]  /*1910*/  IMAD.SHL.U32 R58, R61, 0x1000000, RZ ;  /* 0x010000003d3a7824 */ /* 0x000fe200078e00ff */
[----:B------:R-:W-:Y:S01]  /*1920*/  LOP3.LUT R48, R63, 0xffff, R48, 0xf8, !PT ;  /* 0x0000ffff3f307812 */ /* 0x000fe200078ef830 */
[----:B------:R-:W-:Y:S01]  /*1930*/  IMAD.SHL.U32 R61, R60, 0x1000000, RZ ;  /* 0x010000003c3d7824 */ /* 0x000fe200078e00ff */
[----:B------:R-:W-:Y:S01]  /*1940*/  FMNMX R60, R13, |R14|, !PT ;  /* 0x4000000e0d3c7209 */ /* 0x000fe20007800000 */
[----:B------:R-:W-:-:S03]  /*1950*/  IMAD.WIDE R38, R54, 0x4, R38 ;  /* 0x0000000436267825 */ /* 0x000fc600078e0226 */
[----:B------:R-:W-:Y:S02]  /*1960*/  LOP3.LUT R48, R48, 0xff000000, R61, 0xf8, !PT ;  /* 0xff00000030307812 */ /* 0x000fe400078ef83d */
[----:B------:R-:W-:Y:S01]  /*1970*/  FMNMX R15, |R15|, R60, !PT ;  /* 0x0000003c0f0f7209 */ /* 0x000fe20007800200 */
[----:B------:R-:W-:-:S04]  /*1980*/  IMAD.WIDE R60, R4, 0x4, R22 ;  /* 0x00000004043c7825 */ /* 0x000fc800078e0216 */
[----:B------:R-:W-:-:S04]  /*1990*/  IMAD.WIDE R38, R54, 0x4, R38 ;  /* 0x0000000436267825 */ /* 0x000fc800078e0226 */
[----:B------:R-:W-:Y:S02]  /*19a0*/  IMAD.IADD R14, R9, 0x1, R56 ;  /* 0x00000001090e7824 */ /* 0x000fe400078e0238 */
[----:B------:R-:W-:Y:S01]  /*19b0*/  IMAD.WIDE R60, R21, 0x4, R60 ;  /* 0x00000004153c7825 */ /* 0x000fe200078e023c */
[----:B------:R-:W-:-:S03]  /*19c0*/  LOP3.LUT R58, R59, 0xff000000, R58, 0xf8, !PT ;  /* 0xff0000003b3a7812 */ /* 0x000fc600078ef83a */
        /* <DEDUP_REMOVED lines=8> */
[----:B------:R0:W-:Y:S04]  /*1a50*/  STG.E.U16 desc[UR6][R12.64], R59 ;  /* 0x0000003b0c007986 */ /* 0x0001e8000c101506 */
[----:B0-----:R-:W2:Y:S01]  /*1a60*/  LDG.E.64 R12, desc[UR6][R60.64] ;  /* 0x000000063c0c7981 */ /* 0x001ea2000c1e1b00 */
[----:B------:R-:W-:Y:S02]  /*1a70*/  LOP3.LUT R68, R55, 0xff, RZ, 0xc0, !PT ;  /* 0x000000ff37447812 */ /* 0x000fe400078ec0ff */
[----:B------:R-:W-:Y:S02]  /*1a80*/  LOP3.LUT R4, R57, 0xff, RZ, 0xc0, !PT ;  /* 0x000000ff39047812 */ /* 0x000fe400078ec0ff */
[----:B------:R-:W-:Y:S01]  /*1a90*/  PRMT R55, R52, 0x7104, RZ ;  /* 0x0000710434377816 */ /* 0x000fe200000000ff */
[----:B------:R-:W-:Y:S01]  /*1aa0*/  IMAD.IADD R57, R9, 0x1, R14 ;  /* 0x0000000109397824 */ /* 0x000fe200078e020e */
[----:B------:R-:W-:-:S02]  /*1ab0*/  FMNMX R16, R15, |R16|, !PT ;  /* 0x400000100f107209 */ /* 0x000fc40007800000 */
[----:B------:R-:W-:Y:S02]  /*1ac0*/  LOP3.LUT R55, R4, 0xff00, R55, 0xf8, !PT ;  /* 0x0000ff0004377812 */ /* 0x000fe400078ef837 */
[----:B------:R-:W-:Y:S02]  /*1ad0*/  PRMT R53, R53, 0x7104, RZ ;  /* 0x0000710435357816 */ /* 0x000fe400000000ff */
[----:B------:R-:W-:Y:S01]  /*1ae0*/  FMNMX R17, |R17|, R16, !PT ;  /* 0x0000001011117209 */ /* 0x000fe20007800200 */
[----:B------:R-:W-:Y:S01]  /*1af0*/  IMAD.IADD R16, R9, 0x1, R57 ;  /* 0x0000000109107824 */ /* 0x000fe200078e0239 */
[----:B------:R-:W-:Y:S02]  /*1b00*/  IADD3 R14, P0, R24, R57, RZ ;  /* 0x00000039180e7210 */ /* 0x000fe40007f1e0ff */
[----:B------:R-:W-:Y:S01]  /*1b10*/  LOP3.LUT R53, R68, 0xff00, R53, 0xf8, !PT ;  /* 0x0000ff0044357812 */ /* 0x000fe200078ef835 */
        /* <DEDUP_REMOVED lines=11> */
[----:B------:R-:W-:Y:S02]  /*1bd0*/  IMAD.U32 R18, R51, 0x10000, RZ ;  /* 0x0001000033127824 */ /* 0x000fe400078e00ff */
[----:B------:R-:W-:Y:S01]  /*1be0*/  IMAD.U32 R62, R62, 0x10000, RZ ;  /* 0x000100003e3e7824 */ /* 0x000fe200078e00ff */
[----:B------:R-:W-:Y:S02]  /*1bf0*/  FMNMX R26, R19, |R26|, !PT ;  /* 0x4000001a131a7209 */ /* 0x000fe40007800000 */
[----:B------:R-:W-:Y:S02]  /*1c00*/  LOP3.LUT R51, R55, 0xff0000, R18, 0xf8, !PT ;  /* 0x00ff000037337812 */ /* 0x000fe400078ef812 */
[----:B------:R-:W-:Y:S02]  /*1c10*/  LOP3.LUT R53, R53, 0xff0000, R62, 0xf8, !PT ;  /* 0x00ff000035357812 */ /* 0x000fe400078ef83e */
[----:B------:R-:W-:-:S04]  /*1c20*/  IADD3 R62, P0, R24, R16, RZ ;  /* 0x00000010183e7210 */ /* 0x000fc80007f1e0ff */
        /* <DEDUP_REMOVED lines=9> */
[----:B------:R-:W-:Y:S02]  /*1cc0*/  FMNMX R27, |R27|, R26, !PT ;  /* 0x0000001a1b1b7209 */ /* 0x000fe40007800200 */
[----:B------:R-:W-:Y:S01]  /*1cd0*/  LOP3.LUT R46, R46, 0xffff, RZ, 0xc0, !PT ;  /* 0x0000ffff2e2e7812 */ /* 0x000fe200078ec0ff */
[----:B------:R-:W-:Y:S01]  /*1ce0*/  IMAD R26, R5, 0x8, R11 ;  /* 0x00000008051a7824 */ /* 0x000fe200078e020b */
[----:B------:R-:W-:-:S03]  /*1cf0*/  FMNMX R12, R27, |R12|, !PT ;  /* 0x4000000c1b0c7209 */ /* 0x000fc60007800000 */
[----:B------:R-:W-:Y:S01]  /*1d00*/  IMAD.SHL.U32 R46, R46, 0x1000000, RZ ;  /* 0x010000002e2e7824 */ /* 0x000fe200078e00ff */
[----:B------:R-:W-:Y:S01]  /*1d10*/  FMNMX R13, |R13|, R12, !PT ;  /* 0x0000000c0d0d7209 */ /* 0x000fe20007800200 */
[----:B------:R-:W-:Y:S02]  /*1d20*/  VIADD R12, R26, 0x60 ;  /* 0x000000601a0c7836 */ /* 0x000fe40000000000 */
[----:B------:R-:W-:Y:S01]  /*1d30*/  IMAD R27, R6, 0x2, R10 ;  /* 0x00000002061b7824 */ /* 0x000fe200078e020a */
[----:B------:R-:W-:Y:S02]  /*1d40*/  LOP3.LUT R59, R53, R46, RZ, 0xfc, !PT ;  /* 0x0000002e353b7212 */ /* 0x000fe400078efcff */
[----:B------:R-:W-:Y:S01]  /*1d50*/  FMNMX R46, R13, |R14|, !PT ;  /* 0x4000000e0d2e7209 */ /* 0x000fe20007800000 */
[----:B------:R-:W-:Y:S02]  /*1d60*/  IMAD R14, R9, R12, R27 ;  /* 0x0000000c090e7224 */ /* 0x000fe400078e021b */
[----:B0-----:R-:W-:-:S03]  /*1d70*/  IMAD.WIDE R62, R3, 0x4, R22 ;  /* 0x00000004033e7825 */ /* 0x001fc600078e0216 */
        /* <DEDUP_REMOVED lines=10> */
[----:B------:R-:W-:Y:S02]  /*1e20*/  LOP3.LUT R49, R49, 0xffff, RZ, 0xc0, !PT ;  /* 0x0000ffff31317812 */ /* 0x000fe400078ec0ff */
[----:B------:R-:W-:-:S03]  /*1e30*/  FMNMX R15, |R15|, R46, !PT ;  /* 0x0000002e0f0f7209 */ /* 0x000fc60007800200 */
[----:B------:R-:W-:Y:S01]  /*1e40*/  IMAD.SHL.U32 R46, R49, 0x1000000, RZ ;  /* 0x01000000312e7824 */ /* 0x000fe200078e00ff */
[----:B------:R-:W-:Y:S02]  /*1e50*/  FMNMX R16, R15, |R16|, !PT ;  /* 0x400000100f107209 */ /* 0x000fe40007800000 */
[----:B------:R-:W-:Y:S02]  /*1e60*/  LOP3.LUT R40, R40, 0xff, RZ, 0xc0, !PT ;  /* 0x000000ff28287812 */ /* 0x000fe400078ec0ff */
[----:B------:R-:W-:Y:S02]  /*1e70*/  LOP3.LUT R3, R42, 0xffff, RZ, 0xc0, !PT ;  /* 0x0000ffff2a037812 */ /* 0x000fe400078ec0ff */
[----:B------:R-:W-:Y:S02]  /*1e80*/  LOP3.LUT R49, R51, R46, RZ, 0xfc, !PT ;  /* 0x0000002e33317212 */ /* 0x000fe400078efcff */
[----:B------:R-:W-:Y:S02]  /*1e90*/  PRMT R40, R3, 0x7604, R40 ;  /* 0x0000760403287816 */ /* 0x000fe40000000028 */
[----:B------:R-:W-:Y:S01]  /*1ea0*/  FMNMX R51, |R17|, R16, !PT ;  /* 0x0000001011337209 */ /* 0x000fe20007800200 */
[----:B------:R-:W-:-:S05]  /*1eb0*/  IMAD.IADD R17, R9, 0x1, R14 ;  /* 0x0000000109117824 */ /* 0x000fca00078e020e */
        /* <DEDUP_REMOVED lines=10> */
[----:B------:R-:W-:Y:S01]  /*1f60*/  IMAD.U32 R50, R50, 0x10000, RZ ;  /* 0x0001000032327824 */ /* 0x000fe200078e00ff */
[----:B------:R-:W-:Y:S02]  /*1f70*/  LOP3.LUT R42, R47, 0xff, RZ, 0xc0, !PT ;  /* 0x000000ff2f2a7812 */ /* 0x000fe400078ec0ff */
[----:B------:R-:W-:Y:S02]  /*1f80*/  FMNMX R12, R51, |R12|, !PT ;  /* 0x4000000c330c7209 */ /* 0x000fe40007800000 */
[----:B------:R-:W-:-:S02]  /*1f90*/  LOP3.LUT R47, R50, 0xff0000, RZ, 0xc0, !PT ;  /* 0x00ff0000322f7812 */ /* 0x000fc400078ec0ff */
[----:B------:R-:W-:Y:S02]  /*1fa0*/  LOP3.LUT R41, R41, 0xffff, RZ, 0xc0, !PT ;  /* 0x0000ffff29297812 */ /* 0x000fe400078ec0ff */
[----:B------:R-:W-:Y:S02]  /*1fb0*/  LOP3.LUT R46, R47, 0xffff, R40, 0xf8, !PT ;  /* 0x0000ffff2f2e7812 */ /* 0x000fe400078ef828 */
[----:B------:R-:W-:Y:S02]  /*1fc0*/  FMNMX R47, |R13|, R12, !PT ;  /* 0x0000000c0d2f7209 */ /* 0x000fe40007800200 */
[----:B------:R-:W-:Y:S01]  /*1fd0*/  PRMT R42, R41, 0x7604, R42 ;  /* 0x00007604292a7816 */ /* 0x000fe2000000002a */
[----:B------:R-:W-:Y:S02]  /*1fe0*/  IMAD.IADD R41, R9, 0x1, R17 ;  /* 0x0000000109297824 */ /* 0x000fe400078e0211 */
        /* <DEDUP_REMOVED lines=10> */
[----:B------:R-:W-:Y:S01]  /*2090*/  IMAD.U32 R43, R43, 0x10000, RZ ;  /* 0x000100002b2b7824 */ /* 0x000fe200078e00ff */
[----:B------:R-:W-:Y:S02]  /*20a0*/  LOP3.LUT R35, R35, 0xffff, RZ, 0xc0, !PT ;  /* 0x0000ffff23237812 */ /* 0x000fe400078ec0ff */
[----:B------:R-:W-:Y:S02]  /*20b0*/  FMNMX R14, R47, |R14|, !PT ;  /* 0x4000000e2f0e7209 */ /* 0x000fe40007800000 */
[----:B------:R-:W-:Y:S01]  /*20c0*/  LOP3.LUT R43, R43, 0xff0000, RZ, 0xc0, !PT ;  /* 0x00ff00002b2b7812 */ /* 0x000fe200078ec0ff */
[----:B------:R-:W-:Y:S01]  /*20d0*/  IMAD.SHL.U32 R35, R35, 0x1000000, RZ ;  /* 0x0100000023237824 */ /* 0x000fe200078e00ff */
[----:B------:R-:W-:-:S02]  /*20e0*/  FMNMX R47, |R15|, R14, !PT ;  /* 0x0000000e0f2f7209 */ /* 0x000fc40007800200 */
[----:B------:R-:W-:Y:S01]  /*20f0*/  LOP3.LUT R43, R43, 0xffff, R42, 0xf8, !PT ;  /* 0x0000ffff2b2b7812 */ /* 0x000fe200078ef82a */
[----:B------:R-:W-:Y:S01]  /*2100*/  IMAD.IADD R50, R9, 0x1, R41 ;  /* 0x0000000109327824 */ /* 0x000fe200078e0229 */
[----:B------:R-:W-:Y:S01]  /*2110*/  LOP3.LUT R42, R46, 0xff000000, R35, 0xf8, !PT ;  /* 0xff0000002e2a7812 */ /* 0x000fe200078ef823 */
        /* <DEDUP_REMOVED lines=11> */
[----:B------:R-:W-:-:S03]  /*21d0*/  FMNMX R12, R47, |R12|, !PT ;  /* 0x4000000c2f0c7209 */ /* 0x000fc60007800000 */
[----:B------:R-:W-:Y:S01]  /*21e0*/  IMAD.SHL.U32 R20, R20, 0x1000000, RZ ;  /* 0x0100000014147824 */ /* 0x000fe200078e00ff */
[----:B------:R-:W-:Y:S01]  /*21f0*/  LOP3.LUT R47, R36, 0xff, RZ, 0xc0, !PT ;  /* 0x000000ff242f7812 */ /* 0x000fe200078ec0ff */
[----:B------:R-:W-:Y:S01]  /*2200*/  IMAD.IADD R50, R9, 0x1, R50 ;  /* 0x0000000109327824 */ /* 0x000fe200078e0232 */
[----:B------:R-:W-:Y:S02]  /*2210*/  PRMT R54, R54, 0x7104, RZ ;  /* 0x0000710436367816 */ /* 0x000fe400000000ff */
[----:B------:R-:W-:Y:S02]  /*2220*/  LOP3.LUT R36, R43, 0xff000000, R20, 0xf8, !PT ;  /* 0xff0000002b247812 */ /* 0x000fe400078ef814 */
[----:B------:R-:W-:Y:S02]  /*2230*/  LOP3.LUT R43, R47, 0xff00, R54, 0xf8, !PT ;  /* 0x0000ff002f2b7812 */ /* 0x000fe400078ef836 */
        /* <DEDUP_REMOVED lines=12> */
[----:B------:R-:W-:Y:S01]  /*2300*/  FMNMX R14, R47, |R14|, !PT ;  /* 0x4000000e2f0e7209 */ /* 0x000fe20007800000 */
[----:B------:R-:W-:-:S03]  /*2310*/  IMAD.IADD R50, R9, 0x1, R50 ;  /* 0x0000000109327824 */ /* 0x000fc600078e0232 */
        /* <DEDUP_REMOVED lines=13> */
[----:B------:R-:W-:Y:S02]  /*23f0*/  PRMT R37, R56, 0x7104, RZ ;  /* 0x0000710438257816 */ /* 0x000fe400000000ff */
[----:B------:R-:W-:Y:S02]  /*2400*/  FMNMX R12, R51, |R12|, !PT ;  /* 0x4000000c330c7209 */ /* 0x000fe40007800000 */
[----:B------:R-:W-:-:S02]  /*2410*/  LOP3.LUT R19, R19, 0xffff, RZ, 0xc0, !PT ;  /* 0x0000ffff13137812 */ /* 0x000fc400078ec0ff */
[----:B------:R-:W-:Y:S02]  /*2420*/  LOP3.LUT R37, R54, 0xff00, R37, 0xf8, !PT ;  /* 0x0000ff0036257812 */ /* 0x000fe400078ef825 */
[----:B------:R-:W-:Y:S01]  /*2430*/  FMNMX R51, |R13|, R12, !PT ;  /* 0x0000000c0d337209 */ /* 0x000fe20007800200 */
[----:B------:R-:W-:Y:S02]  /*2440*/  IMAD.SHL.U32 R54, R19, 0x1000000, RZ ;  /* 0x0100000013367824 */ /* 0x000fe400078e00ff */
[----:B------:R-:W-:Y:S02]  /*2450*/  IMAD.IADD R53, R9, 0x1, R50 ;  /* 0x0000000109357824 */ /* 0x000fe400078e0232 */
        /* <DEDUP_REMOVED lines=8> */
[----:B0-----:R-:W-:-:S06]  /*24e0*/  IMAD.WIDE R12, R21, 0x4, R60 ;  /* 0x00000004150c7825 */ /* 0x001fcc00078e023c */
[----:B------:R-:W2:Y:S01]  /*24f0*/  LDG.E.64 R12, desc[UR6][R12.64] ;  /* 0x000000060c0c7981 */ /* 0x000ea2000c1e1b00 */
[----:B------:R-:W-:Y:S01]  /*2500*/  IMAD.U32 R52, R52, 0x10000, RZ ;  /* 0x0001000034347824 */ /* 0x000fe200078e00ff */
[----:B------:R-:W-:Y:S01]  /*2510*/  FMNMX R14, R51, |R14|, !PT ;  /* 0x4000000e330e7209 */ /* 0x000fe20007800000 */
[----:B------:R-:W-:-:S03]  /*2520*/  IMAD.IADD R53, R9, 0x1, R53 ;  /* 0x0000000109357824 */ /* 0x000fc600078e0235 */
[----:B------:R-:W-:Y:S02]  /*2530*/  LOP3.LUT R37, R37, 0xff0000, R52, 0xf8, !PT ;  /* 0x00ff000025257812 */ /* 0x000fe400078ef834 */
[----:B------:R-:W-:Y:S02]  /*2540*/  LOP3.LUT R43, R43, R54, RZ, 0xfc, !PT ;  /* 0x000000362b2b7212 */ /* 0x000fe400078efcff */
[----:B------:R-:W-:Y:S01]  /*2550*/  IADD3 R54, P0, R24, R53, RZ ;  /* 0x0000003518367210 */ /* 0x000fe20007f1e0ff */
[----:B------:R-:W-:-:S03]  /*2560*/  VIADD R56, R26, 0x80 ;  /* 0x000000801a387836 */ /* 0x000fc60000000000 */
[----:B------:R-:W-:Y:S01]  /*2570*/  LEA.HI.X.SX32 R55, R53, R25, 0x1, P0 ;  /* 0x0000001935377211 */ /* 0x000fe200000f0eff */
[----:B------:R-:W-:Y:S01]  /*2580*/  IMAD R53, R9, R56, R27 ;  /* 0x0000003809357224 */ /* 0x000fe200078e021b */
[----:B------:R-:W-:Y:S01]  /*2590*/  FMNMX R57, |R15|, R14, !PT ;  /* 0x0000000e0f397209 */ /* 0x000fe20007800200 */
        /* <DEDUP_REMOVED lines=8> */
[----:B------:R-:W-:-:S05]  /*2620*/  LOP3.LUT R18, R18, 0xffff, RZ, 0xc0, !PT ;  /* 0x0000ffff12127812 */ /* 0x000fca00078ec0ff */
[----:B------:R-:W-:-:S05]  /*2630*/  IMAD.SHL.U32 R18, R18, 0x1000000, RZ ;  /* 0x0100000012127824 */ /* 0x000fca00078e00ff */
[----:B------:R-:W-:Y:S02]  /*2640*/  LOP3.LUT R37, R37, R18, RZ, 0xfc, !PT ;  /* 0x0000001225257212 */ /* 0x000fe400078efcff */
[----:B------:R-:W-:Y:S02]  /*2650*/  LOP3.LUT R18, R38, 0xff, RZ, 0xc0, !PT ;  /* 0x000000ff26127812 */ /* 0x000fe400078ec0ff */
[----:B------:R-:W-:Y:S02]  /*2660*/  LOP3.LUT R38, R3, 0xffff, RZ, 0xc0, !PT ;  /* 0x0000ffff03267812 */ /* 0x000fe400078ec0ff */
[----:B------:R-:W-:Y:S02]  /*2670*/  LOP3.LUT R3, R16, 0xffff, RZ, 0xc0, !PT ;  /* 0x0000ffff10037812 */ /* 0x000fe400078ec0ff */
[----:B------:R-:W-:Y:S02]  /*2680*/  FMNMX R12, R57, |R12|, !PT ;  /* 0x4000000c390c7209 */ /* 0x000fe40007800000 */
[----:B------:R-:W-:-:S02]  /*2690*/  PRMT R18, R3, 0x7604, R18 ;  /* 0x0000760403127816 */ /* 0x000fc40000000012 */
[----:B------:R-:W-:Y:S02]  /*26a0*/  FMNMX R13, |R13|, R12, !PT ;  /* 0x0000000c0d0d7209 */ /* 0x000fe40007800200 */
[----:B------:R-:W-:Y:S01]  /*26b0*/  IADD3 R12, P0, R24, R53, RZ ;  /* 0x00000035180c7210 */ /* 0x000fe20007f1e0ff */
[----:B------:R-:W-:-:S04]  /*26c0*/  IMAD.WIDE R28, R34, 0x4, R28 ;  /* 0x00000004221c7825 */ /* 0x000fc800078e021c */
[----:B--2---:R-:W-:Y:S01]  /*26d0*/  FMUL R3, R14, UR5 ;  /* 0x000000050e037c20 */ /* 0x004fe20008400000 */
[----:B------:R-:W-:Y:S01]  /*26e0*/  FMUL R16, R15, UR5 ;  /* 0x000000050f107c20 */ /* 0x000fe20008400000 */
[----:B------:R-:W-:-:S03]  /*26f0*/  FMNMX R56, R13, |R14|, !PT ;  /* 0x4000000e0d387209 */ /* 0x000fc60007800000 */
[----:B------:R-:W-:Y:S02]  /*2700*/  F2FP.SATFINITE.E4M3.F32.PACK_AB_MERGE_C R3, RZ, R3, RZ ;  /* 0x00000003ff03723e */ /* 0x000fe400048070ff */
[----:B------:R-:W-:Y:S02]  /*2710*/  F2FP.SATFINITE.E4M3.F32.PACK_AB_MERGE_C R16, RZ, R16, RZ ;  /* 0x00000010ff10723e */ /* 0x000fe400048070ff */
[----:B------:R-:W-:Y:S02]  /*2720*/  LEA.HI.X.SX32 R13, R53, R25, 0x1, P0 ;  /* 0x00000019350d7211 */ /* 0x000fe400000f0eff */
[----:B------:R-:W-:-:S05]  /*2730*/  PRMT R57, R16, 0x7604, R3 ;  /* 0x0000760410397816 */ /* 0x000fca0000000003 */
[----:B------:R0:W-:Y:S04]  /*2740*/  STG.E.U16 desc[UR6][R12.64], R57 ;  /* 0x000000390c007986 */ /* 0x0001e8000c101506 */
[----:B0-----:R-:W2:Y:S01]  /*2750*/  LDG.E.64 R12, desc[UR6][R28.64] ;  /* 0x000000061c0c7981 */ /* 0x001ea2000c1e1b00 */
[----:B------:R-:W-:Y:S01]  /*2760*/  LOP3.LUT R39, R39, 0xff, RZ, 0xc0, !PT ;  /* 0x000000ff27277812 */ /* 0x000fe200078ec0ff */
[----:B------:R-:W-:Y:S02]  /*2770*/  IMAD.U32 R40, R40, 0x10000, RZ ;  /* 0x0001000028287824 */ /* 0x000fe400078e00ff */
[----:B------:R-:W-:Y:S01]  /*2780*/  IMAD.U32 R17, R17, 0x10000, RZ ;  /* 0x0001000011117824 */ /* 0x000fe200078e00ff */
[----:B------:R-:W-:Y:S02]  /*2790*/  PRMT R38, R38, 0x7604, R39 ;  /* 0x0000760426267816 */ /* 0x000fe40000000027 */
[----:B------:R-:W-:-:S02]  /*27a0*/  FMNMX R39, |R15|, R56, !PT ;  /* 0x000000380f277209 */ /* 0x000fc40007800200 */
[----:B------:R-:W-:Y:S02]  /*27b0*/  LOP3.LUT R15, R40, 0xff0000, RZ, 0xc0, !PT ;  /* 0x00ff0000280f7812 */ /* 0x000fe400078ec0ff */
[----:B------:R-:W-:Y:S01]  /*27c0*/  LOP3.LUT R17, R17, 0xff0000, RZ, 0xc0, !PT ;  /* 0x00ff000011117812 */ /* 0x000fe200078ec0ff */
[----:B------:R-:W-:Y:S01]  /*27d0*/  IMAD.IADD R53, R9, 0x1, R53 ;  /* 0x0000000109357824 */ /* 0x000fe200078e0235 */
[----:B------:R-:W-:Y:S02]  /*27e0*/  LOP3.LUT R40, R15, 0xffff, R38, 0xf8, !PT ;  /* 0x0000ffff0f287812 */ /* 0x000fe400078ef826 */
        /* <DEDUP_REMOVED lines=12> */
[----:B------:R-:W-:Y:S02]  /*28b0*/  LOP3.LUT R41, R41, 0xffff, RZ, 0xc0, !PT ;  /* 0x0000ffff29297812 */ /* 0x000fe400078ec0ff */
[----:B------:R-:W-:Y:S01]  /*28c0*/  FMNMX R39, R39, |R12|, !PT ;  /* 0x4000000c27277209 */ /* 0x000fe20007800000 */
[----:B------:R-:W-:-:S02]  /*28d0*/  IMAD.SHL.U32 R35, R35, 0x1000000, RZ ;  /* 0x0100000023237824 */ /* 0x000fc400078e00ff */
[----:B------:R-:W-:Y:S01]  /*28e0*/  IMAD.SHL.U32 R41, R41, 0x1000000, RZ ;  /* 0x0100000029297824 */ /* 0x000fe200078e00ff */
[----:B------:R-:W-:Y:S02]  /*28f0*/  FMNMX R39, |R13|, R39, !PT ;  /* 0x000000270d277209 */ /* 0x000fe40007800200 */
[----:B------:R-:W-:Y:S02]  /*2900*/  LOP3.LUT R40, R40, 0xff000000, R35, 0xf8, !PT ;  /* 0xff00000028287812 */ /* 0x000fe400078ef823 */
[----:B------:R-:W-:Y:S01]  /*2910*/  LOP3.LUT R18, R18, 0xff000000, R41, 0xf8, !PT ;  /* 0xff00000012127812 */ /* 0x000fe200078ef829 */
[----:B------:R-:W-:Y:S01]  /*2920*/  IMAD.WIDE R30, R34, 0x4, R30 ;  /* 0x00000004221e7825 */ /* 0x000fe200078e021e */
[----:B--2---:R-:W-:-:S03]  /*2930*/  FMNMX R41, R39, |R14|, !PT ;  /* 0x4000000e27297209 */ /* 0x004fc60007800000 */
[----:B------:R-:W-:Y:S01]  /*2940*/  FMUL R35, R14, UR5 ;  /* 0x000000050e237c20 */ /* 0x000fe20008400000 */
[----:B------:R-:W-:Y:S01]  /*2950*/  FMUL R39, R15, UR5 ;  /* 0x000000050f277c20 */ /* 0x000fe20008400000 */
[----:B------:R-:W-:-:S03]  /*2960*/  IMAD.IADD R14, R9, 0x1, R53 ;  /* 0x00000001090e7824 */ /* 0x000fc600078e0235 */
[----:B------:R-:W-:Y:S02]  /*2970*/  F2FP.SATFINITE.E4M3.F32.PACK_AB_MERGE_C R35, RZ, R35, RZ ;  /* 0x00000023ff23723e */ /* 0x000fe400048070ff */
[----:B------:R-:W-:Y:S02]  /*2980*/  F2FP.SATFINITE.E4M3.F32.PACK_AB_MERGE_C R39, RZ, R39, RZ ;  /* 0x00000027ff27723e */ /* 0x000fe400048070ff */
[----:B------:R-:W-:Y:S02]  /*2990*/  IADD3 R12, P0, R24, R14, RZ ;  /* 0x0000000e180c7210 */ /* 0x000fe40007f1e0ff */
[----:B------:R-:W-:Y:S02]  /*29a0*/  PRMT R53, R39, 0x7604, R35 ;  /* 0x0000760427357816 */ /* 0x000fe40000000023 */
[----:B------:R-:W-:-:S05]  /*29b0*/  LEA.HI.X.SX32 R13, R14, R25, 0x1, P0 ;  /* 0x000000190e0d7211 */ /* 0x000fca00000f0eff */
[----:B------:R0:W-:Y:S04]  /*29c0*/  STG.E.U16 desc[UR6][R12.64], R53 ;  /* 0x000000350c007986 */ /* 0x0001e8000c101506 */
[----:B0-----:R-:W2:Y:S01]  /*29d0*/  LDG.E.64 R12, desc[UR6][R30.64] ;  /* 0x000000061e0c7981 */ /* 0x001ea2000c1e1b00 */
[----:B------:R-:W-:Y:S02]  /*29e0*/  FMNMX R15, |R15|, R41, !PT ;  /* 0x000000290f0f7209 */ /* 0x000fe40007800200 */
[----:B------:R-:W-:Y:S02]  /*29f0*/  PRMT R41, R47, 0x7104, RZ ;  /* 0x000071042f297816 */ /* 0x000fe400000000ff */
[----:B------:R-:W-:Y:S02]  /*2a00*/  LOP3.LUT R20, R20, 0xff, RZ, 0xc0, !PT ;  /* 0x000000ff14147812 */ /* 0x000fe400078ec0ff */
[----:B------:R-:W-:-:S02]  /*2a10*/  LOP3.LUT R46, R46, 0xff, RZ, 0xc0, !PT ;  /* 0x000000ff2e2e7812 */ /* 0x000fc400078ec0ff */
[----:B------:R-:W-:Y:S02]  /*2a20*/  PRMT R47, R4, 0x7104, RZ ;  /* 0x00007104042f7816 */ /* 0x000fe400000000ff */
        /* <DEDUP_REMOVED lines=14> */
[----:B------:R-:W-:Y:S01]  /*2b10*/  FMNMX R13, |R13|, R46, !PT ;  /* 0x0000002e0d0d7209 */ /* 0x000fe20007800200 */
[----:B------:R-:W-:Y:S02]  /*2b20*/  IMAD.U32 R50, R50, 0x10000, RZ ;  /* 0x0001000032327824 */ /* 0x000fe400078e00ff */
[----:B------:R-:W-:-:S03]  /*2b30*/  IMAD.U32 R46, R19, 0x10000, RZ ;  /* 0x00010000132e7824 */ /* 0x000fc600078e00ff */
        /* <DEDUP_REMOVED lines=15> */
[----:B------:R-:W-:-:S03]  /*2c30*/  LOP3.LUT R51, R51, 0xffff, RZ, 0xc0, !PT ;  /* 0x0000ffff33337812 */ /* 0x000fc600078ec0ff */
[----:B------:R-:W-:Y:S02]  /*2c40*/  IMAD.SHL.U32 R52, R52, 0x1000000, RZ ;  /* 0x0100000034347824 */ /* 0x000fe400078e00ff */
[----:B------:R-:W-:Y:S01]  /*2c50*/  IMAD.SHL.U32 R51, R51, 0x1000000, RZ ;  /* 0x0100000033337824 */ /* 0x000fe200078e00ff */
[----:B------:R-:W-:Y:S02]  /*2c60*/  FMNMX R15, |R15|, R19, !PT ;  /* 0x000000130f0f7209 */ /* 0x000fe40007800200 */
[----:B------:R-:W-:Y:S02]  /*2c70*/  LOP3.LUT R41, R41, R52, RZ, 0xfc, !PT ;  /* 0x0000003429297212 */ /* 0x000fe400078efcff */
[----:B------:R-:W-:Y:S01]  /*2c80*/  LOP3.LUT R19, R50, R51, RZ, 0xfc, !PT ;  /* 0x0000003332137212 */ /* 0x000fe200078efcff */
        /* <DEDUP_REMOVED lines=14> */
[----:B------:R-:W-:Y:S02]  /*2d70*/  LOP3.LUT R3, R38, 0xffff, RZ, 0xc0, !PT ;  /* 0x0000ffff26037812 */ /* 0x000fe400078ec0ff */
[----:B------:R-:W-:Y:S01]  /*2d80*/  LOP3.LUT R16, R17, 0xffff, RZ, 0xc0, !PT ;  /* 0x0000ffff11107812 */ /* 0x000fe200078ec0ff */
[----:B------:R-:W-:Y:S01]  /*2d90*/  IMAD.IADD R17, R9, 0x1, R12 ;  /* 0x0000000109117824 */ /* 0x000fe200078e020c */
[----:B------:R-:W-:-:S02]  /*2da0*/  PRMT R56, R3, 0x7604, R56 ;  /* 0x0000760403387816 */ /* 0x000fc40000000038 */
[----:B------:R-:W-:Y:S01]  /*2db0*/  FMNMX R57, |R13|, R52, !PT ;  /* 0x000000340d397209 */ /* 0x000fe20007800200 */
[----:B------:R-:W-:Y:S01]  /*2dc0*/  IMAD.IADD R52, R9, 0x1, R17 ;  /* 0x0000000109347824 */ /* 0x000fe200078e0211 */
[----:B------:R-:W-:Y:S02]  /*2dd0*/  IADD3 R12, P0, R24, R17, RZ ;  /* 0x00000011180c7210 */ /* 0x000fe40007f1e0ff */
[----:B------:R-:W-:Y:S02]  /*2de0*/  PRMT R53, R16, 0x7604, R53 ;  /* 0x0000760410357816 */ /* 0x000fe40000000035 */
        /* <DEDUP_REMOVED lines=8> */
[----:B0-----:R-:W2:Y:S01]  /*2e70*/  LDG.E.64 R12, desc[UR6][R16.64] ;  /* 0x00000006100c7981 */ /* 0x001ea2000c1e1b00 */
[----:B------:R-:W-:Y:S01]  /*2e80*/  FMNMX R14, R57, |R14|, !PT ;  /* 0x4000000e390e7209 */ /* 0x000fe20007800000 */
[----:B------:R-:W-:Y:S02]  /*2e90*/  IMAD.U32 R35, R35, 0x10000, RZ ;  /* 0x0001000023237824 */ /* 0x000fe400078e00ff */
[----:B------:R-:W-:Y:S01]  /*2ea0*/  IMAD.U32 R39, R39, 0x10000, RZ ;  /* 0x0001000027277824 */ /* 0x000fe200078e00ff */
[----:B------:R-:W-:Y:S02]  /*2eb0*/  FMNMX R57, |R15|, R14, !PT ;  /* 0x0000000e0f397209 */ /* 0x000fe40007800200 */
[----:B------:R-:W-:-:S02]  /*2ec0*/  LOP3.LUT R14, R35, 0xff0000, RZ, 0xc0, !PT ;  /* 0x00ff0000230e7812 */ /* 0x000fc400078ec0ff */
[----:B------:R-:W-:-:S04]  /*2ed0*/  LOP3.LUT R15, R39, 0xff0000, RZ, 0xc0, !PT ;  /* 0x00ff0000270f7812 */ /* 0x000fc800078ec0ff */
[----:B------:R-:W-:Y:S01]  /*2ee0*/  LOP3.LUT R15, R15, 0xffff, R56, 0xf8, !PT ;  /* 0x0000ffff0f0f7812 */ /* 0x000fe200078ef838 */
[----:B--2---:R-:W-:Y:S01]  /*2ef0*/  FMUL R39, R12, UR5 ;  /* 0x000000050c277c20 */ /* 0x004fe20008400000 */
[----:B------:R-:W-:Y:S01]  /*2f00*/  FMUL R35, R13, UR5 ;  /* 0x000000050d237c20 */ /* 0x000fe20008400000 */
[----:B------:R-:W-:Y:S02]  /*2f10*/  FMNMX R56, R57, |R12|, !PT ;  /* 0x4000000c39387209 */ /* 0x000fe40007800000 */
[----:B------:R-:W-:Y:S02]  /*2f20*/  IADD3 R12, P0, R24, R52, RZ ;  /* 0x00000034180c7210 */ /* 0x000fe40007f1e0ff */
[----:B------:R-:W-:Y:S02]  /*2f30*/  F2FP.SATFINITE.E4M3.F32.PACK_AB_MERGE_C R39, RZ, R39, RZ ;  /* 0x00000027ff27723e */ /* 0x000fe400048070ff */
[----:B------:R-:W-:Y:S02]  /*2f40*/  F2FP.SATFINITE.E4M3.F32.PACK_AB_MERGE_C R35, RZ, R35, RZ ;  /* 0x00000023ff23723e */ /* 0x000fe400048070ff */
[----:B------:R-:W-:-:S02]  /*2f50*/  FMNMX R56, |R13|, R56, !PT ;  /* 0x000000380d387209 */ /* 0x000fc40007800200 */
[----:B------:R-:W-:Y:S02]  /*2f60*/  LEA.HI.X.SX32 R13, R52, R25, 0x1, P0 ;  /* 0x00000019340d7211 */ /* 0x000fe400000f0eff */
[----:B------:R-:W-:-:S05]  /*2f70*/  PRMT R57, R35, 0x7604, R39 ;  /* 0x0000760423397816 */ /* 0x000fca0000000027 */
[----:B------:R0:W-:Y:S02]  /*2f80*/  STG.E.U16 desc[UR6][R12.64], R57 ;  /* 0x000000390c007986 */ /* 0x0001e4000c101506 */
[----:B0-----:R-:W-:-:S06]  /*2f90*/  IMAD.WIDE R12, R34, 0x4, R28 ;  /* 0x00000004220c7825 */ /* 0x001fcc00078e021c */
[----:B------:R-:W2:Y:S01]  /*2fa0*/  LDG.E.64 R12, desc[UR6][R12.64] ;  /* 0x000000060c0c7981 */ /* 0x000ea2000c1e1b00 */
[----:B------:R-:W-:Y:S02]  /*2fb0*/  LOP3.LUT R20, R20, 0xffff, RZ, 0xc0, !PT ;  /* 0x0000ffff14147812 */ /* 0x000fe400078ec0ff */
[----:B------:R-:W-:-:S03]  /*2fc0*/  LOP3.LUT R53, R14, 0xffff, R53, 0xf8, !PT ;  /* 0x0000ffff0e357812 */ /* 0x000fc600078ef835 */
[----:B------:R-:W-:-:S05]  /*2fd0*/  IMAD.SHL.U32 R20, R20, 0x1000000, RZ ;  /* 0x0100000014147824 */ /* 0x000fca00078e00ff */
[----:B------:R-:W-:Y:S01]  /*2fe0*/  LOP3.LUT R14, R53, 0xff000000, R20, 0xf8, !PT ;  /* 0xff000000350e7812 */ /* 0x000fe200078ef814 */
[----:B------:R-:W-:-:S04]  /*2ff0*/  VIADD R20, R26, 0xa0 ;  /* 0x000000a01a147836 */ /* 0x000fc80000000000 */
[----:B------:R-:W-:Y:S02]  /*3000*/  IMAD R53, R9, R20, R27 ;  /* 0x0000001409357224 */ /* 0x000fe400078e021b */
[----:B------:R-:W-:-:S04]  /*3010*/  IMAD.WIDE R54, R21, 0x4, R54 ;  /* 0x0000000415367825 */ /* 0x000fc800078e0236 */
[----:B--2---:R-:W-:Y:S01]  /*3020*/  FMUL R28, R12, UR5 ;  /* 0x000000050c1c7c20 */ /* 0x004fe20008400000 */
[C---:B------:R-:W-:Y:S01]  /*3030*/  FMUL R52, R13.reuse, UR5 ;  /* 0x000000050d347c20 */ /* 0x040fe20008400000 */
[----:B------:R-:W-:Y:S02]  /*3040*/  FMNMX R56, R56, |R12|, !PT ;  /* 0x4000000c38387209 */ /* 0x000fe40007800000 */
[----:B------:R-:W-:Y:S02]  /*3050*/  IADD3 R12, P0, R24, R53, RZ ;  /* 0x00000035180c7210 */ /* 0x000fe40007f1e0ff */
[----:B------:R-:W-:Y:S02]  /*3060*/  F2FP.SATFINITE.E4M3.F32.PACK_AB_MERGE_C R28, RZ, R28, RZ ;  /* 0x0000001cff1c723e */ /* 0x000fe400048070ff */
[----:B------:R-:W-:Y:S02]  /*3070*/  F2FP.SATFINITE.E4M3.F32.PACK_AB_MERGE_C R20, RZ, R52, RZ ;  /* 0x00000034ff14723e */ /* 0x000fe400048070ff */
[----:B------:R-:W-:-:S02]  /*3080*/  FMNMX R29, |R13|, R56, !PT ;  /* 0x000000380d1d7209 */ /* 0x000fc40007800200 */
[----:B------:R-:W-:Y:S02]  /*3090*/  LEA.HI.X.SX32 R13, R53, R25, 0x1, P0 ;  /* 0x00000019350d7211 */ /* 0x000fe400000f0eff */
[----:B------:R-:W-:-:S05]  /*30a0*/  PRMT R57, R20, 0x7604, R28 ;  /* 0x0000760414397816 */ /* 0x000fca000000001c */
[----:B------:R0:W-:Y:S04]  /*30b0*/  STG.E.U16 desc[UR6][R12.64], R57 ;  /* 0x000000390c007986 */ /* 0x0001e8000c101506 */
[----:B0-----:R-:W2:Y:S01]  /*30c0*/  LDG.E.64 R12, desc[UR6][R54.64] ;  /* 0x00000006360c7981 */ /* 0x001ea2000c1e1b00 */
[----:B------:R-:W-:-:S05]  /*30d0*/  LOP3.LUT R4, R4, 0xffff, RZ, 0xc0, !PT ;  /* 0x0000ffff04047812 */ /* 0x000fca00078ec0ff */
[----:B------:R-:W-:Y:S01]  /*30e0*/  IMAD.SHL.U32 R4, R4, 0x1000000, RZ ;  /* 0x0100000004047824 */ /* 0x000fe200078e00ff */
[----:B------:R-:W-:-:S04]  /*30f0*/  LOP3.LUT R56, R47, 0xff, RZ, 0xc0, !PT ;  /* 0x000000ff2f387812 */ /* 0x000fc800078ec0ff */
[----:B------:R-:W-:Y:S01]  /*3100*/  LOP3.LUT R52, R15, 0xff000000, R4, 0xf8, !PT ;  /* 0xff0000000f347812 */ /* 0x000fe200078ef804 */
[----:B------:R-:W-:Y:S01]  /*3110*/  IMAD.IADD R53, R9, 0x1, R53 ;  /* 0x0000000109357824 */ /* 0x000fe200078e0235 */
[----:B------:R-:W-:Y:S01]  /*3120*/  PRMT R51, R51, 0x7104, RZ ;  /* 0x0000710433337816 */ /* 0x000fe200000000ff */
[----:B------:R-:W-:-:S03]  /*3130*/  IMAD.WIDE R30, R34, 0x4, R30 ;  /* 0x00000004221e7825 */ /* 0x000fc600078e021e */
[----:B------:R-:W-:Y:S02]  /*3140*/  LOP3.LUT R15, R56, 0xff00, R51, 0xf8, !PT ;  /* 0x0000ff00380f7812 */ /* 0x000fe400078ef833 */
[----:B--2---:R-:W-:Y:S01]  /*3150*/  FMNMX R4, R29, |R12|, !PT ;  /* 0x4000000c1d047209 */ /* 0x004fe20007800000 */
[----:B------:R-:W-:-:S03]  /*3160*/  FMUL R29, R12, UR5 ;  /* 0x000000050c1d7c20 */ /* 0x000fc60008400000 */
[C---:B------:R-:W-:Y:S01]  /*3170*/  FMNMX R47, |R13|.reuse, R4, !PT ;  /* 0x000000040d2f7209 */ /* 0x040fe20007800200 */
[----:B------:R-:W-:Y:S01]  /*3180*/  FMUL R4, R13, UR5 ;  /* 0x000000050d047c20 */ /* 0x000fe20008400000 */
[----:B------:R-:W-:Y:S02]  /*3190*/  F2FP.SATFINITE.E4M3.F32.PACK_AB_MERGE_C R29, RZ, R29, RZ ;  /* 0x0000001dff1d723e */ /* 0x000fe400048070ff */
[----:B------:R-:W-:Y:S02]  /*31a0*/  IADD3 R12, P0, R24, R53, RZ ;  /* 0x00000035180c7210 */ /* 0x000fe40007f1e0ff */
[----:B------:R-:W-:Y:S02]  /*31b0*/  F2FP.SATFINITE.E4M3.F32.PACK_AB_MERGE_C R4, RZ, R4, RZ ;  /* 0x00000004ff04723e */ /* 0x000fe400048070ff */
[----:B------:R-:W-:Y:S02]  /*31c0*/  LEA.HI.X.SX32 R13, R53, R25, 0x1, P0 ;  /* 0x00000019350d7211 */ /* 0x000fe400000f0eff */
[----:B------:R-:W-:-:S05]  /*31d0*/  PRMT R51, R4, 0x7604, R29 ;  /* 0x0000760404337816 */ /* 0x000fca000000001d */
[----:B------:R0:W-:Y:S04]  /*31e0*/  STG.E.U16 desc[UR6][R12.64], R51 ;  /* 0x000000330c007986 */ /* 0x0001e8000c101506 */
[----:B0-----:R-:W2:Y:S01]  /*31f0*/  LDG.E.64 R12, desc[UR6][R30.64] ;  /* 0x000000061e0c7981 */ /* 0x001ea2000c1e1b00 */
[----:B------:R-:W-:Y:S01]  /*3200*/  LOP3.LUT R57, R46, 0xff, RZ, 0xc0, !PT ;  /* 0x000000ff2e397812 */ /* 0x000fe200078ec0ff */
[----:B------:R-:W-:Y:S01]  /*3210*/  IMAD.U32 R46, R38, 0x10000, RZ ;  /* 0x00010000262e7824 */ /* 0x000fe200078e00ff */
[----:B------:R-:W-:Y:S01]  /*3220*/  PRMT R50, R50, 0x7104, RZ ;  /* 0x0000710432327816 */ /* 0x000fe200000000ff */
[----:B------:R-:W-:-:S03]  /*3230*/  IMAD.IADD R53, R9, 0x1, R53 ;  /* 0x0000000109357824 */ /* 0x000fc600078e0235 */
[----:B------:R-:W-:Y:S02]  /*3240*/  LOP3.LUT R38, R57, 0xff00, R50, 0xf8, !PT ;  /* 0x0000ff0039267812 */ /* 0x000fe400078ef832 */
[----:B------:R-:W-:Y:S01]  /*3250*/  LOP3.LUT R15, R15, 0xff0000, R46, 0xf8, !PT ;  /* 0x00ff00000f0f7812 */ /* 0x000fe200078ef82e */
[----:B------:R-:W-:Y:S01]  /*3260*/  IMAD.WIDE R62, R21, 0x4, R62 ;  /* 0x00000004153e7825 */ /* 0x000fe200078e023e */
[----:B--2---:R-:W-:-:S03]  /*3270*/  FMNMX R50, R47, |R12|, !PT ;  /* 0x4000000c2f327209 */ /* 0x004fc60007800000 */
[----:B------:R-:W-:Y:S01]  /*3280*/  FMUL R47, R12, UR5 ;  /* 0x000000050c2f7c20 */ /* 0x000fe20008400000 */
[----:B------:R-:W-:Y:S01]  /*3290*/  FMUL R46, R13, UR5 ;  /* 0x000000050d2e7c20 */ /* 0x000fe20008400000 */
[----:B------:R-:W-:-:S03]  /*32a0*/  IADD3 R12, P0, R24, R53, RZ ;  /* 0x00000035180c7210 */ /* 0x000fc60007f1e0ff */
[----:B------:R-:W-:Y:S02]  /*32b0*/  F2FP.SATFINITE.E4M3.F32.PACK_AB_MERGE_C R47, RZ, R47, RZ ;  /* 0x0000002fff2f723e */ /* 0x000fe400048070ff */
[----:B------:R-:W-:Y:S02]  /*32c0*/  F2FP.SATFINITE.E4M3.F32.PACK_AB_MERGE_C R46, RZ, R46, RZ ;  /* 0x0000002eff2e723e */ /* 0x000fe400048070ff */
[----:B------:R-:W-:Y:S02]  /*32d0*/  FMNMX R50, |R13|, R50, !PT ;  /* 0x000000320d327209 */ /* 0x000fe40007800200 */
[----:B------:R-:W-:Y:S02]  /*32e0*/  LEA.HI.X.SX32 R13, R53, R25, 0x1, P0 ;  /* 0x00000019350d7211 */ /* 0x000fe400000f0eff */
[----:B------:R-:W-:-:S05]  /*32f0*/  PRMT R51, R46, 0x7604, R47 ;  /* 0x000076042e337816 */ /* 0x000fca000000002f */
[----:B------:R0:W-:Y:S04]  /*3300*/  STG.E.U16 desc[UR6][R12.64], R51 ;  /* 0x000000330c007986 */ /* 0x0001e8000c101506 */
[----:B0-----:R-:W2:Y:S01]  /*3310*/  LDG.E.64 R12, desc[UR6][R62.64] ;  /* 0x000000063e0c7981 */ /* 0x001ea2000c1e1b00 */
[----:B------:R-:W-:Y:S01]  /*3320*/  LOP3.LUT R56, R39, 0xffff, RZ, 0xc0, !PT ;  /* 0x0000ffff27387812 */ /* 0x000fe200078ec0ff */
[----:B------:R-:W-:Y:S02]  /*3330*/  IMAD.U32 R39, R3, 0x10000, RZ ;  /* 0x0001000003277824 */ /* 0x000fe400078e00ff */
[----:B------:R-:W-:-:S03]  /*3340*/  IMAD.IADD R51, R9, 0x1, R53 ;  /* 0x0000000109337824 */ /* 0x000fc600078e0235 */
[----:B------:R-:W-:Y:S01]  /*3350*/  LOP3.LUT R39, R38, 0xff0000, R39, 0xf8, !PT ;  /* 0x00ff000026277812 */ /* 0x000fe200078ef827 */
        /* <DEDUP_REMOVED lines=12> */
[----:B------:R-:W-:Y:S01]  /*3420*/  IMAD.SHL.U32 R56, R56, 0x1000000, RZ ;  /* 0x0100000038387824 */ /* 0x000fe200078e00ff */
[----:B------:R-:W-:-:S04]  /*3430*/  LOP3.LUT R35, R35, 0xffff, RZ, 0xc0, !PT ;  /* 0x0000ffff23237812 */ /* 0x000fc800078ec0ff */
[----:B------:R-:W-:Y:S01]  /*3440*/  LOP3.LUT R15, R15, R56, RZ, 0xfc, !PT ;  /* 0x000000380f0f7212 */ /* 0x000fe200078efcff */
[----:B------:R-:W-:Y:S01]  /*3450*/  IMAD.SHL.U32 R56, R35, 0x1000000, RZ ;  /* 0x0100000023387824 */ /* 0x000fe200078e00ff */
[----:B------:R-:W-:Y:S02]  /*3460*/  LOP3.LUT R35, R28, 0xff, RZ, 0xc0, !PT ;  /* 0x000000ff1c237812 */ /* 0x000fe400078ec0ff */
[----:B------:R-:W-:Y:S01]  /*3470*/  LOP3.LUT R28, R29, 0xffff, RZ, 0xc0, !PT ;  /* 0x0000ffff1d1c7812 */ /* 0x000fe200078ec0ff */
[----:B------:R-:W-:-:S03]  /*3480*/  IMAD.IADD R51, R9, 0x1, R51 ;  /* 0x0000000109337824 */ /* 0x000fc600078e0233 */
[----:B------:R-:W-:Y:S01]  /*3490*/  PRMT R35, R28, 0x7604, R35 ;  /* 0x000076041c237816 */ /* 0x000fe20000000023 */
        /* <DEDUP_REMOVED lines=12> */
[----:B------:R-:W-:Y:S01]  /*3560*/  IMAD.U32 R47, R47, 0x10000, RZ ;  /* 0x000100002f2f7824 */ /* 0x000fe200078e00ff */
[----:B------:R-:W-:Y:S02]  /*3570*/  LOP3.LUT R53, R39, R56, RZ, 0xfc, !PT ;  /* 0x0000003827357212 */ /* 0x000fe400078efcff */
[----:B------:R-:W-:Y:S02]  /*3580*/  LOP3.LUT R39, R20, 0xff, RZ, 0xc0, !PT ;  /* 0x000000ff14277812 */ /* 0x000fe400078ec0ff */
[----:B------:R-:W-:-:S02]  /*3590*/  LOP3.LUT R4, R4, 0xffff, RZ, 0xc0, !PT ;  /* 0x0000ffff04047812 */ /* 0x000fc400078ec0ff */
[----:B------:R-:W-:Y:S01]  /*35a0*/  LOP3.LUT R20, R47, 0xff0000, RZ, 0xc0, !PT ;  /* 0x00ff00002f147812 */ /* 0x000fe200078ec0ff */
[----:B------:R-:W-:Y:S01]  /*35b0*/  IMAD.IADD R56, R9, 0x1, R51 ;  /* 0x0000000109387824 */ /* 0x000fe200078e0233 */
[----:B------:R-:W-:Y:S02]  /*35c0*/  PRMT R39, R4, 0x7604, R39 ;  /* 0x0000760404277816 */ /* 0x000fe40000000027 */
[----:B------:R-:W-:Y:S01]  /*35d0*/  LOP3.LUT R47, R20, 0xffff, R35, 0xf8, !PT ;  /* 0x0000ffff142f7812 */ /* 0x000fe200078ef823 */
[----:B--2---:R-:W-:Y:S01]  /*35e0*/  FMUL R20, R12, UR5 ;  /* 0x000000050c147c20 */ /* 0x004fe20008400000 */
[----:B------:R-:W-:Y:S01]  /*35f0*/  FMUL R4, R13, UR5 ;  /* 0x000000050d047c20 */ /* 0x000fe20008400000 */
[----:B------:R-:W-:Y:S02]  /*3600*/  FMNMX R50, R50, |R12|, !PT ;  /* 0x4000000c32327209 */ /* 0x000fe40007800000 */
[----:B------:R-:W-:Y:S02]  /*3610*/  IADD3 R12, P0, R24, R56, RZ ;  /* 0x00000038180c7210 */ /* 0x000fe40007f1e0ff */
[----:B------:R-:W-:-:S02]  /*3620*/  F2FP.SATFINITE.E4M3.F32.PACK_AB_MERGE_C R20, RZ, R20, RZ ;  /* 0x00000014ff14723e */ /* 0x000fc400048070ff */
[----:B------:R-:W-:Y:S02]  /*3630*/  F2FP.SATFINITE.E4M3.F32.PACK_AB_MERGE_C R4, RZ, R4, RZ ;  /* 0x00000004ff04723e */ /* 0x000fe400048070ff */
[----:B------:R-:W-:Y:S01]  /*3640*/  FMNMX R35, |R13|, R50, !PT ;  /* 0x000000320d237209 */ /* 0x000fe20007800200 */
[----:B------:R-:W-:Y:S01]  /*3650*/  IMAD.WIDE R50, R34, 0x4, R16 ;  /* 0x0000000422327825 */ /* 0x000fe200078e0210 */
[----:B------:R-:W-:Y:S02]  /*3660*/  LEA.HI.X.SX32 R13, R56, R25, 0x1, P0 ;  /* 0x00000019380d7211 */ /* 0x000fe400000f0eff */
[----:B------:R-:W-:-:S05]  /*3670*/  PRMT R57, R4, 0x7604, R20 ;  /* 0x0000760404397816 */ /* 0x000fca0000000014 */
[----:B------:R0:W-:Y:S04]  /*3680*/  STG.E.U16 desc[UR6][R12.64], R57 ;  /* 0x000000390c007986 */ /* 0x0001e8000c101506 */
[----:B0-----:R-:W2:Y:S01]  /*3690*/  LDG.E.64 R12, desc[UR6][R50.64] ;  /* 0x00000006320c7981 */ /* 0x001ea2000c1e1b00 */
[----:B------:R-:W-:Y:S01]  /*36a0*/  IMAD.U32 R46, R46, 0x10000, RZ ;  /* 0x000100002e2e7824 */ /* 0x000fe200078e00ff */
[----:B------:R-:W-:-:S04]  /*36b0*/  LOP3.LUT R3, R3, 0xffff, RZ, 0xc0, !PT ;  /* 0x0000ffff03037812 */ /* 0x000fc800078ec0ff */
[----:B------:R-:W-:Y:S01]  /*36c0*/  LOP3.LUT R16, R46, 0xff0000, RZ, 0xc0, !PT ;  /* 0x00ff00002e107812 */ /* 0x000fe200078ec0ff */
[----:B------:R-:W-:-:S03]  /*36d0*/  IMAD.SHL.U32 R46, R3, 0x1000000, RZ ;  /* 0x01000000032e7824 */ /* 0x000fc600078e00ff */
[----:B------:R-:W-:Y:S01]  /*36e0*/  LOP3.LUT R39, R16, 0xffff, R39, 0xf8, !PT ;  /* 0x0000ffff10277812 */ /* 0x000fe200078ef827 */
[----:B------:R-:W-:Y:S01]  /*36f0*/  IMAD.IADD R17, R9, 0x1, R56 ;  /* 0x0000000109117824 */ /* 0x000fe200078e0238 */
[----:B------:R-:W-:Y:S02]  /*3700*/  LOP3.LUT R46, R47, 0xff000000, R46, 0xf8, !PT ;  /* 0xff0000002f2e7812 */ /* 0x000fe400078ef82e */
[----:B--2---:R-:W-:Y:S01]  /*3710*/  FMNMX R16, R35, |R12|, !PT ;  /* 0x4000000c23107209 */ /* 0x004fe20007800000 */
        /* <DEDUP_REMOVED lines=8> */
[----:B------:R0:W-:Y:S02]  /*37a0*/  STG.E.U16 desc[UR6][R12.64], R47 ;  /* 0x0000002f0c007986 */ /* 0x0001e4000c101506 */
[----:B0-----:R-:W-:-:S06]  /*37b0*/  IMAD.WIDE R12, R21, 0x4, R32 ;  /* 0x00000004150c7825 */ /* 0x001fcc00078e0220 */
[----:B------:R-:W2:Y:S01]  /*37c0*/  LDG.E.64 R12, desc[UR6][R12.64] ;  /* 0x000000060c0c7981 */ /* 0x000ea2000c1e1b00 */
[----:B------:R-:W-:Y:S02]  /*37d0*/  IMAD.IADD R17, R9, 0x1, R17 ;  /* 0x0000000109117824 */ /* 0x000fe400078e0211 */
[----:B--2---:R-:W-:Y:S01]  /*37e0*/  FMUL R33, R12, UR5 ;  /* 0x000000050c217c20 */ /* 0x004fe20008400000 */
[----:B------:R-:W-:Y:S01]  /*37f0*/  FMUL R32, R13, UR5 ;  /* 0x000000050d207c20 */ /* 0x000fe20008400000 */
[----:B------:R-:W-:Y:S02]  /*3800*/  FMNMX R56, R16, |R12|, !PT ;  /* 0x4000000c10387209 */ /* 0x000fe40007800000 */
[----:B------:R-:W-:Y:S02]  /*3810*/  IADD3 R16, P0, R24, R17, RZ ;  /* 0x0000001118107210 */ /* 0x000fe40007f1e0ff */
[----:B------:R-:W-:Y:S02]  /*3820*/  F2FP.SATFINITE.E4M3.F32.PACK_AB_MERGE_C R33, RZ, R33, RZ ;  /* 0x00000021ff21723e */ /* 0x000fe400048070ff */
[----:B------:R-:W-:Y:S01]  /*3830*/  F2FP.SATFINITE.E4M3.F32.PACK_AB_MERGE_C R32, RZ, R32, RZ ;  /* 0x00000020ff20723e */ /* 0x000fe200048070ff */
[----:B------:R-:W-:Y:S01]  /*3840*/  VIADD R12, R26, 0xc0 ;  /* 0x000000c01a0c7836 */ /* 0x000fe20000000000 */
[----:B------:R-:W-:-:S02]  /*3850*/  LEA.HI.X.SX32 R17, R17, R25, 0x1, P0 ;  /* 0x0000001911117211 */ /* 0x000fc400000f0eff */
[----:B------:R-:W-:Y:S01]  /*3860*/  PRMT R57, R32, 0x7604, R33 ;  /* 0x0000760420397816 */ /* 0x000fe20000000021 */
[----:B------:R-:W-:-:S04]  /*3870*/  IMAD R47, R9, R12, R27 ;  /* 0x0000000c092f7224 */ /* 0x000fc800078e021b */
[----:B------:R0:W-:Y:S02]  /*3880*/  STG.E.U16 desc[UR6][R16.64], R57 ;  /* 0x0000003910007986 */ /* 0x0001e4000c101506 */
[----:B0-----:R-:W-:-:S06]  /*3890*/  IMAD.WIDE R16, R47, 0x4, R22 ;  /* 0x000000042f107825 */ /* 0x001fcc00078e0216 */
[----:B------:R-:W2:Y:S01]  /*38a0*/  LDG.E.64 R16, desc[UR6][R16.64] ;  /* 0x0000000610107981 */ /* 0x000ea2000c1e1b00 */
[----:B------:R-:W-:Y:S02]  /*38b0*/  LOP3.LUT R12, R38, 0xffff, RZ, 0xc0, !PT ;  /* 0x0000ffff260c7812 */ /* 0x000fe400078ec0ff */
[----:B------:R-:W-:-:S03]  /*38c0*/  FMNMX R13, |R13|, R56, !PT ;  /* 0x000000380d0d7209 */ /* 0x000fc60007800200 */
[----:B------:R-:W-:Y:S02]  /*38d0*/  IMAD.SHL.U32 R12, R12, 0x1000000, RZ ;  /* 0x010000000c0c7824 */ /* 0x000fe400078e00ff */
[----:B------:R-:W-:-:S03]  /*38e0*/  VIADD R38, R26, 0xe0 ;  /* 0x000000e01a267836 */ /* 0x000fc60000000000 */
[----:B------:R-:W-:Y:S01]  /*38f0*/  LOP3.LUT R26, R39, 0xff000000, R12, 0xf8, !PT ;  /* 0xff000000271a7812 */ /* 0x000fe200078ef80c */
[----:B------:R-:W-:Y:S02]  /*3900*/  IMAD R38, R9, R38, R27 ;  /* 0x0000002609267224 */ /* 0x000fe400078e021b */
[----:B------:R-:W-:Y:S01]  /*3910*/  IMAD.WIDE R30, R34, 0x4, R30 ;  /* 0x00000004221e7825 */ /* 0x000fe200078e021e */
[----:B--2---:R-:W-:-:S03]  /*3920*/  FMNMX R56, R13, |R16|, !PT ;  /* 0x400000100d387209 */ /* 0x004fc60007800000 */
[----:B------:R-:W-:Y:S01]  /*3930*/  FMUL R12, R16, UR5 ;  /* 0x00000005100c7c20 */ /* 0x000fe20008400000 */
[C---:B------:R-:W-:Y:S01]  /*3940*/  FMUL R13, R17.reuse, UR5 ;  /* 0x00000005110d7c20 */ /* 0x040fe20008400000 */
[----:B------:R-:W-:-:S03]  /*3950*/  FMNMX R27, |R17|, R56, !PT ;  /* 0x00000038111b7209 */ /* 0x000fc60007800200 */
        /* <DEDUP_REMOVED lines=9> */
[----:B------:R-:W-:Y:S02]  /*39f0*/  PRMT R20, R20, 0x7104, RZ ;  /* 0x0000710414147816 */ /* 0x000fe400000000ff */
[----:B------:R-:W-:-:S02]  /*3a00*/  PRMT R28, R4, 0x7104, RZ ;  /* 0x00007104041c7816 */ /* 0x000fc400000000ff */
[----:B------:R-:W-:Y:S01]  /*3a10*/  LOP3.LUT R4, R57, 0xff00, R20, 0xf8, !PT ;  /* 0x0000ff0039047812 */ /* 0x000fe200078ef814 */
[----:B------:R-:W-:Y:S01]  /*3a20*/  IMAD.IADD R47, R9, 0x1, R47 ;  /* 0x00000001092f7824 */ /* 0x000fe200078e022f */
[----:B------:R-:W-:Y:S01]  /*3a30*/  LOP3.LUT R20, R29, 0xff00, R28, 0xf8, !PT ;  /* 0x0000ff001d147812 */ /* 0x000fe200078ef81c */
[----:B------:R-:W-:-:S04]  /*3a40*/  IMAD.WIDE R54, R21, 0x4, R54 ;  /* 0x0000000415367825 */ /* 0x000fc800078e0236 */
        /* <DEDUP_REMOVED lines=11> */
[----:B------:R-:W-:Y:S02]  /*3b00*/  IMAD.U32 R3, R3, 0x10000, RZ ;  /* 0x0001000003037824 */ /* 0x000fe400078e00ff */
[----:B------:R-:W-:Y:S02]  /*3b10*/  IMAD.U32 R39, R35, 0x10000, RZ ;  /* 0x0001000023277824 */ /* 0x000fe400078e00ff */
[----:B------:R-:W-:Y:S01]  /*3b20*/  IMAD.IADD R60, R9, 0x1, R47 ;  /* 0x00000001093c7824 */ /* 0x000fe200078e022f */
[----:B------:R-:W-:-:S02]  /*3b30*/  LOP3.LUT R35, R4, 0xff0000, R3, 0xf8, !PT ;  /* 0x00ff000004237812 */ /* 0x000fc400078ef803 */
[----:B------:R-:W-:Y:S01]  /*3b40*/  LOP3.LUT R20, R20, 0xff0000, R39, 0xf8, !PT ;  /* 0x00ff000014147812 */ /* 0x000fe200078ef827 */
[----:B--2---:R-:W-:Y:S01]  /*3b50*/  FMUL R4, R12, UR5 ;  /* 0x000000050c047c20 */ /* 0x004fe20008400000 */
[----:B------:R-:W-:Y:S01]  /*3b60*/  FMUL R3, R13, UR5 ;  /* 0x000000050d037c20 */ /* 0x000fe20008400000 */
[----:B------:R-:W-:Y:S02]  /*3b70*/  FMNMX R56, R27, |R12|, !PT ;  /* 0x4000000c1b387209 */ /* 0x000fe40007800000 */
[----:B------:R-:W-:Y:S02]  /*3b80*/  IADD3 R12, P0, R24, R60, RZ ;  /* 0x0000003c180c7210 */ /* 0x000fe40007f1e0ff */
[----:B------:R-:W-:Y:S02]  /*3b90*/  F2FP.SATFINITE.E4M3.F32.PACK_AB_MERGE_C R4, RZ, R4, RZ ;  /* 0x00000004ff04723e */ /* 0x000fe400048070ff */
[----:B------:R-:W-:Y:S02]  /*3ba0*/  F2FP.SATFINITE.E4M3.F32.PACK_AB_MERGE_C R3, RZ, R3, RZ ;  /* 0x00000003ff03723e */ /* 0x000fe400048070ff */
[----:B------:R-:W-:Y:S01]  /*3bb0*/  FMNMX R39, |R13|, R56, !PT ;  /* 0x000000380d277209 */ /* 0x000fe20007800200 */
[----:B------:R-:W-:Y:S01]  /*3bc0*/  IMAD.WIDE R56, R34, 0x4, R68 ;  /* 0x0000000422387825 */ /* 0x000fe200078e0244 */
[----:B------:R-:W-:-:S02]  /*3bd0*/  LEA.HI.X.SX32 R13, R60, R25, 0x1, P0 ;  /* 0x000000193c0d7211 */ /* 0x000fc400000f0eff */
[----:B------:R-:W-:-:S05]  /*3be0*/  PRMT R61, R3, 0x7604, R4 ;  /* 0x00007604033d7816 */ /* 0x000fca0000000004 */
[----:B------:R0:W-:Y:S04]  /*3bf0*/  STG.E.U16 desc[UR6][R12.64], R61 ;  /* 0x0000003d0c007986 */ /* 0x0001e8000c101506 */
[----:B0-----:R-:W2:Y:S01]  /*3c00*/  LDG.E.64 R12, desc[UR6][R56.64] ;  /* 0x00000006380c7981 */ /* 0x001ea2000c1e1b00 */
[----:B------:R-:W-:Y:S02]  /*3c10*/  LOP3.LUT R27, R32, 0xffff, RZ, 0xc0, !PT ;  /* 0x0000ffff201b7812 */ /* 0x000fe400078ec0ff */
[----:B------:R-:W-:-:S03]  /*3c20*/  LOP3.LUT R33, R33, 0xffff, RZ, 0xc0, !PT ;  /* 0x0000ffff21217812 */ /* 0x000fc600078ec0ff */
[----:B------:R-:W-:Y:S02]  /*3c30*/  IMAD.SHL.U32 R27, R27, 0x1000000, RZ ;  /* 0x010000001b1b7824 */ /* 0x000fe400078e00ff */
[----:B------:R-:W-:-:S03]  /*3c40*/  IMAD.SHL.U32 R32, R33, 0x1000000, RZ ;  /* 0x0100000021207824 */ /* 0x000fc600078e00ff */
[----:B------:R-:W-:Y:S01]  /*3c50*/  LOP3.LUT R27, R20, R27, RZ, 0xfc, !PT ;  /* 0x0000001b141b7212 */ /* 0x000fe200078efcff */
[----:B------:R-:W-:Y:S01]  /*3c60*/  IMAD.IADD R60, R9, 0x1, R60 ;  /* 0x00000001093c7824 */ /* 0x000fe200078e023c */
[----:B------:R-:W-:Y:S01]  /*3c70*/  LOP3.LUT R47, R35, R32, RZ, 0xfc, !PT ;  /* 0x00000020232f7212 */ /* 0x000fe200078efcff */
[----:B------:R-:W-:Y:S01]  /*3c80*/  IMAD.WIDE R62, R21, 0x4, R62 ;  /* 0x00000004153e7825 */ /* 0x000fe200078e023e */
[----:B--2---:R-:W-:-:S03]  /*3c90*/  FMNMX R20, R39, |R12|, !PT ;  /* 0x4000000c27147209 */ /* 0x004fc60007800000 */
[----:B------:R-:W-:Y:S01]  /*3ca0*/  FMUL R32, R12, UR5 ;  /* 0x000000050c207c20 */ /* 0x000fe20008400000 */
[C---:B------:R-:W-:Y:S01]  /*3cb0*/  FMNMX R39, |R13|.reuse, R20, !PT ;  /* 0x000000140d277209 */ /* 0x040fe20007800200 */
[----:B------:R-:W-:-:S03]  /*3cc0*/  FMUL R20, R13, UR5 ;  /* 0x000000050d147c20 */ /* 0x000fc60008400000 */
[----:B------:R-:W-:Y:S02]  /*3cd0*/  F2FP.SATFINITE.E4M3.F32.PACK_AB_MERGE_C R32, RZ, R32, RZ ;  /* 0x00000020ff20723e */ /* 0x000fe400048070ff */
[----:B------:R-:W-:Y:S02]  /*3ce0*/  IADD3 R12, P0, R24, R60, RZ ;  /* 0x0000003c180c7210 */ /* 0x000fe40007f1e0ff */
[----:B------:R-:W-:Y:S02]  /*3cf0*/  F2FP.SATFINITE.E4M3.F32.PACK_AB_MERGE_C R20, RZ, R20, RZ ;  /* 0x00000014ff14723e */ /* 0x000fe400048070ff */
[----:B------:R-:W-:Y:S02]  /*3d00*/  LEA.HI.X.SX32 R13, R60, R25, 0x1, P0 ;  /* 0x000000193c0d7211 */ /* 0x000fe400000f0eff */
[----:B------:R-:W-:-:S05]  /*3d10*/  PRMT R61, R20, 0x7604, R32 ;  /* 0x00007604143d7816 */ /* 0x000fca0000000020 */
[----:B------:R0:W-:Y:S04]  /*3d20*/  STG.E.U16 desc[UR6][R12.64], R61 ;  /* 0x0000003d0c007986 */ /* 0x0001e8000c101506 */
[----:B0-----:R-:W2:Y:S01]  /*3d30*/  LDG.E.64 R12, desc[UR6][R62.64] ;  /* 0x000000063e0c7981 */ /* 0x001ea2000c1e1b00 */
[----:B------:R-:W-:Y:S02]  /*3d40*/  LOP3.LUT R35, R16, 0xff, RZ, 0xc0, !PT ;  /* 0x000000ff10237812 */ /* 0x000fe400078ec0ff */
[----:B------:R-:W-:Y:S01]  /*3d50*/  LOP3.LUT R28, R28, 0xffff, RZ, 0xc0, !PT ;  /* 0x0000ffff1c1c7812 */ /* 0x000fe200078ec0ff */
[----:B------:R-:W-:Y:S01]  /*3d60*/  IMAD.IADD R60, R9, 0x1, R60 ;  /* 0x00000001093c7824 */ /* 0x000fe200078e023c */
[----:B------:R-:W-:Y:S02]  /*3d70*/  LOP3.LUT R33, R17, 0xff, RZ, 0xc0, !PT ;  /* 0x000000ff11217812 */ /* 0x000fe400078ec0ff */
[----:B------:R-:W-:-:S02]  /*3d80*/  LOP3.LUT R16, R29, 0xffff, RZ, 0xc0, !PT ;  /* 0x0000ffff1d107812 */ /* 0x000fc400078ec0ff */
[----:B------:R-:W-:Y:S02]  /*3d90*/  PRMT R35, R28, 0x7604, R35 ;  /* 0x000076041c237816 */ /* 0x000fe40000000023 */
[----:B------:R-:W-:Y:S01]  /*3da0*/  PRMT R33, R16, 0x7604, R33 ;  /* 0x0000760410217816 */ /* 0x000fe20000000021 */
[----:B--2---:R-:W-:Y:S01]  /*3db0*/  FMUL R29, R12, UR5 ;  /* 0x000000050c1d7c20 */ /* 0x004fe20008400000 */
[----:B------:R-:W-:Y:S01]  /*3dc0*/  FMUL R28, R13, UR5 ;  /* 0x000000050d1c7c20 */ /* 0x000fe20008400000 */
[----:B------:R-:W-:Y:S02]  /*3dd0*/  FMNMX R16, R39, |R12|, !PT ;  /* 0x4000000c27107209 */ /* 0x000fe40007800000 */
[----:B------:R-:W-:Y:S02]  /*3de0*/  IADD3 R12, P0, R24, R60, RZ ;  /* 0x0000003c180c7210 */ /* 0x000fe40007f1e0ff */
[----:B------:R-:W-:Y:S02]  /*3df0*/  F2FP.SATFINITE.E4M3.F32.PACK_AB_MERGE_C R29, RZ, R29, RZ ;  /* 0x0000001dff1d723e */ /* 0x000fe400048070ff */
[----:B------:R-:W-:-:S02]  /*3e00*/  F2FP.SATFINITE.E4M3.F32.PACK_AB_MERGE_C R28, RZ, R28, RZ ;  /* 0x0000001cff1c723e */ /* 0x000fc400048070ff */
[----:B------:R-:W-:Y:S01]  /*3e10*/  FMNMX R39, |R13|, R16, !PT ;  /* 0x000000100d277209 */ /* 0x000fe20007800200 */
[----:B------:R-:W-:Y:S01]  /*3e20*/  IMAD.WIDE R16, R34, 0x4, R50 ;  /* 0x0000000422107825 */ /* 0x000fe200078e0232 */
[----:B------:R-:W-:Y:S02]  /*3e30*/  LEA.HI.X.SX32 R13, R60, R25, 0x1, P0 ;  /* 0x000000193c0d7211 */ /* 0x000fe400000f0eff */
[----:B------:R-:W-:-:S05]  /*3e40*/  PRMT R61, R28, 0x7604, R29 ;  /* 0x000076041c3d7816 */ /* 0x000fca000000001d */
[----:B------:R0:W-:Y:S04]  /*3e50*/  STG.E.U16 desc[UR6][R12.64], R61 ;  /* 0x0000003d0c007986 */ /* 0x0001e8000c101506 */
[----:B0-----:R-:W2:Y:S01]  /*3e60*/  LDG.E.64 R12, desc[UR6][R16.64] ;  /* 0x00000006100c7981 */ /* 0x001ea2000c1e1b00 */
[----:B------:R-:W-:-:S05]  /*3e70*/  IMAD.U32 R4, R4, 0x10000, RZ ;  /* 0x0001000004047824 */ /* 0x000fca00078e00ff */
[----:B------:R-:W-:Y:S01]  /*3e80*/  LOP3.LUT R4, R4, 0xff0000, RZ, 0xc0, !PT ;  /* 0x00ff000004047812 */ /* 0x000fe200078ec0ff */
[----:B------:R-:W-:-:S03]  /*3e90*/  IMAD.WIDE R68, R34, 0x4, R30 ;  /* 0x0000000422447825 */ /* 0x000fc600078e021e */
[----:B------:R-:W-:Y:S01]  /*3ea0*/  LOP3.LUT R35, R4, 0xffff, R35, 0xf8, !PT ;  /* 0x0000ffff04237812 */ /* 0x000fe200078ef823 */
[----:B------:R-:W-:Y:S02]  /*3eb0*/  IMAD.IADD R60, R9, 0x1, R60 ;  /* 0x00000001093c7824 */ /* 0x000fe400078e023c */
        /* <DEDUP_REMOVED lines=13> */
[----:B------:R-:W-:Y:S01]  /*3f90*/  LOP3.LUT R32, R32, 0xffff, RZ, 0xc0, !PT ;  /* 0x0000ffff20207812 */ /* 0x000fe200078ec0ff */
[----:B------:R-:W-:-:S04]  /*3fa0*/  IMAD.WIDE R16, R34, 0x4, R16 ;  /* 0x0000000422107825 */ /* 0x000fc800078e0210 */
[----:B------:R-:W-:Y:S01]  /*3fb0*/  IMAD.WIDE R56, R34, 0x4, R56 ;  /* 0x0000000422387825 */ /* 0x000fe200078e0238 */
[----:B------:R-:W-:-:S03]  /*3fc0*/  LOP3.LUT R34, R3, 0xff0000, RZ, 0xc0, !PT ;  /* 0x00ff000003227812 */ /* 0x000fc600078ec0ff */
[----:B------:R-:W-:Y:S01]  /*3fd0*/  IMAD.SHL.U32 R32, R32, 0x1000000, RZ ;  /* 0x0100000020207824 */ /* 0x000fe200078e00ff */
[----:B------:R-:W-:-:S04]  /*3fe0*/  LOP3.LUT R3, R34, 0xffff, R33, 0xf8, !PT ;  /* 0x0000ffff22037812 */ /* 0x000fc800078ef821 */
[----:B------:R-:W-:Y:S01]  /*3ff0*/  LOP3.LUT R50, R35, 0xff000000, R32, 0xf8, !PT ;  /* 0xff00000023327812 */ /* 0x000fe200078ef820 */
[----:B------:R-:W-:-:S04]  /*4000*/  IMAD.IADD R35, R9, 0x1, R60 ;  /* 0x0000000109237824 */ /* 0x000fc800078e023c */
[----:B------:R-:W-:Y:S01]  /*4010*/  IMAD.IADD R32, R9, 0x1, R35 ;  /* 0x0000000109207824 */ /* 0x000fe200078e0223 */
        /* <DEDUP_REMOVED lines=9> */
[----:B------:R0:W-:Y:S02]  /*40b0*/  STG.E.U16 desc[UR6][R12.64], R39 ;  /* 0x000000270c007986 */ /* 0x0001e4000c101506 */
[----:B0-----:R-:W-:-:S06]  /*40c0*/  IMAD.WIDE R12, R32, 0x4, R22 ;  /* 0x00000004200c7825 */ /* 0x001fcc00078e0216 */
[----:B------:R-:W2:Y:S01]  /*40d0*/  LDG.E.64 R12, desc[UR6][R12.64] ;  /* 0x000000060c0c7981 */ /* 0x000ea2000c1e1b00 */
[----:B------:R-:W-:Y:S02]  /*40e0*/  LOP3.LUT R60, R29, 0xff, RZ, 0xc0, !PT ;  /* 0x000000ff1d3c7812 */ /* 0x000fe400078ec0ff */
[----:B------:R-:W-:-:S04]  /*40f0*/  PRMT R35, R31, 0x7104, RZ ;  /* 0x000071041f237816 */ /* 0x000fc800000000ff */
        /* <DEDUP_REMOVED lines=11> */
[----:B0-----:R-:W2:Y:S02]  /*41b0*/  LDG.E.64 R12, desc[UR6][R68.64] ;  /* 0x00000006440c7981 */ /* 0x001ea4000c1e1b00 */
        /* <DEDUP_REMOVED lines=8> */
[----:B------:R-:W-:Y:S01]  /*4240*/  PRMT R61, R33, 0x7604, R32 ;  /* 0x00007604213d7816 */ /* 0x000fe20000000020 */
[----:B------:R-:W-:-:S04]  /*4250*/  IMAD.IADD R38, R9, 0x1, R38 ;  /* 0x0000000109267824 */ /* 0x000fc800078e0226 */
[----:B------:R0:W-:Y:S02]  /*4260*/  STG.E.U16 desc[UR6][R12.64], R61 ;  /* 0x0000003d0c007986 */ /* 0x0001e4000c101506 */
[----:B0-----:R-:W-:-:S06]  /*4270*/  IMAD.WIDE R12, R38, 0x4, R22 ;  /* 0x00000004260c7825 */ /* 0x001fcc00078e0216 */
[----:B------:R-:W2:Y:S01]  /*4280*/  LDG.E.64 R12, desc[UR6][R12.64] ;  /* 0x000000060c0c7981 */ /* 0x000ea2000c1e1b00 */
[----:B------:R-:W-:Y:S01]  /*4290*/  LOP3.LUT R51, R28, 0xff, RZ, 0xc0, !PT ;  /* 0x000000ff1c337812 */ /* 0x000fe200078ec0ff */
[----:B------:R-:W-:-:S05]  /*42a0*/  IMAD.U32 R28, R34, 0x10000, RZ ;  /* 0x00010000221c7824 */ /* 0x000fca00078e00ff */
        /* <DEDUP_REMOVED lines=12> */
[----:B------:R-:W-:Y:S01]  /*4370*/  PRMT R4, R4, 0x7104, RZ ;  /* 0x0000710404047816 */ /* 0x000fe200000000ff */
[----:B------:R-:W-:-:S03]  /*4380*/  IMAD.IADD R61, R9, 0x1, R38 ;  /* 0x00000001093d7824 */ /* 0x000fc600078e0226 */
        /* <DEDUP_REMOVED lines=24> */
[----:B------:R-:W2:Y:S02]  /*4510*/  LDG.E.64 R16, desc[UR6][R16.64] ;  /* 0x0000000610107981 */ /* 0x000ea4000c1e1b00 */
[----:B--2---:R-:W-:Y:S01]  /*4520*/  FMNMX R56, R51, |R16|, !PT ;  /* 0x4000001033387209 */ /* 0x004fe20007800000 */
[----:B------:R-:W-:Y:S01]  /*4530*/  FMUL R57, R16, UR5 ;  /* 0x0000000510397c20 */ /* 0x000fe20008400000 */
[C---:B------:R-:W-:Y:S02]  /*4540*/  FMUL R60, R17.reuse, UR5 ;  /* 0x00000005113c7c20 */ /* 0x040fe40008400000 */
[----:B------:R-:W-:Y:S01]  /*4550*/  FMNMX R51, |R17|, R56, !PT ;  /* 0x0000003811337209 */ /* 0x000fe20007800200 */
[----:B------:R-:W-:Y:S01]  /*4560*/  IMAD.IADD R56, R9, 0x1, R61 ;  /* 0x0000000109387824 */ /* 0x000fe200078e023d */
[----:B------:R-:W-:-:S02]  /*4570*/  F2FP.SATFINITE.E4M3.F32.PACK_AB_MERGE_C R17, RZ, R57, RZ ;  /* 0x00000039ff11723e */ /* 0x000fc400048070ff */
[----:B------:R-:W-:Y:S02]  /*4580*/  F2FP.SATFINITE.E4M3.F32.PACK_AB_MERGE_C R16, RZ, R60, RZ ;  /* 0x0000003cff10723e */ /* 0x000fe400048070ff */
[----:B0-----:R-:W-:Y:S02]  /*4590*/  IADD3 R12, P0, R24, R56, RZ ;  /* 0x00000038180c7210 */ /* 0x001fe40007f1e0ff */
[----:B------:R-:W-:Y:S02]  /*45a0*/  PRMT R69, R16, 0x7604, R17 ;  /* 0x0000760410457816 */ /* 0x000fe40000000011 */
[----:B------:R-:W-:-:S05]  /*45b0*/  LEA.HI.X.SX32 R13, R56, R25, 0x1, P0 ;  /* 0x00000019380d7211 */ /* 0x000fca00000f0eff */
        /* <DEDUP_REMOVED lines=12> */
[----:B------:R-:W-:Y:S01]  /*4680*/  PRMT R63, R57, 0x7604, R56 ;  /* 0x00007604393f7816 */ /* 0x000fe20000000038 */
[----:B------:R-:W-:-:S04]  /*4690*/  IMAD.IADD R60, R9, 0x1, R61 ;  /* 0x00000001093c7824 */ /* 0x000fc800078e023d */
[----:B------:R0:W-:Y:S02]  /*46a0*/  STG.E.U16 desc[UR6][R12.64], R63 ;  /* 0x0000003f0c007986 */ /* 0x0001e4000c101506 */
[----:B0-----:R-:W-:-:S06]  /*46b0*/  IMAD.WIDE R12, R60, 0x4, R22 ;  /* 0x000000043c0c7825 */ /* 0x001fcc00078e0216 */
[----:B------:R-:W2:Y:S01]  /*46c0*/  LDG.E.64 R12, desc[UR6][R12.64] ;  /* 0x000000060c0c7981 */ /* 0x000ea2000c1e1b00 */
        /* <DEDUP_REMOVED lines=12> */
[----:B------:R-:W-:Y:S01]  /*4790*/  IMAD.IADD R9, R9, 0x1, R60 ;  /* 0x0000000109097824 */ /* 0x000fe200078e023c */
[----:B------:R-:W0:Y:S04]  /*47a0*/  S2R R61, SR_CgaCtaId ;  /* 0x00000000003d7919 */ /* 0x000e280000008800 */
[----:B------:R-:W-:-:S04]  /*47b0*/  IADD3 R22, P0, R24, R9, RZ ;  /* 0x0000000918167210 */ /* 0x000fc80007f1e0ff */
[----:B------:R-:W-:Y:S02]  /*47c0*/  LEA.HI.X.SX32 R23, R9, R25, 0x1, P0 ;  /* 0x0000001909177211 */ /* 0x000fe400000f0eff */
[----:B------:R-:W-:Y:S01]  /*47d0*/  LOP3.LUT R20, R20, 0xffff, RZ, 0xc0, !PT ;  /* 0x0000ffff14147812 */ /* 0x000fe200078ec0ff */
[----:B------:R-:W-:-:S04]  /*47e0*/  IMAD R11, R6, 0x8, R11 ;  /* 0x00000008060b7824 */ /* 0x000fc800078e020b */
[----:B------:R-:W-:Y:S01]  /*47f0*/  IMAD.SHL.U32 R20, R20, 0x1000000, RZ ;  /* 0x0100000014147824 */ /* 0x000fe200078e00ff */
[----:B------:R-:W-:Y:S01]  /*4800*/  LOP3.LUT R32, R32, 0xff, RZ, 0xc0, !PT ;  /* 0x000000ff20207812 */ /* 0x000fe200078ec0ff */
[----:B------:R-:W-:Y:S01]  /*4810*/  IMAD.U32 R38, R38, 0x10000, RZ ;  /* 0x0001000026267824 */ /* 0x000fe200078e00ff */
[----:B------:R-:W-:Y:S02]  /*4820*/  LOP3.LUT R31, R31, 0xffff, RZ, 0xc0, !PT ;  /* 0x0000ffff1f1f7812 */ /* 0x000fe400078ec0ff */
[----:B------:R-:W-:Y:S02]  /*4830*/  LOP3.LUT R17, R17, 0xff, RZ, 0xc0, !PT ;  /* 0x000000ff11117812 */ /* 0x000fe400078ec0ff */
[----:B------:R-:W-:Y:S01]  /*4840*/  PRMT R56, R56, 0x7104, RZ ;  /* 0x0000710438387816 */ /* 0x000fe200000000ff */
[----:B------:R-:W-:Y:S01]  /*4850*/  IMAD.U32 R21, R21, 0x10000, RZ ;  /* 0x0001000015157824 */ /* 0x000fe200078e00ff */
[----:B------:R-:W-:-:S05]  /*4860*/  LOP3.LUT R55, R55, 0xffff, RZ, 0xc0, !PT ;  /* 0x0000ffff37377812 */ /* 0x000fca00078ec0ff */
[----:B------:R-:W-:Y:S01]  /*4870*/  IMAD.SHL.U32 R55, R55, 0x1000000, RZ ;  /* 0x0100000037377824 */ /* 0x000fe200078e00ff */
[----:B------:R-:W-:Y:S02]  /*4880*/  LOP3.LUT R33, R33, 0xff, RZ, 0xc0, !PT ;  /* 0x000000ff21217812 */ /* 0x000fe400078ec0ff */
[----:B------:R-:W-:Y:S02]  /*4890*/  LOP3.LUT R29, R29, 0xffff, RZ, 0xc0, !PT ;  /* 0x0000ffff1d1d7812 */ /* 0x000fe400078ec0ff */
[----:B------:R-:W-:Y:S01]  /*48a0*/  LOP3.LUT R16, R16, 0xff, RZ, 0xc0, !PT ;  /* 0x000000ff10107812 */ /* 0x000fe200078ec0ff */
[----:B------:R-:W-:Y:S01]  /*48b0*/  IMAD.U32 R39, R39, 0x10000, RZ ;  /* 0x0001000027277824 */ /* 0x000fe200078e00ff */
[----:B------:R-:W-:Y:S01]  /*48c0*/  PRMT R57, R57, 0x7104, RZ ;  /* 0x0000710439397816 */ /* 0x000fe200000000ff */
[----:B------:R-:W-:Y:S01]  /*48d0*/  IMAD.U32 R62, R62, 0x10000, RZ ;  /* 0x000100003e3e7824 */ /* 0x000fe200078e00ff */
[----:B------:R-:W-:Y:S02]  /*48e0*/  LOP3.LUT R54, R54, 0xffff, RZ, 0xc0, !PT ;  /* 0x0000ffff36367812 */ /* 0x000fe400078ec0ff */
[----:B------:R-:W-:-:S03]  /*48f0*/  LOP3.LUT R57, R16, 0xff00, R57, 0xf8, !PT ;  /* 0x0000ff0010397812 */ /* 0x000fc600078ef839 */
[----:B------:R-:W-:Y:S01]  /*4900*/  IMAD.SHL.U32 R54, R54, 0x1000000, RZ ;  /* 0x0100000036367824 */ /* 0x000fe200078e00ff */
[----:B--2---:R-:W-:-:S04]  /*4910*/  FMNMX R24, R51, |R12|, !PT ;  /* 0x4000000c33187209 */ /* 0x004fc80007800000 */
[----:B------:R-:W-:-:S05]  /*4920*/  FMNMX R51, |R13|, R24, !PT ;  /* 0x000000180d337209 */ /* 0x000fca0007800200 */
[----:B------:R-:W1:Y:S01]  /*4930*/  SHFL.DOWN PT, R68, R51, 0x10, 0x1f ;  /* 0x0a001f0033447f89 */ /* 0x000e6200000e0000 */
[----:B------:R-:W-:-:S05]  /*4940*/  MOV R24, 0x400 ;  /* 0x0000040000187802 */ /* 0x000fca0000000f00 */
[----:B------:R-:W-:-:S05]  /*4950*/  VIADD R60, R24, 0x10 ;  /* 0x00000010183c7836 */ /* 0x000fca0000000000 */
[----:B0-----:R-:W-:-:S05]  /*4960*/  LEA R60, R61, R60, 0x18 ;  /* 0x0000003c3d3c7211 */ /* 0x001fca00078ec0ff */
[----:B------:R-:W-:-:S04]  /*4970*/  IMAD R44, R6, 0x108, R60 ;  /* 0x00000108062c7824 */ /* 0x000fc800078e023c */
[----:B------:R-:W-:Y:S01]  /*4980*/  IMAD R9, R5, 0x8, R44 ;  /* 0x0000000805097824 */ /* 0x000fe200078e022c */
[----:B-1----:R-:W-:-:S05]  /*4990*/  FMNMX R44, R51, R68, !PT ;  /* 0x00000044332c7209 */ /* 0x002fca0007800000 */
[----:B------:R-:W0:Y:S01]  /*49a0*/  SHFL.DOWN PT, R45, R44, 0x8, 0x1f ;  /* 0x09001f002c2d7f89 */ /* 0x000e2200000e0000 */
[----:B------:R-:W-:-:S04]  /*49b0*/  IMAD R25, R5, 0x108, R60 ;  /* 0x0000010805197824 */ /* 0x000fc800078e023c */
[----:B------:R-:W-:Y:S01]  /*49c0*/  IMAD R25, R6, 0x8, R25 ;  /* 0x0000000806197824 */ /* 0x000fe200078e0219 */
[----:B------:R-:W-:Y:S02]  /*49d0*/  LOP3.LUT R6, R3, 0xff000000, R20, 0xf8, !PT ;  /* 0xff00000003067812 */ /* 0x000fe400078ef814 */
[----:B------:R-:W-:Y:S01]  /*49e0*/  LOP3.LUT R3, R34, 0xffff, RZ, 0xc0, !PT ;  /* 0x0000ffff22037812 */ /* 0x000fe200078ec0ff */
[----:B------:R1:W-:Y:S01]  /*49f0*/  STS.64 [R9+0x80], R14 ;  /* 0x0000800e09007388 */ /* 0x0003e20000000a00 */
[----:B------:R-:W-:Y:S02]  /*4a00*/  FMUL R12, R12, UR5 ;  /* 0x000000050c0c7c20 */ /* 0x000fe40008400000 */
[----:B------:R-:W-:Y:S01]  /*4a10*/  PRMT R32, R3, 0x7604, R32 ;  /* 0x0000760403207816 */ /* 0x000fe20000000020 */
[----:B------:R-:W-:Y:S01]  /*4a20*/  IMAD.SHL.U32 R51, R31, 0x1000000, RZ ;  /* 0x010000001f337824 */ /* 0x000fe200078e00ff */
[----:B------:R-:W2:Y:S01]  /*4a30*/  S2R R3, SR_TID.X ;  /* 0x0000000000037919 */ /* 0x000ea20000002100 */
[----:B-1----:R-:W-:-:S04]  /*4a40*/  LOP3.LUT R15, R38, 0xff0000, RZ, 0xc0, !PT ;  /* 0x00ff0000260f7812 */ /* 0x002fc800078ec0ff */
[----:B------:R-:W-:Y:S02]  /*4a50*/  LOP3.LUT R32, R15, 0xffff, R32, 0xf8, !PT ;  /* 0x0000ffff0f207812 */ /* 0x000fe400078ef820 */
[----:B------:R-:W-:Y:S02]  /*4a60*/  F2FP.SATFINITE.E4M3.F32.PACK_AB_MERGE_C R15, RZ, R12, RZ ;  /* 0x0000000cff0f723e */ /* 0x000fe400048070ff */
[----:B------:R-:W-:Y:S01]  /*4a70*/  LOP3.LUT R51, R28, R51, RZ, 0xfc, !PT ;  /* 0x000000331c337212 */ /* 0x000fe200078efcff */
[----:B------:R-:W-:Y:S01]  /*4a80*/  FMUL R28, R13, UR5 ;  /* 0x000000050d1c7c20 */ /* 0x000fe20008400000 */
[----:B0-----:R-:W-:Y:S02]  /*4a90*/  FMNMX R45, R44, R45, !PT ;  /* 0x0000002d2c2d7209 */ /* 0x001fe40007800000 */
[----:B------:R-:W-:Y:S01]  /*4aa0*/  LOP3.LUT R13, R15, 0xffff, RZ, 0xc0, !PT ;  /* 0x0000ffff0f0d7812 */ /* 0x000fe200078ec0ff */
[----:B------:R-:W-:Y:S01]  /*4ab0*/  STS.64 [R9+0xa0], R46 ;  /* 0x0000a02e09007388 */ /* 0x000fe20000000a00 */
[----:B------:R-:W-:-:S02]  /*4ac0*/  LOP3.LUT R20, R17, 0xff00, R56, 0xf8, !PT ;  /* 0x0000ff0011147812 */ /* 0x000fc400078ef838 */
[----:B------:R-:W-:Y:S01]  /*4ad0*/  F2FP.SATFINITE.E4M3.F32.PACK_AB_MERGE_C R28, RZ, R28, RZ ;  /* 0x0000001cff1c723e */ /* 0x000fe200048070ff */
[----:B------:R-:W0:Y:S01]  /*4ae0*/  SHFL.DOWN PT, R46, R45, 0x4, 0x1f ;  /* 0x08801f002d2e7f89 */ /* 0x000e2200000e0000 */
[----:B------:R-:W-:Y:S01]  /*4af0*/  IMAD.SHL.U32 R13, R13, 0x1000000, RZ ;  /* 0x010000000d0d7824 */ /* 0x000fe200078e00ff */
[----:B------:R-:W-:Y:S02]  /*4b00*/  LOP3.LUT R20, R20, 0xff0000, R21, 0xf8, !PT ;  /* 0x00ff000014147812 */ /* 0x000fe400078ef815 */
[----:B------:R-:W-:Y:S02]  /*4b10*/  PRMT R21, R28, 0x7604, R15 ;  /* 0x000076041c157816 */ /* 0x000fe4000000000f */
[----:B------:R-:W-:Y:S02]  /*4b20*/  LOP3.LUT R14, R32, 0xff000000, R55, 0xf8, !PT ;  /* 0xff000000200e7812 */ /* 0x000fe400078ef837 */
[----:B------:R-:W-:Y:S01]  /*4b30*/  LOP3.LUT R15, R20, R13, RZ, 0xfc, !PT ;  /* 0x0000000d140f7212 */ /* 0x000fe200078efcff */
[----:B------:R-:W-:Y:S04]  /*4b40*/  STS.64 [R9], R64 ;  /* 0x0000004009007388 */ /* 0x000fe80000000a00 */
[----:B------:R-:W-:Y:S04]  /*4b50*/  STS.64 [R9+0x20], R58 ;  /* 0x0000203a09007388 */ /* 0x000fe80000000a00 */
[----:B------:R-:W-:Y:S04]  /*4b60*/  STS.64 [R9+0x40], R42 ;  /* 0x0000402a09007388 */ /* 0x000fe80000000a00 */
[----:B------:R-:W-:Y:S04]  /*4b70*/  STS.64 [R9+0x60], R40 ;  /* 0x0000602809007388 */ /* 0x000fe80000000a00 */
[----:B------:R1:W-:Y:S04]  /*4b80*/  STS.64 [R9+0xc0], R50 ;  /* 0x0000c03209007388 */ /* 0x0003e80000000a00 */
[----:B------:R3:W-:Y:S04]  /*4b90*/  STG.E.U16 desc[UR6][R22.64], R21 ;  /* 0x0000001516007986 */ /* 0x0007e8000c101506 */
[----:B------:R-:W-:Y:S01]  /*4ba0*/  STS.64 [R9+0xe0], R14 ;  /* 0x0000e00e09007388 */ /* 0x000fe20000000a00 */
[----:B------:R-:W-:Y:S01]  /*4bb0*/  BAR.SYNC.DEFER_BLOCKING 0x0 ;  /* 0x0000000000007b1d */ /* 0x000fe20000010000 */
[----:B------:R-:W-:Y:S01]  /*4bc0*/  LOP3.LUT R12, R35, 0xffff, RZ, 0xc0, !PT ;  /* 0x0000ffff230c7812 */ /* 0x000fe200078ec0ff */
[----:B------:R-:W-:Y:S01]  /*4bd0*/  IMAD.U32 R31, R30, 0x10000, RZ ;  /* 0x000100001e1f7824 */ /* 0x000fe200078e00ff */
[----:B0-----:R-:W-:-:S05]  /*4be0*/  FMNMX R46, R45, R46, !PT ;  /* 0x0000002e2d2e7209 */ /* 0x001fca0007800000 */
[----:B------:R0:W4:Y:S01]  /*4bf0*/  LDC R38, c[0x0][R7+0xe0c] ;  /* 0x0003830007267b82 */ /* 0x0001220000000800 */
[----:B------:R-:W-:Y:S02]  /*4c00*/  PRMT R33, R12, 0x7604, R33 ;  /* 0x000076040c217816 */ /* 0x000fe40000000021 */
[----:B--2---:R-:W-:Y:S02]  /*4c10*/  LOP3.LUT P0, RZ, R3, 0x1f, RZ, 0xc0, !PT ;  /* 0x0000001f03ff7812 */ /* 0x004fe4000780c0ff */
[----:B------:R-:W-:Y:S01]  /*4c20*/  LOP3.LUT R4, R4, 0xff0000, R31, 0xf8, !PT ;  /* 0x00ff000004047812 */ /* 0x000fe200078ef81f */
[----:B------:R-:W-:Y:S02]  /*4c30*/  IMAD.SHL.U32 R31, R29, 0x1000000, RZ ;  /* 0x010000001d1f7824 */ /* 0x000fe400078e00ff */
[----:B------:R2:W5:Y:S01]  /*4c40*/  LDC.64 R12, c[0x0][R8+0x610] ;  /* 0x00018400080c7b82 */ /* 0x0005620000000a00 */
[----:B------:R-:W5:Y:S01]  /*4c50*/  SHFL.DOWN PT, R29, R46, 0x2, 0x1f ;  /* 0x08401f002e1d7f89 */ /* 0x000f6200000e0000 */
[----:B-1----:R-:W-:Y:S01]  /*4c60*/  IMAD.SHL.U32 R51, R5, 0x2, RZ ;  /* 0x0000000205337824 */ /* 0x002fe200078e00ff */
[----:B------:R-:W-:-:S02]  /*4c70*/  LOP3.LUT R28, R28, 0xffff, RZ, 0xc0, !PT ;  /* 0x0000ffff1c1c7812 */ /* 0x000fc400078ec0ff */
[----:B---3--:R-:W-:Y:S01]  /*4c80*/  LOP3.LUT R22, R39, 0xff0000, RZ, 0xc0, !PT ;  /* 0x00ff000027167812 */ /* 0x008fe200078ec0ff */
[----:B------:R-:W-:Y:S01]  /*4c90*/  VIADD R39, R51, 0x8 ;  /* 0x0000000833277836 */ /* 0x000fe20000000000 */
[----:B0-----:R-:W-:Y:S01]  /*4ca0*/  LOP3.LUT R7, R4, R31, RZ, 0xfc, !PT ;  /* 0x0000001f04077212 */ /* 0x001fe200078efcff */
[----:B------:R-:W0:Y:S01]  /*4cb0*/  LDS.64 R16, [R25] ;  /* 0x0000000019107984 */ /* 0x000e220000000a00 */
[----:B--2---:R-:W-:Y:S01]  /*4cc0*/  @!P0 LEA R8, R61, R24, 0x18 ;  /* 0x000000183d088211 */ /* 0x004fe200078ec0ff */
[----:B------:R-:W-:Y:S02]  /*4cd0*/  VIADD R47, R51, 0x10 ;  /* 0x00000010332f7836 */ /* 0x000fe40000000000 */
[----:B------:R-:W1:Y:S01]  /*4ce0*/  LDS.64 R20, [R25+0x420] ;  /* 0x0004200019147984 */ /* 0x000e620000000a00 */
[----:B------:R-:W-:Y:S01]  /*4cf0*/  IMAD.SHL.U32 R28, R28, 0x1000000, RZ ;  /* 0x010000001c1c7824 */ /* 0x000fe200078e00ff */
[----:B------:R-:W-:Y:S02]  /*4d00*/  LOP3.LUT R31, R57, 0xff0000, R62, 0xf8, !PT ;  /* 0x00ff0000391f7812 */ /* 0x000fe400078ef83e */
[----:B------:R-:W2:Y:S01]  /*4d10*/  LDS.64 R14, [R25+0x840] ;  /* 0x00084000190e7984 */ /* 0x000ea20000000a00 */
[----:B------:R-:W-:Y:S01]  /*4d20*/  LOP3.LUT R33, R22, 0xffff, R33, 0xf8, !PT ;  /* 0x0000ffff16217812 */ /* 0x000fe200078ef821 */
[----:B------:R-:W-:-:S02]  /*4d30*/  IMAD R50, R5, 0x2, R10 ;  /* 0x0000000205327824 */ /* 0x000fc400078e020a */
[C---:B------:R-:W-:Y:S02]  /*4d40*/  IMAD.IADD R22, R10.reuse, 0x1, R39 ;  /* 0x000000010a167824 */ /* 0x040fe400078e0227 */
[----:B------:R-:W-:Y:S01]  /*4d50*/  @!P0 IMAD R8, R5, 0x4, R8 ;  /* 0x0000000405088824 */ /* 0x000fe200078e0208 */
[----:B------:R-:W-:Y:S01]  /*4d60*/  LOP3.LUT R5, R31, R28, RZ, 0xfc, !PT ;  /* 0x0000001c1f057212 */ /* 0x000fe200078efcff */
[----:B------:R-:W-:Y:S01]  /*4d70*/  IMAD.IADD R23, R10, 0x1, R47 ;  /* 0x000000010a177824 */ /* 0x000fe200078e022f */
[----:B------:R-:W-:Y:S01]  /*4d80*/  LOP3.LUT R4, R33, 0xff000000, R54, 0xf8, !PT ;  /* 0xff00000021047812 */ /* 0x000fe200078ef836 */
[C-C-:B----4-:R-:W-:Y:S02]  /*4d90*/  IMAD R31, R38.reuse, R50, R11.reuse ;  /* 0x00000032261f7224 */ /* 0x150fe400078e020b */
[C-C-:B------:R-:W-:Y:S02]  /*4da0*/  IMAD R33, R38.reuse, R22, R11.reuse ;  /* 0x0000001626217224 */ /* 0x140fe400078e020b */
[----:B------:R-:W-:Y:S01]  /*4db0*/  IMAD R35, R38, R23, R11 ;  /* 0x0000001726237224 */ /* 0x000fe200078e020b */
[C---:B-----5:R-:W-:Y:S01]  /*4dc0*/  IADD3 R40, P1, R12.reuse, R31, RZ ;  /* 0x0000001f0c287210 */ /* 0x060fe20007f3e0ff */
[----:B------:R-:W3:Y:S01]  /*4dd0*/  LDS.64 R22, [R25+0xc60] ;  /* 0x000c600019167984 */ /* 0x000ee20000000a00 */
[----:B------:R-:W-:-:S02]  /*4de0*/  IADD3 R42, P2, R12, R33, RZ ;  /* 0x000000210c2a7210 */ /* 0x000fc40007f5e0ff */
[----:B------:R-:W-:Y:S02]  /*4df0*/  IADD3 R44, P3, R12, R35, RZ ;  /* 0x000000230c2c7210 */ /* 0x000fe40007f7e0ff */
[----:B------:R-:W-:Y:S02]  /*4e00*/  FMNMX R46, R46, R29, !PT ;  /* 0x0000001d2e2e7209 */ /* 0x000fe40007800000 */
[----:B------:R-:W4:Y:S01]  /*4e10*/  LDS.64 R28, [R25+0x1080] ;  /* 0x00108000191c7984 */ /* 0x000f220000000a00 */
[-C--:B------:R-:W-:Y:S02]  /*4e20*/  LEA.HI.X.SX32 R41, R31, R13.reuse, 0x1, P1 ;  /* 0x0000000d1f297211 */ /* 0x080fe400008f0eff */
[-C--:B------:R-:W-:Y:S01]  /*4e30*/  LEA.HI.X.SX32 R43, R33, R13.reuse, 0x1, P2 ;  /* 0x0000000d212b7211 */ /* 0x080fe200010f0eff */
[----:B------:R-:W5:Y:S01]  /*4e40*/  LDS.64 R30, [R25+0x14a0] ;  /* 0x0014a000191e7984 */ /* 0x000f620000000a00 */
[----:B------:R-:W-:-:S03]  /*4e50*/  LEA.HI.X.SX32 R45, R35, R13, 0x1, P3 ;  /* 0x0000000d232d7211 */ /* 0x000fc600018f0eff */
[----:B------:R-:W5:Y:S04]  /*4e60*/  LDS.64 R32, [R25+0x18c0] ;  /* 0x0018c00019207984 */ /* 0x000f680000000a00 */
[----:B------:R-:W5:Y:S01]  /*4e70*/  LDS.64 R34, [R25+0x1ce0] ;  /* 0x001ce00019227984 */ /* 0x000f620000000a00 */
[C---:B------:R-:W-:Y:S02]  /*4e80*/  VIADD R57, R51.reuse, 0x18 ;  /* 0x0000001833397836 */ /* 0x040fe40000000000 */
[C---:B------:R-:W-:Y:S02]  /*4e90*/  VIADD R63, R51.reuse, 0x20 ;  /* 0x00000020333f7836 */ /* 0x040fe40000000000 */
[----:B------:R-:W-:Y:S02]  /*4ea0*/  IMAD.IADD R54, R10, 0x1, R57 ;  /* 0x000000010a367824 */ /* 0x000fe400078e0239 */
[----:B------:R-:W-:-:S02]  /*4eb0*/  VIADD R59, R51, 0x28 ;  /* 0x00000028333b7836 */ /* 0x000fc40000000000 */
[C---:B------:R-:W-:Y:S02]  /*4ec0*/  VIADD R55, R51.reuse, 0x30 ;  /* 0x0000003033377836 */ /* 0x040fe40000000000 */
[----:B------:R-:W-:Y:S01]  /*4ed0*/  IMAD.IADD R56, R10, 0x1, R63 ;  /* 0x000000010a387824 */ /* 0x000fe200078e023f */
[----:B0-----:R0:W-:Y:S01]  /*4ee0*/  STG.E.64 desc[UR6][R40.64], R16 ;  /* 0x0000001028007986 */ /* 0x0011e2000c101b06 */
[----:B------:R-:W-:Y:S02]  /*4ef0*/  VIADD R51, R51, 0x38 ;  /* 0x0000003833337836 */ /* 0x000fe40000000000 */
[----:B------:R-:W-:Y:S01]  /*4f00*/  IMAD R65, R38, R54, R11 ;  /* 0x0000003626417224 */ /* 0x000fe200078e020b */
[----:B-1----:R1:W-:Y:S04]  /*4f10*/  STG.E.64 desc[UR6][R42.64], R20 ;  /* 0x000000142a007986 */ /* 0x0023e8000c101b06 */
[----:B--2---:R2:W-:Y:S01]  /*4f20*/  STG.E.64 desc[UR6][R44.64], R14 ;  /* 0x0000000e2c007986 */ /* 0x0045e2000c101b06 */
[----:B0-----:R-:W-:-:S02]  /*4f30*/  IMAD.IADD R16, R10, 0x1, R59 ;  /* 0x000000010a107824 */ /* 0x001fc400078e023b */
[----:B------:R-:W-:Y:S02]  /*4f40*/  IMAD R17, R38, R56, R11 ;  /* 0x0000003826117224 */ /* 0x000fe400078e020b */
[----:B-1----:R-:W-:Y:S01]  /*4f50*/  IMAD.IADD R20, R10, 0x1, R55 ;  /* 0x000000010a147824 */ /* 0x002fe200078e0237 */
[----:B------:R-:W-:Y:S01]  /*4f60*/  IADD3 R40, P1, R12, R65, RZ ;  /* 0x000000410c287210 */ /* 0x000fe20007f3e0ff */
[----:B------:R-:W-:Y:S02]  /*4f70*/  IMAD R21, R38, R16, R11 ;  /* 0x0000001026157224 */ /* 0x000fe400078e020b */
[----:B--2---:R-:W-:Y:S01]  /*4f80*/  IMAD.IADD R15, R10, 0x1, R51 ;  /* 0x000000010a0f7824 */ /* 0x004fe200078e0233 */
[----:B------:R-:W-:Y:S01]  /*4f90*/  IADD3 R14, P2, R12, R17, RZ ;  /* 0x000000110c0e7210 */ /* 0x000fe20007f5e0ff */
[C-C-:B------:R-:W-:Y:S02]  /*4fa0*/  IMAD R43, R38.reuse, R20, R11.reuse ;  /* 0x00000014262b7224 */ /* 0x140fe400078e020b */
[----:B------:R-:W-:Y:S01]  /*4fb0*/  IMAD R45, R38, R15, R11 ;  /* 0x0000000f262d7224 */ /* 0x000fe200078e020b */
[----:B------:R-:W-:-:S02]  /*4fc0*/  LEA.HI.X.SX32 R41, R65, R13, 0x1, P1 ;  /* 0x0000000d41297211 */ /* 0x000fc400008f0eff */
[C---:B------:R-:W-:Y:S02]  /*4fd0*/  IADD3 R16, P1, R12.reuse, R21, RZ ;  /* 0x000000150c107210 */ /* 0x040fe40007f3e0ff */
[C---:B------:R-:W-:Y:S02]  /*4fe0*/  IADD3 R20, P3, R12.reuse, R43, RZ ;  /* 0x0000002b0c147210 */ /* 0x040fe40007f7e0ff */
[----:B------:R-:W-:Y:S02]  /*4ff0*/  LEA.HI.X.SX32 R15, R17, R13, 0x1, P2 ;  /* 0x0000000d110f7211 */ /* 0x000fe400010f0eff */
[----:B------:R-:W-:Y:S02]  /*5000*/  IADD3 R42, P2, R12, R45, RZ ;  /* 0x0000002d0c2a7210 */ /* 0x000fe40007f5e0ff */
[-C--:B------:R-:W-:Y:S02]  /*5010*/  LEA.HI.X.SX32 R17, R21, R13.reuse, 0x1, P1 ;  /* 0x0000000d15117211 */ /* 0x080fe400008f0eff */
[-C--:B------:R-:W-:Y:S01]  /*5020*/  LEA.HI.X.SX32 R21, R43, R13.reuse, 0x1, P3 ;  /* 0x0000000d2b157211 */ /* 0x080fe200018f0eff */
[----:B---3--:R-:W-:Y:S01]  /*5030*/  STG.E.64 desc[UR6][R40.64], R22 ;  /* 0x0000001628007986 */ /* 0x008fe2000c101b06 */
[----:B------:R-:W-:-:S03]  /*5040*/  LEA.HI.X.SX32 R43, R45, R13, 0x1, P2 ;  /* 0x0000000d2d2b7211 */ /* 0x000fc600010f0eff */
[----:B----4-:R-:W-:Y:S04]  /*5050*/  STG.E.64 desc[UR6][R14.64], R28 ;  /* 0x0000001c0e007986 */ /* 0x010fe8000c101b06 */
[----:B-----5:R-:W-:Y:S04]  /*5060*/  STG.E.64 desc[UR6][R16.64], R30 ;  /* 0x0000001e10007986 */ /* 0x020fe8000c101b06 */
[----:B------:R-:W-:Y:S04]  /*5070*/  STG.E.64 desc[UR6][R20.64], R32 ;  /* 0x0000002014007986 */ /* 0x000fe8000c101b06 */
[----:B------:R-:W-:Y:S01]  /*5080*/  STG.E.64 desc[UR6][R42.64], R34 ;  /* 0x000000222a007986 */ /* 0x000fe2000c101b06 */
[----:B------:R-:W-:Y:S06]  /*5090*/  BAR.SYNC.DEFER_BLOCKING 0x0 ;  /* 0x0000000000007b1d */ /* 0x000fec0000010000 */
        /* <DEDUP_REMOVED lines=8> */
[----:B------:R-:W-:Y:S06]  /*5120*/  BAR.SYNC.DEFER_BLOCKING 0x0 ;  /* 0x0000000000007b1d */ /* 0x000fec0000010000 */
[----:B------:R-:W1:Y:S04]  /*5130*/  SHFL.DOWN PT, R29, R46, 0x1, 0x1f ;  /* 0x08201f002e1d7f89 */ /* 0x000e6800000e0000 */
[----:B------:R-:W2:Y:S04]  /*5140*/  LDS.64 R14, [R25] ;  /* 0x00000000190e7984 */ /* 0x000ea80000000a00 */
[----:B------:R-:W3:Y:S04]  /*5150*/  LDS.64 R16, [R25+0x420] ;  /* 0x0004200019107984 */ /* 0x000ee80000000a00 */
[----:B------:R-:W4:Y:S04]  /*5160*/  LDS.64 R6, [R25+0x840] ;  /* 0x0008400019067984 */ /* 0x000f280000000a00 */
[----:B------:R-:W5:Y:S04]  /*5170*/  LDS.64 R4, [R25+0xc60] ;  /* 0x000c600019047984 */ /* 0x000f680000000a00 */
[----:B------:R-:W5:Y:S04]  /*5180*/  LDS.64 R18, [R25+0x1080] ;  /* 0x0010800019127984 */ /* 0x000f680000000a00 */
[----:B------:R-:W5:Y:S04]  /*5190*/  LDS.64 R20, [R25+0x14a0] ;  /* 0x0014a00019147984 */ /* 0x000f680000000a00 */
[----:B------:R-:W5:Y:S04]  /*51a0*/  LDS.64 R22, [R25+0x18c0] ;  /* 0x0018c00019167984 */ /* 0x000f680000000a00 */
[----:B------:R-:W5:Y:S01]  /*51b0*/  LDS.64 R26, [R25+0x1ce0] ;  /* 0x001ce000191a7984 */ /* 0x000f620000000a00 */
[----:B------:R-:W-:-:S02]  /*51c0*/  VIADD R10, R10, 0x1 ;  /* 0x000000010a0a7836 */ /* 0x000fc40000000000 */
[----:B------:R-:W-:Y:S02]  /*51d0*/  VIADD R50, R50, 0x1 ;  /* 0x0000000132327836 */ /* 0x000fe40000000000 */
[--C-:B------:R-:W-:Y:S02]  /*51e0*/  IMAD.IADD R39, R39, 0x1, R10.reuse ;  /* 0x0000000127277824 */ /* 0x100fe400078e020a */
[--C-:B------:R-:W-:Y:S02]  /*51f0*/  IMAD.IADD R47, R47, 0x1, R10.reuse ;  /* 0x000000012f2f7824 */ /* 0x100fe400078e020a */
[--C-:B------:R-:W-:Y:S02]  /*5200*/  IMAD.IADD R57, R57, 0x1, R10.reuse ;  /* 0x0000000139397824 */ /* 0x100fe400078e020a */
[--C-:B------:R-:W-:Y:S02]  /*5210*/  IMAD.IADD R63, R63, 0x1, R10.reuse ;  /* 0x000000013f3f7824 */ /* 0x100fe400078e020a */
[----:B------:R-:W-:-:S02]  /*5220*/  IMAD.IADD R59, R59, 0x1, R10 ;  /* 0x000000013b3b7824 */ /* 0x000fc400078e020a */
[--C-:B------:R-:W-:Y:S02]  /*5230*/  IMAD.IADD R55, R55, 0x1, R10.reuse ;  /* 0x0000000137377824 */ /* 0x100fe400078e020a */
[----:B------:R-:W-:Y:S02]  /*5240*/  IMAD.IADD R10, R51, 0x1, R10 ;  /* 0x00000001330a7824 */ /* 0x000fe400078e020a */
[C-C-:B0-----:R-:W-:Y:S02]  /*5250*/  IMAD R9, R38.reuse, R50, R11.reuse ;  /* 0x0000003226097224 */ /* 0x141fe400078e020b */
[C-C-:B------:R-:W-:Y:S02]  /*5260*/  IMAD R39, R38.reuse, R39, R11.reuse ;  /* 0x0000002726277224 */ /* 0x140fe400078e020b */
[C-C-:B------:R-:W-:Y:S02]  /*5270*/  IMAD R47, R38.reuse, R47, R11.reuse ;  /* 0x0000002f262f7224 */ /* 0x140fe400078e020b */
[----:B------:R-:W-:-:S02]  /*5280*/  IMAD R57, R38, R57, R11 ;  /* 0x0000003926397224 */ /* 0x000fc400078e020b */
[C-C-:B------:R-:W-:Y:S02]  /*5290*/  IMAD R63, R38.reuse, R63, R11.reuse ;  /* 0x0000003f263f7224 */ /* 0x140fe400078e020b */
[--C-:B------:R-:W-:Y:S01]  /*52a0*/  IMAD R41, R38, R10, R11.reuse ;  /* 0x0000000a26297224 */ /* 0x100fe200078e020b */
[----:B------:R-:W-:Y:S01]  /*52b0*/  IADD3 R10, P6, R12, R9, RZ ;  /* 0x000000090c0a7210 */ /* 0x000fe20007fde0ff */
[--C-:B------:R-:W-:Y:S01]  /*52c0*/  IMAD R59, R38, R59, R11.reuse ;  /* 0x0000003b263b7224 */ /* 0x100fe200078e020b */
[----:B------:R-:W-:Y:S01]  /*52d0*/  IADD3 R28, P1, R12, R39, RZ ;  /* 0x000000270c1c7210 */ /* 0x000fe20007f3e0ff */
[----:B------:R-:W-:Y:S01]  /*52e0*/  IMAD R55, R38, R55, R11 ;  /* 0x0000003726377224 */ /* 0x000fe200078e020b */
[C---:B------:R-:W-:Y:S02]  /*52f0*/  IADD3 R30, P2, R12.reuse, R47, RZ ;  /* 0x0000002f0c1e7210 */ /* 0x040fe40007f5e0ff */
[----:B------:R-:W-:Y:S02]  /*5300*/  IADD3 R32, P3, R12, R57, RZ ;  /* 0x000000390c207210 */ /* 0x000fe40007f7e0ff */
[----:B-1----:R-:W-:-:S02]  /*5310*/  FMNMX R43, R46, R29, !PT ;  /* 0x0000001d2e2b7209 */ /* 0x002fc40007800000 */
[C---:B------:R-:W-:Y:S02]  /*5320*/  IADD3 R34, P4, R12.reuse, R63, RZ ;  /* 0x0000003f0c227210 */ /* 0x040fe40007f9e0ff */
[----:B------:R-:W-:Y:S02]  /*5330*/  LEA.HI.X.SX32 R11, R9, R13, 0x1, P6 ;  /* 0x0000000d090b7211 */ /* 0x000fe400030f0eff */
[C---:B------:R-:W-:Y:S02]  /*5340*/  IADD3 R36, P5, R12.reuse, R59, RZ ;  /* 0x0000003b0c247210 */ /* 0x040fe40007fbe0ff */
[----:B------:R-:W-:Y:S02]  /*5350*/  LEA.HI.X.SX32 R29, R39, R13, 0x1, P1 ;  /* 0x0000000d271d7211 */ /* 0x000fe400008f0eff */
[----:B------:R-:W-:Y:S02]  /*5360*/  IADD3 R38, P6, R12, R55, RZ ;  /* 0x000000370c267210 */ /* 0x000fe40007fde0ff */
[----:B------:R-:W-:-:S02]  /*5370*/  LEA.HI.X.SX32 R31, R47, R13, 0x1, P2 ;  /* 0x0000000d2f1f7211 */ /* 0x000fc400010f0eff */
[----:B------:R-:W-:Y:S02]  /*5380*/  IADD3 R12, P1, R12, R41, RZ ;  /* 0x000000290c0c7210 */ /* 0x000fe40007f3e0ff */
[-C--:B------:R-:W-:Y:S01]  /*5390*/  LEA.HI.X.SX32 R33, R57, R13.reuse, 0x1, P3 ;  /* 0x0000000d39217211 */ /* 0x080fe200018f0eff */
[----:B--2---:R-:W-:Y:S01]  /*53a0*/  STG.E.64 desc[UR6][R10.64], R14 ;  /* 0x0000000e0a007986 */ /* 0x004fe2000c101b06 */
[-C--:B------:R-:W-:Y:S02]  /*53b0*/  LEA.HI.X.SX32 R35, R63, R13.reuse, 0x1, P4 ;  /* 0x0000000d3f237211 */ /* 0x080fe400020f0eff */
[-C--:B------:R-:W-:Y:S01]  /*53c0*/  LEA.HI.X.SX32 R37, R59, R13.reuse, 0x1, P5 ;  /* 0x0000000d3b257211 */ /* 0x080fe200028f0eff */
[----:B---3--:R-:W-:Y:S01]  /*53d0*/  STG.E.64 desc[UR6][R28.64], R16 ;  /* 0x000000101c007986 */ /* 0x008fe2000c101b06 */
[-C--:B------:R-:W-:Y:S02]  /*53e0*/  LEA.HI.X.SX32 R39, R55, R13.reuse, 0x1, P6 ;  /* 0x0000000d37277211 */ /* 0x080fe400030f0eff */
[----:B------:R-:W-:Y:S01]  /*53f0*/  LEA.HI.X.SX32 R13, R41, R13, 0x1, P1 ;  /* 0x0000000d290d7211 */ /* 0x000fe200008f0eff */
[----:B----4-:R0:W-:Y:S04]  /*5400*/  STG.E.64 desc[UR6][R30.64], R6 ;  /* 0x000000061e007986 */ /* 0x0101e8000c101b06 */
[----:B-----5:R1:W-:Y:S04]  /*5410*/  STG.E.64 desc[UR6][R32.64], R4 ;  /* 0x0000000420007986 */ /* 0x0203e8000c101b06 */
[----:B------:R1:W-:Y:S04]  /*5420*/  STG.E.64 desc[UR6][R34.64], R18 ;  /* 0x0000001222007986 */ /* 0x0003e8000c101b06 */
[----:B------:R1:W-:Y:S04]  /*5430*/  STG.E.64 desc[UR6][R36.64], R20 ;  /* 0x0000001424007986 */ /* 0x0003e8000c101b06 */
[----:B------:R1:W-:Y:S04]  /*5440*/  STG.E.64 desc[UR6][R38.64], R22 ;  /* 0x0000001626007986 */ /* 0x0003e8000c101b06 */
[----:B------:R1:W-:Y:S01]  /*5450*/  STG.E.64 desc[UR6][R12.64], R26 ;  /* 0x0000001a0c007986 */ /* 0x0003e2000c101b06 */
[----:B------:R-:W-:Y:S01]  /*5460*/  BAR.SYNC.DEFER_BLOCKING 0x0 ;  /* 0x0000000000007b1d */ /* 0x000fe20000010000 */
[----:B------:R-:W-:-:S02]  /*5470*/  VIADD R9, R3, 0x1f ;  /* 0x0000001f03097836 */ /* 0x000fc40000000000 */
[----:B0-----:R-:W-:-:S03]  /*5480*/  IMAD.MOV.U32 R6, RZ, RZ, RZ ;  /* 0x000000ffff067224 */ /* 0x001fc600078e00ff */
[----:B------:R-:W-:Y:S01]  /*5490*/  BSSY B0, `(.L_x_3672) ;  /* 0x0000010000007945 */ /* 0x000fe20003800000 */
[----:B------:R1:W-:Y:S01]  /*54a0*/  @!P0 STS [R8], R43 ;  /* 0x0000002b08008388 */ /* 0x0003e20000000800 */
[----:B------:R-:W-:Y:S01]  /*54b0*/  BAR.SYNC.DEFER_BLOCKING 0x0 ;  /* 0x0000000000007b1d */ /* 0x000fe20000010000 */
[----:B------:R-:W-:-:S13]  /*54c0*/  ISETP.GT.U32.AND P0, PT, R9, 0x3e, PT ;  /* 0x0000003e0900780c */ /* 0x000fda0003f04070 */
[----:B-1----:R-:W-:Y:S05]  /*54d0*/  @P0 BRA `(.L_x_3673) ;  /* 0x00000000002c0947 */ /* 0x002fea0003800000 */
        /* <DEDUP_REMOVED lines=10> */
.L_x_3681:
[----:B-1----:R-:W-:-:S07]  /*5580*/  FMNMX R6, R5, R6, !PT ;  /* 0x0000000605067209 */ /* 0x002fce0007800000 */
.L_x_3673:
[----:B------:R-:W-:Y:S05]  /*5590*/  BSYNC B0 ;  /* 0x0000000000007941 */ /* 0x000fea0003800000 */
.L_x_3672:
        /* <DEDUP_REMOVED lines=16> */
.L_x_3676:
[----:B------:R-:W-:Y:S05]  /*56a0*/  BSYNC B0 ;  /* 0x0000000000007941 */ /* 0x000fea0003800000 */
.L_x_3675:
[----:B------:R-:W-:Y:S01]  /*56b0*/  UMOV UR4, 0xa00 ;  /* 0x00000a0000047882 */ /* 0x000fe20000000000 */
[----:B------:R-:W-:Y:S02]  /*56c0*/  LOP3.LUT P0, RZ, R2, R3, RZ, 0xfc, !PT ;  /* 0x0000000302ff7212 */ /* 0x000fe4000780fcff */
[----:B------:R-:W-:-:S04]  /*56d0*/  LEA R0, R0, UR4, 0x3 ;  /* 0x0000000400007c11 */ /* 0x000fc8000f8e18ff */
[----:B01----:R-:W0:Y:S02]  /*56e0*/  LDC.64 R4, c[0x0][R0+0x210] ;  /* 0x0000840000047b82 */ /* 0x003e240000000a00 */
        /* <DEDUP_REMOVED lines=11> */
[----:B-1----:R-:W-:Y:S05]  /*57a0*/  CALL.REL.NOINC `($__internal_25_$__cuda_sm20_rcp_rn_f32_slowpath) ;  /* 0x00000000005c7944 */ /* 0x002fea0003c00000 */
[----:B------:R-:W-:Y:S01]  /*57b0*/  IMAD.MOV.U32 R5, RZ, RZ, R0 ;  /* 0x000000ffff057224 */ /* 0x000fe200078e0000 */
[----:B------:R-:W-:Y:S06]  /*57c0*/  BRA `(.L_x_3678) ;  /* 0x0000000000147947 */ /* 0x000fec0003800000 */
.L_x_3677:
[----:B------:R-:W0:Y:S01]  /*57d0*/  MUFU.RCP R5, UR5 ;  /* 0x0000000500057d08 */ /* 0x000e220008001000 */
[----:B------:R-:W-:-:S04]  /*57e0*/  IMAD.U32 R0, RZ, RZ, UR5 ;  /* 0x00000005ff007e24 */ /* 0x000fc8000f8e00ff */
[----:B0-----:R-:W-:-:S04]  /*57f0*/  FFMA R0, R5, R0, -1 ;  /* 0xbf80000005007423 */ /* 0x001fc80000000000 */
[----:B------:R-:W-:-:S04]  /*5800*/  FADD.FTZ R0, -R0, -RZ ;  /* 0x800000ff00007221 */ /* 0x000fc80000010100 */
[----:B------:R-:W-:-:S07]  /*5810*/  FFMA R5, R5, R0, R5 ;  /* 0x0000000005057223 */ /* 0x000fce0000000005 */
.L_x_3678:
[----:B-1----:R-:W-:Y:S01]  /*5820*/  STG.E desc[UR6][R2.64], R5 ;  /* 0x0000000502007986 */ /* 0x002fe2000c101906 */
[----:B------:R-:W-:Y:S05]  /*5830*/  EXIT ;  /* 0x000000000000794d */ /* 0x000fea0003800000 */
.L_x_3674:
[----:B------:R-:W-:Y:S02]  /*5840*/  IMAD.MOV.U32 R8, RZ, RZ, 0x2 ;  /* 0x00000002ff087424 */ /* 0x000fe400078e00ff */
[----:B------:R-:W-:Y:S02]  /*5850*/  IMAD.MOV.U32 R9, RZ, RZ, 0x1f ;  /* 0x0000001fff097424 */ /* 0x000fe400078e00ff */
[----:B------:R-:W-:-:S07]  /*5860*/  IMAD.MOV.U32 R7, RZ, RZ, -0x1 ;  /* 0xffffffffff077424 */ /* 0x000fce00078e00ff */
[----:B01----:R-:W-:Y:S05]  /*5870*/  WARPSYNC.COLLECTIVE R7, `(.L_x_3679) ;  /* 0x0000000007087348 */ /* 0x003fea0003c00000 */
[----:B-1----:R1:W2:Y:S02]  /*5880*/  SHFL.DOWN P0, R6, R4, R8, R9 ;  /* 0x0800000804067389 */ /* 0x0022a40000000009 */
[----:B012---:R-:W-:Y:S01]  /*5890*/  ENDCOLLECTIVE ;  /* 0x000000000000791b */ /* 0x007fe20003800000 */
.L_x_3679:
[----:B------:R-:W-:Y:S02]  /*58a0*/  IMAD.MOV.U32 R8, RZ, RZ, 0x1 ;  /* 0x00000001ff087424 */ /* 0x000fe400078e00ff */
[----:B------:R-:W-:-:S05]  /*58b0*/  IMAD.MOV.U32 R5, RZ, RZ, R6 ;  /* 0x000000ffff057224 */ /* 0x000fca00078e0006 */
[----:B------:R-:W-:-:S05]  /*58c0*/  FMNMX R5, R5, R4, !PT ;  /* 0x0000000405057209 */ /* 0x000fca0007800000 */
[----:B------:R-:W-:-:S07]  /*58d0*/  IMAD.MOV.U32 R4, RZ, RZ, R5 ;  /* 0x000000ffff047224 */ /* 0x000fce00078e0005 */
[----:B------:R-:W-:Y:S05]  /*58e0*/  WARPSYNC.COLLECTIVE R7, `(.L_x_3680) ;  /* 0x0000000007087348 */ /* 0x000fea0003c00000 */
[----:B------:R0:W1:Y:S02]  /*58f0*/  SHFL.DOWN P0, R6, R4, R8, R9 ;  /* 0x0800000804067389 */ /* 0x0000640000000009 */
[----:B01----:R-:W-:Y:S01]  /*5900*/  ENDCOLLECTIVE ;  /* 0x000000000000791b */ /* 0x003fe20003800000 */
.L_x_3680:
[----:B------:R-:W-:Y:S05]  /*5910*/  BRA `(.L_x_3681) ;  /* 0xfffffffc00187947 */ /* 0x000fea000383ffff */
        .weak           $__internal_25_$__cuda_sm20_rcp_rn_f32_slowpath
        .type           $__internal_25_$__cuda_sm20_rcp_rn_f32_slowpath,@function
        .size           $__internal_25_$__cuda_sm20_rcp_rn_f32_slowpath,(.L_x_3796 - $__internal_25_$__cuda_sm20_rcp_rn_f32_slowpath)
$__internal_25_$__cuda_sm20_rcp_rn_f32_slowpath:
        /* <DEDUP_REMOVED lines=15> */
.L_x_3682:
        /* <DEDUP_REMOVED lines=33> */
.L_x_3684:
[----:B------:R0:W1:Y:S02]  /*5c20*/  MUFU.RCP R4, R0 ;  /* 0x0000000000047308 */ /* 0x0000640000001000 */
.L_x_3683:
[----:B0123--:R-:W-:Y:S02]  /*5c30*/  IMAD.MOV.U32 R0, RZ, RZ, R4 ;  /* 0x000000ffff007224 */ /* 0x00ffe400078e0004 */
[----:B------:R-:W-:Y:S02]  /*5c40*/  IMAD.MOV.U32 R4, RZ, RZ, R9 ;  /* 0x000000ffff047224 */ /* 0x000fe400078e0009 */
[----:B------:R-:W-:-:S04]  /*5c50*/  IMAD.MOV.U32 R5, RZ, RZ, 0x0 ;  /* 0x00000000ff057424 */ /* 0x000fc800078e00ff */
[----:B------:R-:W-:Y:S05]  /*5c60*/  RET.REL.NODEC R4 `(_ZN18transformer_engine56_GLOBAL__N__9a404817_23_multi_cast_transpose_cu_26a11c4627multi_cast_transpose_kernelILi2ELi8ELb1Eff13__nv_fp8_e4m3EEvNS0_22MultiCastTransposeArgsE) ;  /* 0xffffffa004e47950 */ /* 0x000fea0003c3ffff */
.L_x_3685:
        /* <DEDUP_REMOVED lines=9> */
.L_x_3796:


//--------------------- .text._ZN18transformer_engine56_GLOBAL__N__9a404817_23_multi_cast_transpose_cu_26a11c4627multi_cast_transpose_kernelILi2ELi8ELb1Eff13__nv_fp8_e5m2EEvNS0_22MultiCastTransposeArgsE --------------------------
	.section	.text._ZN18transformer_engine56_GLOBAL__N__9a404817_23_multi_cast_transpose_cu_26a11c4627multi_cast_transpose_kernelILi2ELi8ELb1Eff13__nv_fp8_e5m2EEvNS0_22MultiCastTransposeArgsE,"ax",@progbits
	.align	128
.text._ZN18transformer_engine56_GLOBAL__N__9a404817_23_multi_cast_transpose_cu_26a11c4627multi_cast_transpose_kernelILi2ELi8ELb1Eff13__nv_fp8_e5m2EEvNS0_22MultiCastTransposeArgsE:
        .type           _ZN18transformer_engine56_GLOBAL__N__9a404817_23_multi_cast_transpose_cu_26a11c4627multi_cast_transpose_kernelILi2ELi8ELb1Eff13__nv_fp8_e5m2EEvNS0_22MultiCastTransposeArgsE,@function
        .size           _ZN18transformer_engine56_GLOBAL__N__9a404817_23_multi_cast_transpose_cu_26a11c4627multi_cast_transpose_kernelILi2ELi8ELb1Eff13__nv_fp8_e5m2EEvNS0_22MultiCastTransposeArgsE,(.L_x_3798 - _ZN18transformer_engine56_GLOBAL__N__9a404817_23_multi_cast_transpose_cu_26a11c4627multi_cast_transpose_kernelILi2ELi8ELb1Eff13__nv_fp8_e5m2EEvNS0_22MultiCastTransposeArgsE)
        .other          _ZN18transformer_engine56_GLOBAL__N__9a404817_23_multi_cast_transpose_cu_26a11c4627multi_cast_transpose_kernelILi2ELi8ELb1Eff13__nv_fp8_e5m2EEvNS0_22MultiCastTransposeArgsE,@"STO_CUDA_ENTRY STV_DEFAULT"
_ZN18transformer_engine56_GLOBAL__N__9a404817_23_multi_cast_transpose_cu_26a11c4627multi_cast_transpose_kernelILi2ELi8ELb1Eff13__nv_fp8_e5m2EEvNS0_22MultiCastTransposeArgsE:
        /* <DEDUP_REMOVED lines=9> */
.L_x_3686:
        /* <DEDUP_REMOVED lines=62> */
[----:B------:R-:W-:Y:S02]  /*0470*/  F2FP.SATFINITE.E5M2.F32.PACK_AB_MERGE_C R57, RZ, R57, RZ ;  /* 0x00000039ff39723e */ /* 0x000fe400048060ff */
[----:B------:R-:W-:-:S04]  /*0480*/  F2FP.SATFINITE.E5M2.F32.PACK_AB_MERGE_C R52, RZ, R52, RZ ;  /* 0x00000034ff34723e */ /* 0x000fc800048060ff */
        /* <DEDUP_REMOVED lines=9> */
[----:B------:R-:W-:Y:S02]  /*0520*/  F2FP.SATFINITE.E5M2.F32.PACK_AB_MERGE_C R55, RZ, R55, RZ ;  /* 0x00000037ff37723e */ /* 0x000fe400048060ff */
[----:B------:R-:W-:-:S04]  /*0530*/  F2FP.SATFINITE.E5M2.F32.PACK_AB_MERGE_C R53, RZ, R53, RZ ;  /* 0x00000035ff35723e */ /* 0x000fc800048060ff */
        /* <DEDUP_REMOVED lines=42> */
[----:B------:R-:W-:Y:S02]  /*07e0*/  F2FP.SATFINITE.E5M2.F32.PACK_AB_MERGE_C R15, RZ, R15, RZ ;  /* 0x0000000fff0f723e */ /* 0x000fe400048060ff */
[----:B------:R-:W-:-:S04]  /*07f0*/  F2FP.SATFINITE.E5M2.F32.PACK_AB_MERGE_C R16, RZ, R16, RZ ;  /* 0x00000010ff10723e */ /* 0x000fc800048060ff */
[----:B------:R-:W-:-:S05]  /*0800*/  PRMT R39, R16, 0x7604, R15 ;  /* 0x0000760410277816 */ /* 0x000fca000000000f */
[----:B------:R1:W-:Y:S04]  /*0810*/  STG.E.U16 desc[UR6][R18.64], R39 ;  /* 0x0000002712007986 */ /* 0x0003e8000c101506 */
[----:B------:R-:W2:Y:S01]  /*0820*/  LDG.E.64 R34, desc[UR6][R34.64] ;  /* 0x0000000622227981 */ /* 0x000ea2000c1e1b00 */
[----:B0-----:R-:W-:Y:S01]  /*0830*/  IADD3 R20, P0, R24, R27, RZ ;  /* 0x0000001b18147210 */ /* 0x001fe20007f1e0ff */
[----:B------:R-:W-:Y:S02]  /*0840*/  IMAD.IADD R37, R9, 0x1, R27 ;  /* 0x0000000109257824 */ /* 0x000fe400078e021b */
[----:B--2---:R-:W-:Y:S01]  /*0850*/  FMUL R17, R34, UR5 ;  /* 0x0000000522117c20 */ /* 0x004fe20008400000 */
[----:B------:R-:W-:-:S04]  /*0860*/  FMUL R21, R35, UR5 ;  /* 0x0000000523157c20 */ /* 0x000fc80008400000 */
[----:B------:R-:W-:Y:S02]  /*0870*/  F2FP.SATFINITE.E5M2.F32.PACK_AB_MERGE_C R17, RZ, R17, RZ ;  /* 0x00000011ff11723e */ /* 0x000fe400048060ff */
[----:B-1----:R-:W-:Y:S02]  /*0880*/  F2FP.SATFINITE.E5M2.F32.PACK_AB_MERGE_C R18, RZ, R21, RZ ;  /* 0x00000015ff12723e */ /* 0x002fe400048060ff */
        /* <DEDUP_REMOVED lines=11> */
[----:B------:R-:W-:Y:S02]  /*0940*/  F2FP.SATFINITE.E5M2.F32.PACK_AB_MERGE_C R19, RZ, R19, RZ ;  /* 0x00000013ff13723e */ /* 0x000fe400048060ff */
[----:B0-----:R-:W-:-:S04]  /*0950*/  F2FP.SATFINITE.E5M2.F32.PACK_AB_MERGE_C R20, RZ, R48, RZ ;  /* 0x00000030ff14723e */ /* 0x001fc800048060ff */
        /* <DEDUP_REMOVED lines=12> */
[----:B------:R-:W-:Y:S02]  /*0a20*/  F2FP.SATFINITE.E5M2.F32.PACK_AB_MERGE_C R48, RZ, R48, RZ ;  /* 0x00000030ff30723e */ /* 0x000fe400048060ff */
[----:B------:R-:W-:-:S04]  /*0a30*/  F2FP.SATFINITE.E5M2.F32.PACK_AB_MERGE_C R30, RZ, R30, RZ ;  /* 0x0000001eff1e723e */ /* 0x000fc800048060ff */
        /* <DEDUP_REMOVED lines=16> */
[----:B------:R-:W-:Y:S02]  /*0b40*/  F2FP.SATFINITE.E5M2.F32.PACK_AB_MERGE_C R56, RZ, R56, RZ ;  /* 0x00000038ff38723e */ /* 0x000fe400048060ff */
[----:B------:R-:W-:-:S04]  /*0b50*/  F2FP.SATFINITE.E5M2.F32.PACK_AB_MERGE_C R31, RZ, R31, RZ ;  /* 0x0000001fff1f723e */ /* 0x000fc800048060ff */
        /* <DEDUP_REMOVED lines=13> */
[----:B------:R-:W-:Y:S02]  /*0c30*/  F2FP.SATFINITE.E5M2.F32.PACK_AB_MERGE_C R59, RZ, R59, RZ ;  /* 0x0000003bff3b723e */ /* 0x000fe400048060ff */
[----:B------:R-:W-:-:S04]  /*0c40*/  F2FP.SATFINITE.E5M2.F32.PACK_AB_MERGE_C R58, RZ, R58, RZ ;  /* 0x0000003aff3a723e */ /* 0x000fc800048060ff */
        /* <DEDUP_REMOVED lines=42> */
[----:B------:R-:W-:Y:S02]  /*0ef0*/  F2FP.SATFINITE.E5M2.F32.PACK_AB_MERGE_C R53, RZ, R53, RZ ;  /* 0x00000035ff35723e */ /* 0x000fe400048060ff */
[----:B------:R-:W-:-:S04]  /*0f00*/  F2FP.SATFINITE.E5M2.F32.PACK_AB_MERGE_C R52, RZ, R52, RZ ;  /* 0x00000034ff34723e */ /* 0x000fc800048060ff */
        /* <DEDUP_REMOVED lines=96> */
[----:B------:R-:W-:Y:S02]  /*1510*/  F2FP.SATFINITE.E5M2.F32.PACK_AB_MERGE_C R50, RZ, R16, RZ ;  /* 0x00000010ff32723e */ /* 0x000fe400048060ff */
[----:B------:R-:W-:Y:S02]  /*1520*/  F2FP.SATFINITE.E5M2.F32.PACK_AB_MERGE_C R43, RZ, R43, RZ ;  /* 0x0000002bff2b723e */ /* 0x000fe400048060ff */
        /* <DEDUP_REMOVED lines=48> */
[----:B------:R-:W-:Y:S02]  /*1830*/  F2FP.SATFINITE.E5M2.F32.PACK_AB_MERGE_C R36, RZ, R36, RZ ;  /* 0x00000024ff24723e */ /* 0x000fe400048060ff */
[----:B------:R-:W-:-:S04]  /*1840*/  F2FP.SATFINITE.E5M2.F32.PACK_AB_MERGE_C R37, RZ, R37, RZ ;  /* 0x00000025ff25723e */ /* 0x000fc800048060ff */
        /* <DEDUP_REMOVED lines=235> */
[----:B------:R-:W-:Y:S02]  /*2700*/  F2FP.SATFINITE.E5M2.F32.PACK_AB_MERGE_C R3, RZ, R3, RZ ;  /* 0x00000003ff03723e */ /* 0x000fe400048060ff */
[----:B------:R-:W-:Y:S02]  /*2710*/  F2FP.SATFINITE.E5M2.F32.PACK_AB_MERGE_C R16, RZ, R16, RZ ;  /* 0x00000010ff10723e */ /* 0x000fe400048060ff */
        /* <DEDUP_REMOVED lines=37> */
[----:B------:R-:W-:Y:S02]  /*2970*/  F2FP.SATFINITE.E5M2.F32.PACK_AB_MERGE_C R35, RZ, R35, RZ ;  /* 0x00000023ff23723e */ /* 0x000fe400048060ff */
[----:B------:R-:W-:Y:S02]  /*2980*/  F2FP.SATFINITE.E5M2.F32.PACK_AB_MERGE_C R39, RZ, R39, RZ ;  /* 0x00000027ff27723e */ /* 0x000fe400048060ff */
        /* <DEDUP_REMOVED lines=90> */
[----:B------:R-:W-:Y:S02]  /*2f30*/  F2FP.SATFINITE.E5M2.F32.PACK_AB_MERGE_C R39, RZ, R39, RZ ;  /* 0x00000027ff27723e */ /* 0x000fe400048060ff */
[----:B------:R-:W-:Y:S02]  /*2f40*/  F2FP.SATFINITE.E5M2.F32.PACK_AB_MERGE_C R35, RZ, R35, RZ ;  /* 0x00000023ff23723e */ /* 0x000fe400048060ff */
        /* <DEDUP_REMOVED lines=17> */
[----:B------:R-:W-:Y:S02]  /*3060*/  F2FP.SATFINITE.E5M2.F32.PACK_AB_MERGE_C R28, RZ, R28, RZ ;  /* 0x0000001cff1c723e */ /* 0x000fe400048060ff */
[----:B------:R-:W-:Y:S02]  /*3070*/  F2FP.SATFINITE.E5M2.F32.PACK_AB_MERGE_C R20, RZ, R52, RZ ;  /* 0x00000034ff14723e */ /* 0x000fe400048060ff */
        /* <DEDUP_REMOVED lines=17> */
[----:B------:R-:W-:Y:S02]  /*3190*/  F2FP.SATFINITE.E5M2.F32.PACK_AB_MERGE_C R29, RZ, R29, RZ ;  /* 0x0000001dff1d723e */ /* 0x000fe400048060ff */
[----:B------:R-:W-:Y:S02]  /*31a0*/  IADD3 R12, P0, R24, R53, RZ ;  /* 0x00000035180c7210 */ /* 0x000fe40007f1e0ff */
[----:B------:R-:W-:Y:S02]  /*31b0*/  F2FP.SATFINITE.E5M2.F32.PACK_AB_MERGE_C R4, RZ, R4, RZ ;  /* 0x00000004ff04723e */ /* 0x000fe400048060ff */
        /* <DEDUP_REMOVED lines=15> */
[----:B------:R-:W-:Y:S02]  /*32b0*/  F2FP.SATFINITE.E5M2.F32.PACK_AB_MERGE_C R47, RZ, R47, RZ ;  /* 0x0000002fff2f723e */ /* 0x000fe400048060ff */
[----:B------:R-:W-:Y:S02]  /*32c0*/  F2FP.SATFINITE.E5M2.F32.PACK_AB_MERGE_C R46, RZ, R46, RZ ;  /* 0x0000002eff2e723e */ /* 0x000fe400048060ff */
        /* <DEDUP_REMOVED lines=53> */
[----:B------:R-:W-:-:S02]  /*3620*/  F2FP.SATFINITE.E5M2.F32.PACK_AB_MERGE_C R20, RZ, R20, RZ ;  /* 0x00000014ff14723e */ /* 0x000fc400048060ff */
[----:B------:R-:W-:Y:S02]  /*3630*/  F2FP.SATFINITE.E5M2.F32.PACK_AB_MERGE_C R4, RZ, R4, RZ ;  /* 0x00000004ff04723e */ /* 0x000fe400048060ff */
        /* <DEDUP_REMOVED lines=30> */
[----:B------:R-:W-:Y:S02]  /*3820*/  F2FP.SATFINITE.E5M2.F32.PACK_AB_MERGE_C R33, RZ, R33, RZ ;  /* 0x00000021ff21723e */ /* 0x000fe400048060ff */
[----:B------:R-:W-:Y:S01]  /*3830*/  F2FP.SATFINITE.E5M2.F32.PACK_AB_MERGE_C R32, RZ, R32, RZ ;  /* 0x00000020ff20723e */ /* 0x000fe200048060ff */
        /* <DEDUP_REMOVED lines=53> */
[----:B------:R-:W-:Y:S02]  /*3b90*/  F2FP.SATFINITE.E5M2.F32.PACK_AB_MERGE_C R4, RZ, R4, RZ ;  /* 0x00000004ff04723e */ /* 0x000fe400048060ff */
[----:B------:R-:W-:Y:S02]  /*3ba0*/  F2FP.SATFINITE.E5M2.F32.PACK_AB_MERGE_C R3, RZ, R3, RZ ;  /* 0x00000003ff03723e */ /* 0x000fe400048060ff */
        /* <DEDUP_REMOVED lines=18> */
[----:B------:R-:W-:Y:S02]  /*3cd0*/  F2FP.SATFINITE.E5M2.F32.PACK_AB_MERGE_C R32, RZ, R32, RZ ;  /* 0x00000020ff20723e */ /* 0x000fe400048060ff */
[----:B------:R-:W-:Y:S02]  /*3ce0*/  IADD3 R12, P0, R24, R60, RZ ;  /* 0x0000003c180c7210 */ /* 0x000fe40007f1e0ff */
[----:B------:R-:W-:Y:S02]  /*3cf0*/  F2FP.SATFINITE.E5M2.F32.PACK_AB_MERGE_C R20, RZ, R20, RZ ;  /* 0x00000014ff14723e */ /* 0x000fe400048060ff */
        /* <DEDUP_REMOVED lines=15> */
[----:B------:R-:W-:Y:S02]  /*3df0*/  F2FP.SATFINITE.E5M2.F32.PACK_AB_MERGE_C R29, RZ, R29, RZ ;  /* 0x0000001dff1d723e */ /* 0x000fe400048060ff */
[----:B------:R-:W-:-:S02]  /*3e00*/  F2FP.SATFINITE.E5M2.F32.PACK_AB_MERGE_C R28, RZ, R28, RZ ;  /* 0x0000001cff1c723e */ /* 0x000fc400048060ff */
        /* <DEDUP_REMOVED lines=118> */
[----:B------:R-:W-:-:S02]  /*4570*/  F2FP.SATFINITE.E5M2.F32.PACK_AB_MERGE_C R17, RZ, R57, RZ ;  /* 0x00000039ff11723e */ /* 0x000fc400048060ff */
[----:B------:R-:W-:Y:S02]  /*4580*/  F2FP.SATFINITE.E5M2.F32.PACK_AB_MERGE_C R16, RZ, R60, RZ ;  /* 0x0000003cff10723e */ /* 0x000fe400048060ff */
        /* <DEDUP_REMOVED lines=77> */
[----:B------:R-:W-:Y:S02]  /*4a60*/  F2FP.SATFINITE.E5M2.F32.PACK_AB_MERGE_C R15, RZ, R12, RZ ;  /* 0x0000000cff0f723e */ /* 0x000fe400048060ff */
[----:B------:R-:W-:Y:S01]  /*4a70*/  LOP3.LUT R51, R28, R51, RZ, 0xfc, !PT ;  /* 0x000000331c337212 */ /* 0x000fe200078efcff */
[----:B------:R-:W-:Y:S01]  /*4a80*/  FMUL R28, R13, UR5 ;  /* 0x000000050d1c7c20 */ /* 0x000fe20008400000 */
[----:B0-----:R-:W-:Y:S02]  /*4a90*/  FMNMX R45, R44, R45, !PT ;  /* 0x0000002d2c2d7209 */ /* 0x001fe40007800000 */
[----:B------:R-:W-:Y:S01]  /*4aa0*/  LOP3.LUT R13, R15, 0xffff, RZ, 0xc0, !PT ;  /* 0x0000ffff0f0d7812 */ /* 0x000fe200078ec0ff */
[----:B------:R-:W-:Y:S01]  /*4ab0*/  STS.64 [R9+0xa0], R46 ;  /* 0x0000a02e09007388 */ /* 0x000fe20000000a00 */
[----:B------:R-:W-:-:S02]  /*4ac0*/  LOP3.LUT R20, R17, 0xff00, R56, 0xf8, !PT ;  /* 0x0000ff0011147812 */ /* 0x000fc400078ef838 */
[----:B------:R-:W-:Y:S01]  /*4ad0*/  F2FP.SATFINITE.E5M2.F32.PACK_AB_MERGE_C R28, RZ, R28, RZ ;  /* 0x0000001cff1c723e */ /* 0x000fe200048060ff */
        /* <DEDUP_REMOVED lines=170> */
.L_x_3696:
[----:B-1----:R-:W-:-:S07]  /*5580*/  FMNMX R6, R5, R6, !PT ;  /* 0x0000000605067209 */ /* 0x002fce0007800000 */
.L_x_3688:
[----:B------:R-:W-:Y:S05]  /*5590*/  BSYNC B0 ;  /* 0x0000000000007941 */ /* 0x000fea0003800000 */
.L_x_3687:
        /* <DEDUP_REMOVED lines=16> */
.L_x_3691:
[----:B------:R-:W-:Y:S05]  /*56a0*/  BSYNC B0 ;  /* 0x0000000000007941 */ /* 0x000fea0003800000 */
.L_x_3690:
        /* <DEDUP_REMOVED lines=15> */
[----:B-1----:R-:W-:Y:S05]  /*57a0*/  CALL.REL.NOINC `($__internal_26_$__cuda_sm20_rcp_rn_f32_slowpath) ;  /* 0x00000000005c7944 */ /* 0x002fea0003c00000 */
[----:B------:R-:W-:Y:S01]  /*57b0*/  IMAD.MOV.U32 R5, RZ, RZ, R0 ;  /* 0x000000ffff057224 */ /* 0x000fe200078e0000 */
[----:B------:R-:W-:Y:S06]  /*57c0*/  BRA `(.L_x_3693) ;  /* 0x0000000000147947 */ /* 0x000fec0003800000 */
.L_x_3692:
[----:B------:R-:W0:Y:S01]  /*57d0*/  MUFU.RCP R5, UR5 ;  /* 0x0000000500057d08 */ /* 0x000e220008001000 */
[----:B------:R-:W-:-:S04]  /*57e0*/  IMAD.U32 R0, RZ, RZ, UR5 ;  /* 0x00000005ff007e24 */ /* 0x000fc8000f8e00ff */
[----:B0-----:R-:W-:-:S04]  /*57f0*/  FFMA R0, R5, R0, -1 ;  /* 0xbf80000005007423 */ /* 0x001fc80000000000 */
[----:B------:R-:W-:-:S04]  /*5800*/  FADD.FTZ R0, -R0, -RZ ;  /* 0x800000ff00007221 */ /* 0x000fc80000010100 */
[----:B------:R-:W-:-:S07]  /*5810*/  FFMA R5, R5, R0, R5 ;  /* 0x0000000005057223 */ /* 0x000fce0000000005 */
.L_x_3693:
[----:B-1----:R-:W-:Y:S01]  /*5820*/  STG.E desc[UR6][R2.64], R5 ;  /* 0x0000000502007986 */ /* 0x002fe2000c101906 */
[----:B------:R-:W-:Y:S05]  /*5830*/  EXIT ;  /* 0x000000000000794d */ /* 0x000fea0003800000 */
.L_x_3689:
[----:B------:R-:W-:Y:S02]  /*5840*/  IMAD.MOV.U32 R8, RZ, RZ, 0x2 ;  /* 0x00000002ff087424 */ /* 0x000fe400078e00ff */
[----:B------:R-:W-:Y:S02]  /*5850*/  IMAD.MOV.U32 R9, RZ, RZ, 0x1f ;  /* 0x0000001fff097424 */ /* 0x000fe400078e00ff */
[----:B------:R-:W-:-:S07]  /*5860*/  IMAD.MOV.U32 R7, RZ, RZ, -0x1 ;  /* 0xffffffffff077424 */ /* 0x000fce00078e00ff */
[----:B01----:R-:W-:Y:S05]  /*5870*/  WARPSYNC.COLLECTIVE R7, `(.L_x_3694) ;  /* 0x0000000007087348 */ /* 0x003fea0003c00000 */
[----:B-1----:R1:W2:Y:S02]  /*5880*/  SHFL.DOWN P0, R6, R4, R8, R9 ;  /* 0x0800000804067389 */ /* 0x0022a40000000009 */
[----:B012---:R-:W-:Y:S01]  /*5890*/  ENDCOLLECTIVE ;  /* 0x000000000000791b */ /* 0x007fe20003800000 */
.L_x_3694:
[----:B------:R-:W-:Y:S02]  /*58a0*/  IMAD.MOV.U32 R8, RZ, RZ, 0x1 ;  /* 0x00000001ff087424 */ /* 0x000fe400078e00ff */
[----:B------:R-:W-:-:S05]  /*58b0*/  IMAD.MOV.U32 R5, RZ, RZ, R6 ;  /* 0x000000ffff057224 */ /* 0x000fca00078e0006 */
[----:B------:R-:W-:-:S05]  /*58c0*/  FMNMX R5, R5, R4, !PT ;  /* 0x0000000405057209 */ /* 0x000fca0007800000 */
[----:B------:R-:W-:-:S07]  /*58d0*/  IMAD.MOV.U32 R4, RZ, RZ, R5 ;  /* 0x000000ffff047224 */ /* 0x000fce00078e0005 */
[----:B------:R-:W-:Y:S05]  /*58e0*/  WARPSYNC.COLLECTIVE R7, `(.L_x_3695) ;  /* 0x0000000007087348 */ /* 0x000fea0003c00000 */
[----:B------:R0:W1:Y:S02]  /*58f0*/  SHFL.DOWN P0, R6, R4, R8, R9 ;  /* 0x0800000804067389 */ /* 0x0000640000000009 */
[----:B01----:R-:W-:Y:S01]  /*5900*/  ENDCOLLECTIVE ;  /* 0x000000000000791b */ /* 0x003fe20003800000 */
.L_x_3695:
[----:B------:R-:W-:Y:S05]  /*5910*/  BRA `(.L_x_3696) ;  /* 0xfffffffc00187947 */ /* 0x000fea000383ffff */
        .weak           $__internal_26_$__cuda_sm20_rcp_rn_f32_slowpath
        .type           $__internal_26_$__cuda_sm20_rcp_rn_f32_slowpath,@function
        .size           $__internal_26_$__cuda_sm20_rcp_rn_f32_slowpath,(.L_x_3798 - $__internal_26_$__cuda_sm20_rcp_rn_f32_slowpath)
$__internal_26_$__cuda_sm20_rcp_rn_f32_slowpath:
        /* <DEDUP_REMOVED lines=15> */
.L_x_3697:
        /* <DEDUP_REMOVED lines=33> */
.L_x_3699:
[----:B------:R0:W1:Y:S02]  /*5c20*/  MUFU.RCP R4, R0 ;  /* 0x0000000000047308 */ /* 0x0000640000001000 */
.L_x_3698:
[----:B0123--:R-:W-:Y:S02]  /*5c30*/  IMAD.MOV.U32 R0, RZ, RZ, R4 ;  /* 0x000000ffff007224 */ /* 0x00ffe400078e0004 */
[----:B------:R-:W-:Y:S02]  /*5c40*/  IMAD.MOV.U32 R4, RZ, RZ, R9 ;  /* 0x000000ffff047224 */ /* 0x000fe400078e0009 */
[----:B------:R-:W-:-:S04]  /*5c50*/  IMAD.MOV.U32 R5, RZ, RZ, 0x0 ;  /* 0x00000000ff057424 */ /* 0x000fc800078e00ff */
[----:B------:R-:W-:Y:S05]  /*5c60*/  RET.REL.NODEC R4 `(_ZN18transformer_engine56_GLOBAL__N__9a404817_23_multi_cast_transpose_cu_26a11c4627multi_cast_transpose_kernelILi2ELi8ELb1Eff13__nv_fp8_e5m2EEvNS0_22MultiCastTransposeArgsE) ;  /* 0xffffffa004e47950 */ /* 0x000fea0003c3ffff */
.L_x_3700:
        /* <DEDUP_REMOVED lines=9> */
.L_x_3798:


//--------------------- .text._ZN18transformer_engine56_GLOBAL__N__9a404817_23_multi_cast_transpose_cu_26a11c4627multi_cast_transpose_kernelILi2ELi4ELb1Eff13__nv_bfloat16EEvNS0_22MultiCastTransposeArgsE --------------------------
	.section	.text._ZN18transformer_engine56_GLOBAL__N__9a404817_23_multi_cast_transpose_cu_26a11c4627multi_cast_transpose_kernelILi2ELi4ELb1Eff13__nv_bfloat16EEvNS0_22MultiCastTransposeArgsE,"ax",@progbits
	.align	128
.text._ZN18transformer_engine56_GLOBAL__N__9a404817_23_multi_cast_transpose_cu_26a11c4627multi_cast_transpose_kernelILi2ELi4ELb1Eff13__nv_bfloat16EEvNS0_22MultiCastTransposeArgsE:
        .type           _ZN18transformer_engine56_GLOBAL__N__9a404817_23_multi_cast_transpose_cu_26a11c4627multi_cast_transpose_kernelILi2ELi4ELb1Eff13__nv_bfloat16EEvNS0_22MultiCastTransposeArgsE,@function
        .size           _ZN18transformer_engine56_GLOBAL__N__9a404817_23_multi_cast_transpose_cu_26a11c4627multi_cast_transpose_kernelILi2ELi4ELb1Eff13__nv_bfloat16EEvNS0_22MultiCastTransposeArgsE,(.L_x_3800 - _ZN18transformer_engine56_GLOBAL__N__9a404817_23_multi_cast_transpose_cu_26a11c4627multi_cast_transpose_kernelILi2ELi4ELb1Eff13__nv_bfloat16EEvNS0_22MultiCastTransposeArgsE)
        .other          _ZN18transformer_engine56_GLOBAL__N__9a404817_23_multi_cast_transpose_cu_26a11c4627multi_cast_transpose_kernelILi2ELi4ELb1Eff13__nv_bfloat16EEvNS0_22MultiCastTransposeArgsE,@"STO_CUDA_ENTRY STV_DEFAULT"
_ZN18transformer_engine56_GLOBAL__N__9a404817_23_multi_cast_transpose_cu_26a11c4627multi_cast_transpose_kernelILi2ELi4ELb1Eff13__nv_bfloat16EEvNS0_22MultiCastTransposeArgsE:
        /* <DEDUP_REMOVED lines=9> */
.L_x_3701:
        /* <DEDUP_REMOVED lines=41> */
[----:B------:R-:W-:-:S05]  /*0320*/  @!P2 LOP3.LUT R5, RZ, R17, RZ, 0x33, !PT ;  /* 0x00000011ff05a212 */ /* 0x000fca00078e33ff */
[----:B------:R-:W-:Y:S01]  /*0330*/  IMAD.MOV R11, RZ, RZ, -R5 ;  /* 0x000000ffff0b7224 */ /* 0x000fe200078e0a05 */
[----:B0-----:R-:W-:Y:S01]  /*0340*/  ISETP.NE.U32.AND P0, PT, R6, RZ, PT ;  /* 0x000000ff0600720c */ /* 0x001fe20003f05070 */
[----:B------:R-:W-:Y:S02]  /*0350*/  IMAD.SHL.U32 R8, R5, 0x80, RZ ;  /* 0x0000008005087824 */ /* 0x000fe400078e00ff */
[----:B------:R-:W-:Y:S01]  /*0360*/  IMAD R14, R17, R11, R2 ;  /* 0x0000000b110e7224 */ /* 0x000fe200078e0202 */
[----:B------:R-:W-:Y:S01]  /*0370*/  ISETP.NE.AND.EX P0, PT, R7, RZ, PT, P0 ;  /* 0x000000ff0700720c */ /* 0x000fe20003f05300 */
[----:B------:R-:W-:Y:S02]  /*0380*/  IMAD R9, R9, 0x4, R8 ;  /* 0x0000000409097824 */ /* 0x000fe400078e0208 */
[----:B------:R-:W-:-:S04]  /*0390*/  IMAD.SHL.U32 R14, R14, 0x40, RZ ;  /* 0x000000400e0e7824 */ /* 0x000fc800078e00ff */
[----:B------:R-:W-:Y:S02]  /*03a0*/  IMAD R4, R3, 0x2, R14 ;  /* 0x0000000203047824 */ /* 0x000fe400078e020e */
[----:B------:R-:W-:Y:S02]  /*03b0*/  IMAD.MOV.U32 R3, RZ, RZ, 0x3f800000 ;  /* 0x3f800000ff037424 */ /* 0x000fe400078e00ff */
[----:B------:R-:W-:-:S04]  /*03c0*/  IMAD R9, R13, R9, R4 ;  /* 0x000000090d097224 */ /* 0x000fc800078e0204 */
[----:B-1----:R-:W-:Y:S01]  /*03d0*/  IMAD.WIDE R52, R9, 0x4, R30 ;  /* 0x0000000409347825 */ /* 0x002fe200078e021e */
[----:B------:R-:W2:Y:S04]  /*03e0*/  @P0 LDG.E R3, desc[UR6][R6.64] ;  /* 0x0000000606030981 */ /* 0x000ea8000c1e1900 */
[----:B------:R-:W2:Y:S01]  /*03f0*/  LDG.E.64 R22, desc[UR6][R52.64] ;  /* 0x0000000634167981 */ /* 0x000ea2000c1e1b00 */
[----:B------:R-:W0:Y:S01]  /*0400*/  LDC.64 R50, c[0x0][R15+0x410] ;  /* 0x000104000f327b82 */ /* 0x000e220000000a00 */
[----:B------:R-:W-:-:S04]  /*0410*/  IMAD.IADD R21, R13, 0x1, R9 ;  /* 0x000000010d157824 */ /* 0x000fc800078e0209 */
[----:B------:R-:W-:-:S04]  /*0420*/  IMAD.WIDE R16, R21, 0x4, R30 ;  /* 0x0000000415107825 */ /* 0x000fc800078e021e */
[----:B0-----:R-:W-:-:S04]  /*0430*/  IMAD.WIDE R24, R9, 0x2, R50 ;  /* 0x0000000209187825 */ /* 0x001fc800078e0232 */
[-C--:B--2---:R-:W-:Y:S01]  /*0440*/  FMUL R4, R22, R3.reuse ;  /* 0x0000000316047220 */ /* 0x084fe20000400000 */
[----:B------:R-:W-:-:S05]  /*0450*/  FMUL R5, R23, R3 ;  /* 0x0000000317057220 */ /* 0x000fca0000400000 */
[----:B------:R-:W-:-:S04]  /*0460*/  F2FP.BF16.F32.PACK_AB R5, R5, R4 ;  /* 0x000000040505723e */ /* 0x000fc800000010ff */
[----:B------:R-:W-:-:S04]  /*0470*/  PRMT R12, R5, 0x7632, R12 ;  /* 0x00007632050c7816 */ /* 0x000fc8000000000c */
[----:B------:R-:W-:-:S05]  /*0480*/  PRMT R7, R5, 0x5410, R12 ;  /* 0x0000541005077816 */ /* 0x000fca000000000c */
[----:B------:R0:W-:Y:S04]  /*0490*/  STG.E desc[UR6][R24.64], R7 ;  /* 0x0000000718007986 */ /* 0x0001e8000c101906 */
[----:B------:R-:W2:Y:S01]  /*04a0*/  LDG.E.64 R26, desc[UR6][R16.64] ;  /* 0x00000006101a7981 */ /* 0x000ea2000c1e1b00 */
[----:B------:R-:W-:Y:S02]  /*04b0*/  IMAD.IADD R49, R13, 0x1, R21 ;  /* 0x000000010d317824 */ /* 0x000fe400078e0215 */
[----:B------:R-:W-:-:S04]  /*04c0*/  IMAD.WIDE R20, R21, 0x2, R50 ;  /* 0x0000000215147825 */ /* 0x000fc800078e0232 */
[----:B------:R-:W-:-:S04]  /*04d0*/  IMAD.WIDE R28, R49, 0x4, R30 ;  /* 0x00000004311c7825 */ /* 0x000fc800078e021e */
[-C--:B--2---:R-:W-:Y:S01]  /*04e0*/  FMUL R6, R27, R3.reuse ;  /* 0x000000031b067220 */ /* 0x084fe20000400000 */
[----:B------:R-:W-:-:S04]  /*04f0*/  FMUL R4, R26, R3 ;  /* 0x000000031a047220 */ /* 0x000fc80000400000 */
[----:B------:R-:W-:Y:S02]  /*0500*/  F2FP.BF16.F32.PACK_AB R6, RZ, R6 ;  /* 0x00000006ff06723e */ /* 0x000fe400000010ff */
[----:B------:R-:W-:Y:S02]  /*0510*/  F2FP.BF16.F32.PACK_AB R4, RZ, R4 ;  /* 0x00000004ff04723e */ /* 0x000fe400000010ff */
[----:B------:R-:W-:-:S04]  /*0520*/  PRMT R43, R6, 0x7610, R43 ;  /* 0x00007610062b7816 */ /* 0x000fc8000000002b */
[----:B------:R-:W-:-:S05]  /*0530*/  PRMT R9, R4, 0x5410, R43 ;  /* 0x0000541004097816 */ /* 0x000fca000000002b */
[----:B------:R1:W-:Y:S04]  /*0540*/  STG.E desc[UR6][R20.64], R9 ;  /* 0x0000000914007986 */ /* 0x0003e8000c101906 */
[----:B------:R-:W2:Y:S02]  /*0550*/  LDG.E.64 R38, desc[UR6][R28.64] ;  /* 0x000000061c267981 */ /* 0x000ea4000c1e1b00 */
[-C--:B--2---:R-:W-:Y:S01]  /*0560*/  FMUL R6, R38, R3.reuse ;  /* 0x0000000326067220 */ /* 0x084fe20000400000 */
[----:B0-----:R-:W-:-:S04]  /*0570*/  FMUL R7, R39, R3 ;  /* 0x0000000327077220 */ /* 0x001fc80000400000 */
[----:B------:R-:W-:Y:S02]  /*0580*/  F2FP.BF16.F32.PACK_AB R6, RZ, R6 ;  /* 0x00000006ff06723e */ /* 0x000fe400000010ff */
[----:B------:R-:W-:Y:S01]  /*0590*/  F2FP.BF16.F32.PACK_AB R10, RZ, R7 ;  /* 0x00000007ff0a723e */ /* 0x000fe200000010ff */
[----:B------:R-:W-:Y:S01]  /*05a0*/  IMAD.IADD R7, R13, 0x1, R49 ;  /* 0x000000010d077824 */ /* 0x000fe200078e0231 */
[----:B------:R-:W-:Y:S01]  /*05b0*/  PRMT R45, R6, 0x7610, R45 ;  /* 0x00007610062d7816 */ /* 0x000fe2000000002d */
[----:B------:R-:W-:-:S03]  /*05c0*/  IMAD.WIDE R48, R49, 0x2, R50 ;  /* 0x0000000231307825 */ /* 0x000fc600078e0232 */
[----:B------:R-:W-:Y:S01]  /*05d0*/  PRMT R11, R45, 0x5410, R10 ;  /* 0x000054102d0b7816 */ /* 0x000fe2000000000a */
[----:B------:R-:W-:-:S04]  /*05e0*/  IMAD.WIDE R30, R7, 0x4, R30 ;  /* 0x00000004071e7825 */ /* 0x000fc800078e021e */
[----:B------:R0:W-:Y:S04]  /*05f0*/  STG.E desc[UR6][R48.64], R11 ;  /* 0x0000000b30007986 */ /* 0x0001e8000c101906 */
[----:B------:R-:W2:Y:S01]  /*0600*/  LDG.E.64 R36, desc[UR6][R30.64] ;  /* 0x000000061e247981 */ /* 0x000ea2000c1e1b00 */
[----:B------:R-:W-:Y:S02]  /*0610*/  IMAD.SHL.U32 R13, R13, 0x10, RZ ;  /* 0x000000100d0d7824 */ /* 0x000fe400078e00ff */
[----:B------:R-:W-:-:S04]  /*0620*/  IMAD.WIDE R50, R7, 0x2, R50 ;  /* 0x0000000207327825 */ /* 0x000fc800078e0232 */
[----:B------:R-:W-:-:S04]  /*0630*/  IMAD.WIDE R52, R13, 0x4, R52 ;  /* 0x000000040d347825 */ /* 0x000fc800078e0234 */
[-C--:B--2---:R-:W-:Y:S01]  /*0640*/  FMUL R6, R36, R3.reuse ;  /* 0x0000000324067220 */ /* 0x084fe20000400000 */
[----:B-1----:R-:W-:-:S04]  /*0650*/  FMUL R9, R37, R3 ;  /* 0x0000000325097220 */ /* 0x002fc80000400000 */
[----:B------:R-:W-:Y:S02]  /*0660*/  F2FP.BF16.F32.PACK_AB R6, RZ, R6 ;  /* 0x00000006ff06723e */ /* 0x000fe400000010ff */
[----:B------:R-:W-:Y:S02]  /*0670*/  F2FP.BF16.F32.PACK_AB R18, RZ, R9 ;  /* 0x00000009ff12723e */ /* 0x000fe400000010ff */
[----:B------:R-:W-:Y:S02]  /*0680*/  PRMT R9, R6, 0x7610, R9 ;  /* 0x0000761006097816 */ /* 0x000fe40000000009 */
[----:B------:R-:W-:-:S04]  /*0690*/  PRMT R6, R18, 0x7610, R6 ;  /* 0x0000761012067816 */ /* 0x000fc80000000006 */
[----:B------:R-:W-:-:S05]  /*06a0*/  PRMT R33, R9, 0x5410, R6 ;  /* 0x0000541009217816 */ /* 0x000fca0000000006 */
[----:B------:R1:W-:Y:S04]  /*06b0*/  STG.E desc[UR6][R50.64], R33 ;  /* 0x0000002132007986 */ /* 0x0003e8000c101906 */
[----:B------:R-:W2:Y:S01]  /*06c0*/  LDG.E.64 R18, desc[UR6][R52.64] ;  /* 0x0000000634127981 */ /* 0x000ea2000c1e1b00 */
[----:B------:R-:W-:-:S04]  /*06d0*/  IMAD.WIDE R24, R13, 0x2, R24 ;  /* 0x000000020d187825 */ /* 0x000fc800078e0218 */
[----:B------:R-:W-:-:S04]  /*06e0*/  IMAD.WIDE R16, R13, 0x4, R16 ;  /* 0x000000040d107825 */ /* 0x000fc800078e0210 */
[-C--:B--2---:R-:W-:Y:S01]  /*06f0*/  FMUL R7, R18, R3.reuse ;  /* 0x0000000312077220 */ /* 0x084fe20000400000 */
[----:B------:R-:W-:-:S05]  /*0700*/  FMUL R32, R19, R3 ;  /* 0x0000000313207220 */ /* 0x000fca0000400000 */
[----:B------:R-:W-:-:S04]  /*0710*/  F2FP.BF16.F32.PACK_AB R7, R32, R7 ;  /* 0x000000072007723e */ /* 0x000fc800000010ff */
[C---:B0-----:R-:W-:Y:S02]  /*0720*/  PRMT R11, R7.reuse, 0x7632, R11 ;  /* 0x00007632070b7816 */ /* 0x041fe4000000000b */
[----:B------:R-:W-:-:S04]  /*0730*/  PRMT R42, R7, 0x7610, R42 ;  /* 0x00007610072a7816 */ /* 0x000fc8000000002a */
[----:B-1----:R-:W-:-:S05]  /*0740*/  PRMT R33, R42, 0x5410, R11 ;  /* 0x000054102a217816 */ /* 0x002fca000000000b */
[----:B------:R0:W-:Y:S04]  /*0750*/  STG.E desc[UR6][R24.64], R33 ;  /* 0x0000002118007986 */ /* 0x0001e8000c101906 */
[----:B------:R-:W2:Y:S01]  /*0760*/  LDG.E.64 R34, desc[UR6][R16.64] ;  /* 0x0000000610227981 */ /* 0x000ea2000c1e1b00 */
        /* <DEDUP_REMOVED lines=9> */
[----:B0-----:R-:W2:Y:S01]  /*0800*/  LDG.E.64 R32, desc[UR6][R28.64] ;  /* 0x000000061c207981 */ /* 0x001ea2000c1e1b00 */
[----:B------:R-:W-:-:S04]  /*0810*/  FMNMX R22, RZ, |R22|, !PT ;  /* 0x40000016ff167209 */ /* 0x000fc80007800000 */
[----:B------:R-:W-:-:S04]  /*0820*/  FMNMX R23, |R23|, R22, !PT ;  /* 0x0000001617177209 */ /* 0x000fc80007800200 */
[----:B------:R-:W-:-:S04]  /*0830*/  FMNMX R26, R23, |R26|, !PT ;  /* 0x4000001a171a7209 */ /* 0x000fc80007800000 */
[----:B------:R-:W-:-:S04]  /*0840*/  FMNMX R27, |R27|, R26, !PT ;  /* 0x0000001a1b1b7209 */ /* 0x000fc80007800200 */
[----:B------:R-:W-:Y:S01]  /*0850*/  FMNMX R38, R27, |R38|, !PT ;  /* 0x400000261b267209 */ /* 0x000fe20007800000 */
[----:B------:R-:W-:-:S04]  /*0860*/  IMAD.WIDE R26, R13, 0x2, R48 ;  /* 0x000000020d1a7825 */ /* 0x000fc800078e0230 */
[-C--:B--2---:R-:W-:Y:S01]  /*0870*/  FMUL R22, R32, R3.reuse ;  /* 0x0000000320167220 */ /* 0x084fe20000400000 */
[----:B------:R-:W-:-:S04]  /*0880*/  FMUL R23, R33, R3 ;  /* 0x0000000321177220 */ /* 0x000fc80000400000 */
[----:B------:R-:W-:Y:S02]  /*0890*/  F2FP.BF16.F32.PACK_AB R22, RZ, R22 ;  /* 0x00000016ff16723e */ /* 0x000fe400000010ff */
[----:B------:R-:W-:Y:S02]  /*08a0*/  F2FP.BF16.F32.PACK_AB R23, RZ, R23 ;  /* 0x00000017ff17723e */ /* 0x000fe400000010ff */
[----:B------:R-:W-:Y:S02]  /*08b0*/  PRMT R44, R22, 0x7610, R44 ;  /* 0x00007610162c7816 */ /* 0x000fe4000000002c */
[----:B-1----:R-:W-:Y:S01]  /*08c0*/  PRMT R47, R23, 0x7610, R47 ;  /* 0x00007610172f7816 */ /* 0x002fe2000000002f */
[----:B------:R-:W-:-:S03]  /*08d0*/  IMAD.WIDE R22, R13, 0x4, R30 ;  /* 0x000000040d167825 */ /* 0x000fc600078e021e */
[----:B------:R-:W-:-:S05]  /*08e0*/  PRMT R55, R44, 0x5410, R47 ;  /* 0x000054102c377816 */ /* 0x000fca000000002f */
[----:B------:R0:W-:Y:S04]  /*08f0*/  STG.E desc[UR6][R26.64], R55 ;  /* 0x000000371a007986 */ /* 0x0001e8000c101906 */
[----:B------:R-:W2:Y:S01]  /*0900*/  LDG.E.64 R30, desc[UR6][R22.64] ;  /* 0x00000006161e7981 */ /* 0x000ea2000c1e1b00 */
[----:B------:R-:W-:Y:S01]  /*0910*/  FMNMX R39, |R39|, R38, !PT ;  /* 0x0000002627277209 */ /* 0x000fe20007800200 */
[----:B------:R-:W-:-:S03]  /*0920*/  IMAD.WIDE R50, R13, 0x2, R50 ;  /* 0x000000020d327825 */ /* 0x000fc600078e0232 */
[----:B------:R-:W-:-:S04]  /*0930*/  FMNMX R36, R39, |R36|, !PT ;  /* 0x4000002427247209 */ /* 0x000fc80007800000 */
[----:B------:R-:W-:-:S04]  /*0940*/  FMNMX R37, |R37|, R36, !PT ;  /* 0x0000002425257209 */ /* 0x000fc80007800200 */
[----:B------:R-:W-:-:S04]  /*0950*/  FMNMX R46, R37, |R18|, !PT ;  /* 0x40000012252e7209 */ /* 0x000fc80007800000 */
[----:B------:R-:W-:-:S04]  /*0960*/  FMNMX R19, |R19|, R46, !PT ;  /* 0x0000002e13137209 */ /* 0x000fc80007800200 */
[----:B------:R-:W-:Y:S02]  /*0970*/  FMNMX R46, R19, |R34|, !PT ;  /* 0x40000022132e7209 */ /* 0x000fe40007800000 */
[----:B------:R-:W1:Y:S01]  /*0980*/  S2R R19, SR_TID.X ;  /* 0x0000000000137919 */ /* 0x000e620000002100 */
[-C--:B--2---:R-:W-:Y:S01]  /*0990*/  FMUL R36, R30, R3.reuse ;  /* 0x000000031e247220 */ /* 0x084fe20000400000 */
[----:B------:R-:W-:-:S04]  /*09a0*/  FMUL R38, R31, R3 ;  /* 0x000000031f267220 */ /* 0x000fc80000400000 */
[----:B------:R-:W-:Y:S02]  /*09b0*/  F2FP.BF16.F32.PACK_AB R36, RZ, R36 ;  /* 0x00000024ff24723e */ /* 0x000fe400000010ff */
[----:B------:R-:W-:Y:S02]  /*09c0*/  F2FP.BF16.F32.PACK_AB R38, RZ, R38 ;  /* 0x00000026ff26723e */ /* 0x000fe400000010ff */
[----:B------:R-:W-:Y:S01]  /*09d0*/  PRMT R49, R36, 0x7610, R49 ;  /* 0x0000761024317816 */ /* 0x000fe20000000031 */
[----:B------:R-:W-:Y:S01]  /*09e0*/  IMAD.WIDE R36, R13, 0x4, R52 ;  /* 0x000000040d247825 */ /* 0x000fe200078e0234 */
[----:B------:R-:W-:-:S04]  /*09f0*/  PRMT R18, R38, 0x7610, R18 ;  /* 0x0000761026127816 */ /* 0x000fc80000000012 */
[----:B------:R-:W-:-:S05]  /*0a00*/  PRMT R53, R49, 0x5410, R18 ;  /* 0x0000541031357816 */ /* 0x000fca0000000012 */
[----:B------:R2:W-:Y:S04]  /*0a10*/  STG.E desc[UR6][R50.64], R53 ;  /* 0x0000003532007986 */ /* 0x0005e8000c101906 */
[----:B------:R-:W3:Y:S01]  /*0a20*/  LDG.E.64 R38, desc[UR6][R36.64] ;  /* 0x0000000624267981 */ /* 0x000ee2000c1e1b00 */
[----:B------:R-:W-:Y:S01]  /*0a30*/  LOP3.LUT R4, R4, 0xffff, RZ, 0xc0, !PT ;  /* 0x0000ffff04047812 */ /* 0x000fe200078ec0ff */
[----:B------:R-:W-:Y:S01]  /*0a40*/  IMAD.WIDE R24, R13, 0x2, R24 ;  /* 0x000000020d187825 */ /* 0x000fe200078e0218 */
[----:B------:R-:W-:Y:S01]  /*0a50*/  LOP3.LUT R48, R45, 0xffff, RZ, 0xc0, !PT ;  /* 0x0000ffff2d307812 */ /* 0x000fe200078ec0ff */
[----:B------:R-:W4:Y:S01]  /*0a60*/  S2R R34, SR_CgaCtaId ;  /* 0x0000000000227919 */ /* 0x000f220000008800 */
[----:B------:R-:W-:Y:S01]  /*0a70*/  SHF.L.U64.HI R45, R4, 0x10, RZ ;  /* 0x00000010042d7819 */ /* 0x000fe200000102ff */
[----:B0-----:R-:W-:Y:S01]  /*0a80*/  IMAD.WIDE R54, R13, 0x4, R16 ;  /* 0x000000040d367825 */ /* 0x001fe200078e0210 */
[----:B------:R-:W-:-:S02]  /*0a90*/  FMNMX R35, |R35|, R46, !PT ;  /* 0x0000002e23237209 */ /* 0x000fc40007800200 */
[----:B------:R-:W-:Y:S02]  /*0aa0*/  LOP3.LUT R48, R48, 0xffff0000, R45, 0xf8, !PT ;  /* 0xffff000030307812 */ /* 0x000fe400078ef82d */
[----:B------:R-:W-:Y:S02]  /*0ab0*/  FMNMX R46, R35, |R32|, !PT ;  /* 0x40000020232e7209 */ /* 0x000fe40007800000 */
[----:B------:R-:W-:Y:S02]  /*0ac0*/  PRMT R4, R5, 0x5410, R4 ;  /* 0x0000541005047816 */ /* 0x000fe40000000004 */
[----:B-1----:R-:W-:Y:S02]  /*0ad0*/  SHF.R.S32.HI R32, RZ, 0x1f, R19 ;  /* 0x0000001fff207819 */ /* 0x002fe40000011413 */
[----:B------:R-:W-:Y:S02]  /*0ae0*/  PRMT R5, R48, 0x5410, R9 ;  /* 0x0000541030057816 */ /* 0x000fe40000000009 */
[----:B------:R-:W-:-:S02]  /*0af0*/  MOV R9, 0x400 ;  /* 0x0000040000097802 */ /* 0x000fc40000000f00 */
[----:B------:R-:W-:Y:S02]  /*0b00*/  LEA.HI R45, R32, R19, RZ, 0x5 ;  /* 0x00000013202d7211 */ /* 0x000fe400078f28ff */
[----:B--2---:R-:W-:Y:S01]  /*0b10*/  FMNMX R53, |R33|, R46, !PT ;  /* 0x0000002e21357209 */ /* 0x004fe20007800200 */
[----:B------:R-:W-:Y:S01]  /*0b20*/  VIADD R35, R9, 0x10 ;  /* 0x0000001009237836 */ /* 0x000fe20000000000 */
[----:B------:R-:W-:Y:S02]  /*0b30*/  LOP3.LUT R48, R45, 0xffffffe0, RZ, 0xc0, !PT ;  /* 0xffffffe02d307812 */ /* 0x000fe400078ec0ff */
[----:B------:R-:W-:Y:S02]  /*0b40*/  SHF.R.S32.HI R33, RZ, 0x5, R45 ;  /* 0x00000005ff217819 */ /* 0x000fe4000001142d */
[----:B------:R-:W-:Y:S02]  /*0b50*/  FMNMX R30, R53, |R30|, !PT ;  /* 0x4000001e351e7209 */ /* 0x000fe40007800000 */
[----:B----4-:R-:W-:Y:S01]  /*0b60*/  LEA R32, R34, R35, 0x18 ;  /* 0x0000002322207211 */ /* 0x010fe200078ec0ff */
[----:B------:R-:W-:-:S04]  /*0b70*/  IMAD.IADD R35, R19, 0x1, -R48 ;  /* 0x0000000113237824 */ /* 0x000fc800078e0a30 */
[----:B------:R-:W-:-:S04]  /*0b80*/  IMAD R46, R35, 0x108, R32 ;  /* 0x00000108232e7824 */ /* 0x000fc800078e0220 */
[----:B------:R-:W-:-:S05]  /*0b90*/  IMAD R45, R33, 0x8, R46 ;  /* 0x00000008212d7824 */ /* 0x000fca00078e022e */
[----:B------:R0:W-:Y:S01]  /*0ba0*/  STS.64 [R45], R4 ;  /* 0x000000042d007388 */ /* 0x0001e20000000a00 */
[-C--:B---3--:R-:W-:Y:S01]  /*0bb0*/  FMUL R46, R38, R3.reuse ;  /* 0x00000003262e7220 */ /* 0x088fe20000400000 */
[----:B------:R-:W-:-:S05]  /*0bc0*/  FMUL R53, R39, R3 ;  /* 0x0000000327357220 */ /* 0x000fca0000400000 */
[----:B------:R-:W-:Y:S02]  /*0bd0*/  F2FP.BF16.F32.PACK_AB R46, R53, R46 ;  /* 0x0000002e352e723e */ /* 0x000fe400000010ff */
[----:B------:R-:W-:Y:S02]  /*0be0*/  FMNMX R53, |R31|, R30, !PT ;  /* 0x0000001e1f357209 */ /* 0x000fe40007800200 */
[C---:B------:R-:W-:Y:S02]  /*0bf0*/  PRMT R30, R46.reuse, 0x7632, R30 ;  /* 0x000076322e1e7816 */ /* 0x040fe4000000001e */
[----:B------:R-:W-:-:S04]  /*0c00*/  PRMT R31, R46, 0x7610, R31 ;  /* 0x000076102e1f7816 */ /* 0x000fc8000000001f */
[----:B------:R-:W-:-:S05]  /*0c10*/  PRMT R57, R31, 0x5410, R30 ;  /* 0x000054101f397816 */ /* 0x000fca000000001e */
[----:B------:R1:W-:Y:S04]  /*0c20*/  STG.E desc[UR6][R24.64], R57 ;  /* 0x0000003918007986 */ /* 0x0003e8000c101906 */
[----:B0-----:R-:W2:Y:S01]  /*0c30*/  LDG.E.64 R4, desc[UR6][R54.64] ;  /* 0x0000000636047981 */ /* 0x001ea2000c1e1b00 */
[----:B------:R-:W-:Y:S01]  /*0c40*/  LOP3.LUT R7, R7, 0xffff, RZ, 0xc0, !PT ;  /* 0x0000ffff07077812 */ /* 0x000fe200078ec0ff */
[----:B------:R-:W-:Y:S01]  /*0c50*/  IMAD.WIDE R28, R13, 0x4, R28 ;  /* 0x000000040d1c7825 */ /* 0x000fe200078e021c */
[----:B------:R-:W-:Y:S02]  /*0c60*/  LOP3.LUT R16, R44, 0xffff, RZ, 0xc0, !PT ;  /* 0x0000ffff2c107812 */ /* 0x000fe400078ec0ff */
[----:B------:R-:W-:Y:S02]  /*0c70*/  PRMT R48, R42, 0x5410, R7 ;  /* 0x000054102a307816 */ /* 0x000fe40000000007 */
[----:B------:R-:W-:-:S02]  /*0c80*/  SHF.L.U64.HI R7, R7, 0x10, RZ ;  /* 0x0000001007077819 */ /* 0x000fc400000102ff */
[----:B------:R-:W-:Y:S02]  /*0c90*/  FMNMX R38, R53, |R38|, !PT ;  /* 0x4000002635267209 */ /* 0x000fe40007800000 */
[----:B------:R-:W-:Y:S02]  /*0ca0*/  LOP3.LUT R16, R16, 0xffff0000, R7, 0xf8, !PT ;  /* 0xffff000010107812 */ /* 0x000fe400078ef807 */
[----:B------:R-:W-:Y:S01]  /*0cb0*/  FMNMX R53, |R39|, R38, !PT ;  /* 0x0000002627357209 */ /* 0x000fe20007800200 */
[----:B------:R-:W-:Y:S01]  /*0cc0*/  IMAD.WIDE R38, R13, 0x2, R20 ;  /* 0x000000020d267825 */ /* 0x000fe200078e0214 */
[----:B------:R-:W-:-:S03]  /*0cd0*/  PRMT R49, R16, 0x5410, R49 ;  /* 0x0000541010317816 */ /* 0x000fc60000000031 */
[-C--:B--2---:R-:W-:Y:S01]  /*0ce0*/  FMUL R7, R4, R3.reuse ;  /* 0x0000000304077220 */ /* 0x084fe20000400000 */
[----:B------:R-:W-:-:S04]  /*0cf0*/  FMUL R17, R5, R3 ;  /* 0x0000000305117220 */ /* 0x000fc80000400000 */
[----:B------:R-:W-:Y:S02]  /*0d00*/  F2FP.BF16.F32.PACK_AB R7, RZ, R7 ;  /* 0x00000007ff07723e */ /* 0x000fe400000010ff */
[----:B------:R-:W-:Y:S02]  /*0d10*/  F2FP.BF16.F32.PACK_AB R17, RZ, R17 ;  /* 0x00000011ff11723e */ /* 0x000fe400000010ff */
[----:B------:R-:W-:Y:S02]  /*0d20*/  PRMT R42, R7, 0x7610, R42 ;  /* 0x00007610072a7816 */ /* 0x000fe4000000002a */
[----:B------:R-:W-:-:S04]  /*0d30*/  PRMT R7, R17, 0x7610, R7 ;  /* 0x0000761011077816 */ /* 0x000fc80000000007 */
[----:B-1----:R-:W-:-:S05]  /*0d40*/  PRMT R57, R42, 0x5410, R7 ;  /* 0x000054102a397816 */ /* 0x002fca0000000007 */
[----:B------:R0:W-:Y:S04]  /*0d50*/  STG.E desc[UR6][R38.64], R57 ;  /* 0x0000003926007986 */ /* 0x0001e8000c101906 */
[----:B------:R-:W2:Y:S01]  /*0d60*/  LDG.E.64 R16, desc[UR6][R28.64] ;  /* 0x000000061c107981 */ /* 0x000ea2000c1e1b00 */
[----:B------:R-:W-:Y:S01]  /*0d70*/  FMNMX R4, R53, |R4|, !PT ;  /* 0x4000000435047209 */ /* 0x000fe20007800000 */
[----:B------:R-:W-:Y:S02]  /*0d80*/  IMAD.WIDE R26, R13, 0x2, R26 ;  /* 0x000000020d1a7825 */ /* 0x000fe400078e021a */
[----:B------:R1:W-:Y:S01]  /*0d90*/  STS.64 [R45+0x20], R48 ;  /* 0x000020302d007388 */ /* 0x0003e20000000a00 */
[----:B------:R-:W-:Y:S01]  /*0da0*/  FMNMX R53, |R5|, R4, !PT ;  /* 0x0000000405357209 */ /* 0x000fe20007800200 */
[----:B------:R-:W-:-:S04]  /*0db0*/  IMAD.WIDE R22, R13, 0x4, R22 ;  /* 0x000000040d167825 */ /* 0x000fc800078e0216 */
[-C--:B--2---:R-:W-:Y:S01]  /*0dc0*/  FMUL R20, R16, R3.reuse ;  /* 0x0000000310147220 */ /* 0x084fe20000400000 */
[----:B------:R-:W-:-:S04]  /*0dd0*/  FMUL R21, R17, R3 ;  /* 0x0000000311157220 */ /* 0x000fc80000400000 */
[----:B------:R-:W-:Y:S02]  /*0de0*/  F2FP.BF16.F32.PACK_AB R20, RZ, R20 ;  /* 0x00000014ff14723e */ /* 0x000fe400000010ff */
[----:B------:R-:W-:Y:S02]  /*0df0*/  F2FP.BF16.F32.PACK_AB R44, RZ, R21 ;  /* 0x00000015ff2c723e */ /* 0x000fe400000010ff */
[----:B------:R-:W-:-:S04]  /*0e00*/  PRMT R21, R20, 0x7610, R21 ;  /* 0x0000761014157816 */ /* 0x000fc80000000015 */
[----:B0-----:R-:W-:-:S05]  /*0e10*/  PRMT R57, R21, 0x5410, R44 ;  /* 0x0000541015397816 */ /* 0x001fca000000002c */
[----:B------:R0:W-:Y:S04]  /*0e20*/  STG.E desc[UR6][R26.64], R57 ;  /* 0x000000391a007986 */ /* 0x0001e8000c101906 */
[----:B------:R-:W2:Y:S01]  /*0e30*/  LDG.E.64 R4, desc[UR6][R22.64] ;  /* 0x0000000616047981 */ /* 0x000ea2000c1e1b00 */
[----:B------:R-:W-:Y:S01]  /*0e40*/  LOP3.LUT R42, R42, 0xffff, RZ, 0xc0, !PT ;  /* 0x0000ffff2a2a7812 */ /* 0x000fe200078ec0ff */
[----:B------:R-:W-:Y:S01]  /*0e50*/  IMAD.WIDE R50, R13, 0x2, R50 ;  /* 0x000000020d327825 */ /* 0x000fe200078e0232 */
[----:B------:R-:W-:Y:S02]  /*0e60*/  LOP3.LUT R20, R21, 0xffff, RZ, 0xc0, !PT ;  /* 0x0000ffff15147812 */ /* 0x000fe400078ec0ff */
[----:B-1----:R-:W-:Y:S01]  /*0e70*/  PRMT R48, R31, 0x5410, R42 ;  /* 0x000054101f307816 */ /* 0x002fe2000000002a */
[----:B------:R-:W-:Y:S01]  /*0e80*/  IMAD.WIDE R36, R13, 0x4, R36 ;  /* 0x000000040d247825 */ /* 0x000fe200078e0224 */
[----:B------:R-:W-:-:S04]  /*0e90*/  SHF.L.U64.HI R31, R42, 0x10, RZ ;  /* 0x000000102a1f7819 */ /* 0x000fc800000102ff */
[----:B------:R-:W-:Y:S01]  /*0ea0*/  LOP3.LUT R20, R20, 0xffff0000, R31, 0xf8, !PT ;  /* 0xffff000014147812 */ /* 0x000fe200078ef81f */
[----:B--2---:R-:W-:-:S05]  /*0eb0*/  FMUL R21, R4, R3 ;  /* 0x0000000304157220 */ /* 0x004fca0000400000 */
[----:B------:R-:W-:Y:S01]  /*0ec0*/  F2FP.BF16.F32.PACK_AB R31, RZ, R21 ;  /* 0x00000015ff1f723e */ /* 0x000fe200000010ff */
[----:B------:R-:W-:-:S05]  /*0ed0*/  FMUL R21, R5, R3 ;  /* 0x0000000305157220 */ /* 0x000fca0000400000 */
[----:B------:R-:W-:Y:S02]  /*0ee0*/  F2FP.BF16.F32.PACK_AB R42, RZ, R21 ;  /* 0x00000015ff2a723e */ /* 0x000fe400000010ff */
[----:B------:R-:W-:Y:S02]  /*0ef0*/  PRMT R21, R31, 0x7610, R21 ;  /* 0x000076101f157816 */ /* 0x000fe40000000015 */
[----:B------:R-:W-:Y:S02]  /*0f00*/  PRMT R31, R42, 0x7610, R31 ;  /* 0x000076102a1f7816 */ /* 0x000fe4000000001f */
[----:B------:R-:W-:Y:S02]  /*0f10*/  PRMT R49, R20, 0x5410, R21 ;  /* 0x0000541014317816 */ /* 0x000fe40000000015 */
[----:B0-----:R-:W-:-:S05]  /*0f20*/  PRMT R57, R21, 0x5410, R31 ;  /* 0x0000541015397816 */ /* 0x001fca000000001f */
[----:B------:R-:W-:Y:S04]  /*0f30*/  STG.E desc[UR6][R50.64], R57 ;  /* 0x0000003932007986 */ /* 0x000fe8000c101906 */
[----:B------:R-:W2:Y:S01]  /*0f40*/  LDG.E.64 R20, desc[UR6][R36.64] ;  /* 0x0000000624147981 */ /* 0x000ea2000c1e1b00 */
[----:B------:R-:W-:Y:S01]  /*0f50*/  FMNMX R16, R53, |R16|, !PT ;  /* 0x4000001035107209 */ /* 0x000fe20007800000 */
[----:B------:R-:W-:Y:S02]  /*0f60*/  IMAD R32, R33, 0x108, R32 ;  /* 0x0000010821207824 */ /* 0x000fe400078e0220 */
[----:B------:R-:W-:Y:S01]  /*0f70*/  IMAD R8, R35, 0x4, R8 ;  /* 0x0000000423087824 */ /* 0x000fe200078e0208 */
[----:B------:R-:W-:Y:S01]  /*0f80*/  FMNMX R17, |R17|, R16, !PT ;  /* 0x0000001011117209 */ /* 0x000fe20007800200 */
[----:B------:R-:W-:Y:S01]  /*0f90*/  IMAD R32, R35, 0x8, R32 ;  /* 0x0000000823207824 */ /* 0x000fe200078e0220 */
[----:B------:R-:W-:Y:S01]  /*0fa0*/  LOP3.LUT R43, R43, 0xffff, RZ, 0xc0, !PT ;  /* 0x0000ffff2b2b7812 */ /* 0x000fe200078ec0ff */
[----:B------:R-:W-:Y:S01]  /*0fb0*/  IMAD.WIDE R24, R13, 0x2, R24 ;  /* 0x000000020d187825 */ /* 0x000fe200078e0218 */
[----:B------:R-:W-:Y:S01]  /*0fc0*/  FMNMX R4, R17, |R4|, !PT ;  /* 0x4000000411047209 */ /* 0x000fe20007800000 */
[----:B------:R0:W-:Y:S02]  /*0fd0*/  STS.64 [R45+0x40], R48 ;  /* 0x000040302d007388 */ /* 0x0001e40000000a00 */
[----:B------:R-:W-:-:S04]  /*0fe0*/  IMAD.WIDE R54, R13, 0x4, R54 ;  /* 0x000000040d367825 */ /* 0x000fc800078e0236 */
[-C--:B--2---:R-:W-:Y:S01]  /*0ff0*/  FMUL R16, R20, R3.reuse ;  /* 0x0000000314107220 */ /* 0x084fe20000400000 */
[----:B------:R-:W-:-:S05]  /*1000*/  FMUL R53, R21, R3 ;  /* 0x0000000315357220 */ /* 0x000fca0000400000 */
[----:B------:R-:W-:-:S04]  /*1010*/  F2FP.BF16.F32.PACK_AB R16, R53, R16 ;  /* 0x000000103510723e */ /* 0x000fc800000010ff */
[C---:B------:R-:W-:Y:S02]  /*1020*/  PRMT R35, R16.reuse, 0x7632, R35 ;  /* 0x0000763210237816 */ /* 0x040fe40000000023 */
[----:B------:R-:W-:-:S04]  /*1030*/  PRMT R42, R16, 0x7610, R42 ;  /* 0x00007610102a7816 */ /* 0x000fc8000000002a */
[----:B------:R-:W-:-:S05]  /*1040*/  PRMT R53, R42, 0x5410, R35 ;  /* 0x000054102a357816 */ /* 0x000fca0000000023 */
[----:B------:R1:W-:Y:S04]  /*1050*/  STG.E desc[UR6][R24.64], R53 ;  /* 0x0000003518007986 */ /* 0x0003e8000c101906 */
[----:B------:R-:W2:Y:S01]  /*1060*/  LDG.E.64 R16, desc[UR6][R54.64] ;  /* 0x0000000636107981 */ /* 0x000ea2000c1e1b00 */
[----:B------:R-:W-:Y:S01]  /*1070*/  FMNMX R5, |R5|, R4, !PT ;  /* 0x0000000405057209 */ /* 0x000fe20007800200 */
[----:B------:R-:W-:Y:S01]  /*1080*/  IMAD.WIDE R38, R13, 0x2, R38 ;  /* 0x000000020d267825 */ /* 0x000fe200078e0226 */
[----:B0-----:R-:W-:Y:S02]  /*1090*/  PRMT R48, R12, 0x5410, R43 ;  /* 0x000054100c307816 */ /* 0x001fe4000000002b */
[----:B------:R-:W-:Y:S01]  /*10a0*/  FMNMX R20, R5, |R20|, !PT ;  /* 0x4000001405147209 */ /* 0x000fe20007800000 */
[----:B------:R-:W-:Y:S01]  /*10b0*/  IMAD.WIDE R28, R13, 0x4, R28 ;  /* 0x000000040d1c7825 */ /* 0x000fe200078e021c */
[----:B------:R-:W-:-:S02]  /*10c0*/  LOP3.LUT R12, R10, 0xffff, RZ, 0xc0, !PT ;  /* 0x0000ffff0a0c7812 */ /* 0x000fc400078ec0ff */
[----:B-1----:R-:W-:Y:S02]  /*10d0*/  FMNMX R53, |R21|, R20, !PT ;  /* 0x0000001415357209 */ /* 0x002fe40007800200 */
[----:B------:R-:W-:-:S04]  /*10e0*/  SHF.L.U64.HI R43, R43, 0x10, RZ ;  /* 0x000000102b2b7819 */ /* 0x000fc800000102ff */
[----:B------:R-:W-:Y:S01]  /*10f0*/  LOP3.LUT R43, R12, 0xffff0000, R43, 0xf8, !PT ;  /* 0xffff00000c2b7812 */ /* 0x000fe200078ef82b */
[-C--:B--2---:R-:W-:Y:S01]  /*1100*/  FMUL R4, R16, R3.reuse ;  /* 0x0000000310047220 */ /* 0x084fe20000400000 */
[----:B------:R-:W-:-:S04]  /*1110*/  FMUL R5, R17, R3 ;  /* 0x0000000311057220 */ /* 0x000fc80000400000 */
[----:B------:R-:W-:Y:S02]  /*1120*/  F2FP.BF16.F32.PACK_AB R4, RZ, R4 ;  /* 0x00000004ff04723e */ /* 0x000fe400000010ff */
[----:B------:R-:W-:Y:S02]  /*1130*/  F2FP.BF16.F32.PACK_AB R10, RZ, R5 ;  /* 0x00000005ff0a723e */ /* 0x000fe400000010ff */
[----:B------:R-:W-:-:S04]  /*1140*/  PRMT R21, R4, 0x7610, R21 ;  /* 0x0000761004157816 */ /* 0x000fc80000000015 */
[----:B------:R-:W-:-:S05]  /*1150*/  PRMT R57, R21, 0x5410, R10 ;  /* 0x0000541015397816 */ /* 0x000fca000000000a */
[----:B------:R0:W-:Y:S04]  /*1160*/  STG.E desc[UR6][R38.64], R57 ;  /* 0x0000003926007986 */ /* 0x0001e8000c101906 */
[----:B------:R-:W2:Y:S01]  /*1170*/  LDG.E.64 R4, desc[UR6][R28.64] ;  /* 0x000000061c047981 */ /* 0x000ea2000c1e1b00 */
[----:B------:R-:W-:Y:S01]  /*1180*/  PRMT R49, R43, 0x5410, R6 ;  /* 0x000054102b317816 */ /* 0x000fe20000000006 */
[----:B------:R-:W-:Y:S01]  /*1190*/  IMAD.WIDE R26, R13, 0x2, R26 ;  /* 0x000000020d1a7825 */ /* 0x000fe200078e021a */
[----:B------:R-:W-:-:S03]  /*11a0*/  FMNMX R16, R53, |R16|, !PT ;  /* 0x4000001035107209 */ /* 0x000fc60007800000 */
[----:B------:R-:W-:Y:S01]  /*11b0*/  IMAD.WIDE R22, R13, 0x4, R22 ;  /* 0x000000040d167825 */ /* 0x000fe200078e0216 */
[----:B------:R-:W-:-:S03]  /*11c0*/  FMNMX R43, |R17|, R16, !PT ;  /* 0x00000010112b7209 */ /* 0x000fc60007800200 */
[-C--:B--2---:R-:W-:Y:S01]  /*11d0*/  FMUL R6, R4, R3.reuse ;  /* 0x0000000304067220 */ /* 0x084fe20000400000 */
[----:B------:R-:W-:-:S04]  /*11e0*/  FMUL R12, R5, R3 ;  /* 0x00000003050c7220 */ /* 0x000fc80000400000 */
[----:B------:R-:W-:Y:S02]  /*11f0*/  F2FP.BF16.F32.PACK_AB R6, RZ, R6 ;  /* 0x00000006ff06723e */ /* 0x000fe400000010ff */
[----:B------:R-:W-:Y:S02]  /*1200*/  F2FP.BF16.F32.PACK_AB R12, RZ, R12 ;  /* 0x0000000cff0c723e */ /* 0x000fe400000010ff */
[----:B------:R-:W-:Y:S02]  /*1210*/  PRMT R53, R6, 0x7610, R53 ;  /* 0x0000761006357816 */ /* 0x000fe40000000035 */
[----:B------:R-:W-:-:S04]  /*1220*/  PRMT R6, R12, 0x7610, R6 ;  /* 0x000076100c067816 */ /* 0x000fc80000000006 */
[----:B0-----:R-:W-:-:S05]  /*1230*/  PRMT R57, R53, 0x5410, R6 ;  /* 0x0000541035397816 */ /* 0x001fca0000000006 */
[----:B------:R-:W-:Y:S04]  /*1240*/  STG.E desc[UR6][R26.64], R57 ;  /* 0x000000391a007986 */ /* 0x000fe8000c101906 */
[----:B------:R-:W2:Y:S01]  /*1250*/  LDG.E.64 R16, desc[UR6][R22.64] ;  /* 0x0000000616107981 */ /* 0x000ea2000c1e1b00 */
[----:B------:R-:W-:Y:S01]  /*1260*/  LOP3.LUT R21, R21, 0xffff, RZ, 0xc0, !PT ;  /* 0x0000ffff15157812 */ /* 0x000fe200078ec0ff */
[----:B------:R-:W-:Y:S01]  /*1270*/  IMAD.WIDE R50, R13, 0x2, R50 ;  /* 0x000000020d327825 */ /* 0x000fe200078e0232 */
[----:B------:R-:W-:Y:S02]  /*1280*/  LOP3.LUT R20, R53, 0xffff, RZ, 0xc0, !PT ;  /* 0x0000ffff35147812 */ /* 0x000fe400078ec0ff */
[----:B------:R-:W-:Y:S01]  /*1290*/  PRMT R42, R42, 0x5410, R21 ;  /* 0x000054102a2a7816 */ /* 0x000fe20000000015 */
[----:B------:R-:W-:Y:S01]  /*12a0*/  IMAD.WIDE R36, R13, 0x4, R36 ;  /* 0x000000040d247825 */ /* 0x000fe200078e0224 */
[----:B------:R-:W-:-:S02]  /*12b0*/  SHF.L.U64.HI R21, R21, 0x10, RZ ;  /* 0x0000001015157819 */ /* 0x000fc400000102ff */
[----:B------:R-:W-:Y:S02]  /*12c0*/  FMNMX R4, R43, |R4|, !PT ;  /* 0x400000042b047209 */ /* 0x000fe40007800000 */
[----:B------:R-:W-:Y:S01]  /*12d0*/  LOP3.LUT R20, R20, 0xffff0000, R21, 0xf8, !PT ;  /* 0xffff000014147812 */ /* 0x000fe200078ef815 */
[----:B--2---:R-:W-:-:S05]  /*12e0*/  FMUL R12, R16, R3 ;  /* 0x00000003100c7220 */ /* 0x004fca0000400000 */
[----:B------:R-:W-:Y:S01]  /*12f0*/  F2FP.BF16.F32.PACK_AB R21, RZ, R12 ;  /* 0x0000000cff15723e */ /* 0x000fe200000010ff */
[----:B------:R-:W-:-:S03]  /*1300*/  FMUL R12, R17, R3 ;  /* 0x00000003110c7220 */ /* 0x000fc60000400000 */
[----:B------:R-:W-:Y:S02]  /*1310*/  PRMT R43, R20, 0x5410, R21 ;  /* 0x00005410142b7816 */ /* 0x000fe40000000015 */
[----:B------:R-:W-:-:S04]  /*1320*/  F2FP.BF16.F32.PACK_AB R12, RZ, R12 ;  /* 0x0000000cff0c723e */ /* 0x000fc800000010ff */
[----:B------:R-:W-:-:S05]  /*1330*/  PRMT R53, R21, 0x5410, R12 ;  /* 0x0000541015357816 */ /* 0x000fca000000000c */
[----:B------:R-:W-:Y:S04]  /*1340*/  STG.E desc[UR6][R50.64], R53 ;  /* 0x0000003532007986 */ /* 0x000fe8000c101906 */
[----:B------:R-:W2:Y:S01]  /*1350*/  LDG.E.64 R20, desc[UR6][R36.64] ;  /* 0x0000000624147981 */ /* 0x000ea2000c1e1b00 */
[----:B------:R-:W-:Y:S01]  /*1360*/  LOP3.LUT R40, R40, 0xffff, RZ, 0xc0, !PT ;  /* 0x0000ffff28287812 */ /* 0x000fe200078ec0ff */
[----:B------:R-:W-:Y:S01]  /*1370*/  IMAD.WIDE R24, R13, 0x2, R24 ;  /* 0x000000020d187825 */ /* 0x000fe200078e0218 */
[----:B------:R-:W-:Y:S01]  /*1380*/  FMNMX R5, |R5|, R4, !PT ;  /* 0x0000000405057209 */ /* 0x000fe20007800200 */
[----:B------:R0:W-:Y:S01]  /*1390*/  STS.64 [R45+0x60], R42 ;  /* 0x0000602a2d007388 */ /* 0x0001e20000000a00 */
[----:B------:R-:W-:Y:S01]  /*13a0*/  PRMT R46, R11, 0x5410, R40 ;  /* 0x000054100b2e7816 */ /* 0x000fe20000000028 */
[----:B------:R-:W-:Y:S01]  /*13b0*/  IMAD.WIDE R54, R13, 0x4, R54 ;  /* 0x000000040d367825 */ /* 0x000fe200078e0236 */
[----:B------:R-:W-:-:S02]  /*13c0*/  LOP3.LUT R11, R47, 0xffff, RZ, 0xc0, !PT ;  /* 0x0000ffff2f0b7812 */ /* 0x000fc400078ec0ff */
[----:B------:R-:W-:Y:S02]  /*13d0*/  SHF.L.U64.HI R40, R40, 0x10, RZ ;  /* 0x0000001028287819 */ /* 0x000fe400000102ff */
[----:B------:R-:W-:Y:S02]  /*13e0*/  FMNMX R16, R5, |R16|, !PT ;  /* 0x4000001005107209 */ /* 0x000fe40007800000 */
[----:B------:R-:W-:Y:S01]  /*13f0*/  LOP3.LUT R11, R11, 0xffff0000, R40, 0xf8, !PT ;  /* 0xffff00000b0b7812 */ /* 0x000fe200078ef828 */
[-C--:B--2---:R-:W-:Y:S01]  /*1400*/  FMUL R4, R20, R3.reuse ;  /* 0x0000000314047220 */ /* 0x084fe20000400000 */
[----:B------:R-:W-:-:S05]  /*1410*/  FMUL R47, R21, R3 ;  /* 0x00000003152f7220 */ /* 0x000fca0000400000 */
[----:B------:R-:W-:Y:S02]  /*1420*/  F2FP.BF16.F32.PACK_AB R4, R47, R4 ;  /* 0x000000042f04723e */ /* 0x000fe400000010ff */
[--C-:B------:R-:W-:Y:S02]  /*1430*/  PRMT R47, R11, 0x5410, R18.reuse ;  /* 0x000054100b2f7816 */ /* 0x100fe40000000012 */
[C---:B------:R-:W-:Y:S02]  /*1440*/  PRMT R11, R4.reuse, 0x7632, R11 ;  /* 0x00007632040b7816 */ /* 0x040fe4000000000b */
[----:B------:R-:W-:-:S04]  /*1450*/  PRMT R18, R4, 0x7610, R18 ;  /* 0x0000761004127816 */ /* 0x000fc80000000012 */
[----:B0-----:R-:W-:-:S05]  /*1460*/  PRMT R43, R18, 0x5410, R11 ;  /* 0x00005410122b7816 */ /* 0x001fca000000000b */
[----:B------:R0:W-:Y:S04]  /*1470*/  STG.E desc[UR6][R24.64], R43 ;  /* 0x0000002b18007986 */ /* 0x0001e8000c101906 */
[----:B------:R-:W2:Y:S01]  /*1480*/  LDG.E.64 R4, desc[UR6][R54.64] ;  /* 0x0000000636047981 */ /* 0x000ea2000c1e1b00 */
[----:B------:R-:W-:Y:S01]  /*1490*/  LOP3.LUT R7, R7, 0xffff, RZ, 0xc0, !PT ;  /* 0x0000ffff07077812 */ /* 0x000fe200078ec0ff */
[----:B------:R-:W-:Y:S01]  /*14a0*/  IMAD.WIDE R38, R13, 0x2, R38 ;  /* 0x000000020d267825 */ /* 0x000fe200078e0226 */
[----:B------:R-:W-:Y:S02]  /*14b0*/  FMNMX R17, |R17|, R16, !PT ;  /* 0x0000001011117209 */ /* 0x000fe40007800200 */
[----:B------:R-:W-:Y:S01]  /*14c0*/  PRMT R30, R30, 0x5410, R7 ;  /* 0x000054101e1e7816 */ /* 0x000fe20000000007 */
[----:B------:R-:W-:Y:S01]  /*14d0*/  IMAD.WIDE R28, R13, 0x4, R28 ;  /* 0x000000040d1c7825 */ /* 0x000fe200078e021c */
[----:B------:R-:W-:-:S02]  /*14e0*/  SHF.L.U64.HI R40, R7, 0x10, RZ ;  /* 0x0000001007287819 */ /* 0x000fc400000102ff */
[----:B------:R-:W-:Y:S02]  /*14f0*/  FMNMX R20, R17, |R20|, !PT ;  /* 0x4000001411147209 */ /* 0x000fe40007800000 */
[----:B------:R-:W-:Y:S02]  /*1500*/  LOP3.LUT R17, R44, 0xffff, RZ, 0xc0, !PT ;  /* 0x0000ffff2c117812 */ /* 0x000fe400078ec0ff */
[----:B------:R-:W-:Y:S02]  /*1510*/  FMNMX R21, |R21|, R20, !PT ;  /* 0x0000001415157209 */ /* 0x000fe40007800200 */
[----:B------:R-:W-:Y:S01]  /*1520*/  LOP3.LUT R40, R17, 0xffff0000, R40, 0xf8, !PT ;  /* 0xffff000011287812 */ /* 0x000fe200078ef828 */
[-C--:B--2---:R-:W-:Y:S01]  /*1530*/  FMUL R7, R4, R3.reuse ;  /* 0x0000000304077220 */ /* 0x084fe20000400000 */
[----:B------:R-:W-:-:S04]  /*1540*/  FMUL R16, R5, R3 ;  /* 0x0000000305107220 */ /* 0x000fc80000400000 */
[----:B------:R-:W-:Y:S02]  /*1550*/  F2FP.BF16.F32.PACK_AB R7, RZ, R7 ;  /* 0x00000007ff07723e */ /* 0x000fe400000010ff */
[----:B------:R-:W-:Y:S02]  /*1560*/  F2FP.BF16.F32.PACK_AB R16, RZ, R16 ;  /* 0x00000010ff10723e */ /* 0x000fe400000010ff */
[----:B------:R-:W-:Y:S02]  /*1570*/  PRMT R20, R7, 0x7610, R20 ;  /* 0x0000761007147816 */ /* 0x000fe40000000014 */
[----:B------:R-:W-:-:S04]  /*1580*/  PRMT R7, R16, 0x7610, R7 ;  /* 0x0000761010077816 */ /* 0x000fc80000000007 */
[----:B------:R-:W-:-:S05]  /*1590*/  PRMT R53, R20, 0x5410, R7 ;  /* 0x0000541014357816 */ /* 0x000fca0000000007 */
[----:B------:R1:W-:Y:S04]  /*15a0*/  STG.E desc[UR6][R38.64], R53 ;  /* 0x0000003526007986 */ /* 0x0003e8000c101906 */
[----:B------:R-:W2:Y:S01]  /*15b0*/  LDG.E.64 R16, desc[UR6][R28.64] ;  /* 0x000000061c107981 */ /* 0x000ea2000c1e1b00 */
[----:B------:R-:W-:Y:S01]  /*15c0*/  PRMT R31, R40, 0x5410, R31 ;  /* 0x00005410281f7816 */ /* 0x000fe2000000001f */
[----:B------:R-:W-:Y:S01]  /*15d0*/  IMAD.WIDE R26, R13, 0x2, R26 ;  /* 0x000000020d1a7825 */ /* 0x000fe200078e021a */
[----:B------:R-:W-:-:S03]  /*15e0*/  FMNMX R4, R21, |R4|, !PT ;  /* 0x4000000415047209 */ /* 0x000fc60007800000 */
[----:B------:R-:W-:-:S04]  /*15f0*/  IMAD.WIDE R22, R13, 0x4, R22 ;  /* 0x000000040d167825 */ /* 0x000fc800078e0216 */
[-C--:B--2---:R-:W-:Y:S01]  /*1600*/  FMUL R21, R16, R3.reuse ;  /* 0x0000000310157220 */ /* 0x084fe20000400000 */
[----:B------:R-:W-:-:S04]  /*1610*/  FMUL R40, R17, R3 ;  /* 0x0000000311287220 */ /* 0x000fc80000400000 */
[----:B0-----:R-:W-:Y:S02]  /*1620*/  F2FP.BF16.F32.PACK_AB R43, RZ, R21 ;  /* 0x00000015ff2b723e */ /* 0x001fe400000010ff */
[----:B------:R-:W-:Y:S02]  /*1630*/  F2FP.BF16.F32.PACK_AB R40, RZ, R40 ;  /* 0x00000028ff28723e */ /* 0x000fe400000010ff */
[----:B------:R-:W-:Y:S02]  /*1640*/  FMNMX R21, |R5|, R4, !PT ;  /* 0x0000000405157209 */ /* 0x000fe40007800200 */
[----:B------:R-:W-:-:S05]  /*1650*/  PRMT R57, R43, 0x5410, R40 ;  /* 0x000054102b397816 */ /* 0x000fca0000000028 */
[----:B------:R0:W-:Y:S04]  /*1660*/  STG.E desc[UR6][R26.64], R57 ;  /* 0x000000391a007986 */ /* 0x0001e8000c101906 */
[----:B------:R-:W2:Y:S01]  /*1670*/  LDG.E.64 R4, desc[UR6][R22.64] ;  /* 0x0000000616047981 */ /* 0x000ea2000c1e1b00 */
[----:B------:R-:W-:Y:S01]  /*1680*/  FMNMX R16, R21, |R16|, !PT ;  /* 0x4000001015107209 */ /* 0x000fe20007800000 */
[----:B------:R-:W-:Y:S01]  /*1690*/  IMAD.WIDE R50, R13, 0x2, R50 ;  /* 0x000000020d327825 */ /* 0x000fe200078e0232 */
[----:B------:R-:W-:Y:S02]  /*16a0*/  LOP3.LUT R21, R20, 0xffff, RZ, 0xc0, !PT ;  /* 0x0000ffff14157812 */ /* 0x000fe400078ec0ff */
[----:B------:R-:W-:Y:S01]  /*16b0*/  LOP3.LUT R20, R43, 0xffff, RZ, 0xc0, !PT ;  /* 0x0000ffff2b147812 */ /* 0x000fe200078ec0ff */
[----:B------:R-:W-:Y:S01]  /*16c0*/  IMAD.WIDE R36, R13, 0x4, R36 ;  /* 0x000000040d247825 */ /* 0x000fe200078e0224 */
[----:B------:R-:W-:-:S02]  /*16d0*/  PRMT R52, R18, 0x5410, R21 ;  /* 0x0000541012347816 */ /* 0x000fc40000000015 */
[----:B------:R-:W-:-:S04]  /*16e0*/  SHF.L.U64.HI R21, R21, 0x10, RZ ;  /* 0x0000001015157819 */ /* 0x000fc800000102ff */
[----:B------:R-:W-:Y:S01]  /*16f0*/  LOP3.LUT R20, R20, 0xffff0000, R21, 0xf8, !PT ;  /* 0xffff000014147812 */ /* 0x000fe200078ef815 */
[----:B--2---:R-:W-:-:S05]  /*1700*/  FMUL R18, R4, R3 ;  /* 0x0000000304127220 */ /* 0x004fca0000400000 */
[----:B------:R-:W-:Y:S01]  /*1710*/  F2FP.BF16.F32.PACK_AB R21, RZ, R18 ;  /* 0x00000012ff15723e */ /* 0x000fe200000010ff */
[----:B------:R-:W-:-:S03]  /*1720*/  FMUL R18, R5, R3 ;  /* 0x0000000305127220 */ /* 0x000fc60000400000 */
[----:B-1----:R-:W-:Y:S02]  /*1730*/  PRMT R53, R20, 0x5410, R21 ;  /* 0x0000541014357816 */ /* 0x002fe40000000015 */
[----:B------:R-:W-:-:S04]  /*1740*/  F2FP.BF16.F32.PACK_AB R18, RZ, R18 ;  /* 0x00000012ff12723e */ /* 0x000fc800000010ff */
[----:B0-----:R-:W-:-:S05]  /*1750*/  PRMT R57, R21, 0x5410, R18 ;  /* 0x0000541015397816 */ /* 0x001fca0000000012 */
[----:B------:R-:W-:Y:S04]  /*1760*/  STG.E desc[UR6][R50.64], R57 ;  /* 0x0000003932007986 */ /* 0x000fe8000c101906 */
[----:B------:R-:W2:Y:S01]  /*1770*/  LDG.E.64 R20, desc[UR6][R36.64] ;  /* 0x0000000624147981 */ /* 0x000ea2000c1e1b00 */
[----:B------:R-:W-:Y:S01]  /*1780*/  FMNMX R17, |R17|, R16, !PT ;  /* 0x0000001011117209 */ /* 0x000fe20007800200 */
[----:B------:R-:W-:Y:S01]  /*1790*/  IMAD.WIDE R24, R13, 0x2, R24 ;  /* 0x000000020d187825 */ /* 0x000fe200078e0218 */
[----:B------:R-:W-:Y:S01]  /*17a0*/  LOP3.LUT R10, R10, 0xffff, RZ, 0xc0, !PT ;  /* 0x0000ffff0a0a7812 */ /* 0x000fe200078ec0ff */
[----:B------:R0:W-:Y:S01]  /*17b0*/  STS.64 [R45+0x80], R52 ;  /* 0x000080342d007388 */ /* 0x0001e20000000a00 */
[----:B------:R-:W-:Y:S01]  /*17c0*/  FMNMX R4, R17, |R4|, !PT ;  /* 0x4000000411047209 */ /* 0x000fe20007800000 */
[----:B------:R-:W-:Y:S01]  /*17d0*/  IMAD.WIDE R54, R13, 0x4, R54 ;  /* 0x000000040d367825 */ /* 0x000fe200078e0236 */
[----:B------:R-:W-:-:S02]  /*17e0*/  PRMT R42, R35, 0x5410, R10 ;  /* 0x00005410232a7816 */ /* 0x000fc4000000000a */
[----:B------:R-:W-:Y:S02]  /*17f0*/  SHF.L.U64.HI R35, R10, 0x10, RZ ;  /* 0x000000100a237819 */ /* 0x000fe400000102ff */
[----:B------:R-:W-:Y:S02]  /*1800*/  LOP3.LUT R6, R6, 0xffff, RZ, 0xc0, !PT ;  /* 0x0000ffff06067812 */ /* 0x000fe400078ec0ff */
[----:B0-----:R-:W-:Y:S01]  /*1810*/  FMNMX R53, |R5|, R4, !PT ;  /* 0x0000000405357209 */ /* 0x001fe20007800200 */
[-C--:B--2---:R-:W-:Y:S01]  /*1820*/  FMUL R16, R20, R3.reuse ;  /* 0x0000000314107220 */ /* 0x084fe20000400000 */
[----:B------:R-:W-:-:S05]  /*1830*/  FMUL R17, R21, R3 ;  /* 0x0000000315117220 */ /* 0x000fca0000400000 */
[----:B------:R-:W-:Y:S02]  /*1840*/  F2FP.BF16.F32.PACK_AB R16, R17, R16 ;  /* 0x000000101110723e */ /* 0x000fe400000010ff */
[--C-:B------:R-:W-:Y:S02]  /*1850*/  LOP3.LUT R17, R6, 0xffff0000, R35.reuse, 0xf8, !PT ;  /* 0xffff000006117812 */ /* 0x100fe400078ef823 */
[C---:B------:R-:W-:Y:S02]  /*1860*/  PRMT R6, R16.reuse, 0x7632, R6 ;  /* 0x0000763210067816 */ /* 0x040fe40000000006 */
        /* <DEDUP_REMOVED lines=16> */
[----:B------:R0:W-:Y:S04]  /*1970*/  STG.E desc[UR6][R38.64], R57 ;  /* 0x0000003926007986 */ /* 0x0001e8000c101906 */
[----:B------:R-:W2:Y:S01]  /*1980*/  LDG.E.64 R16, desc[UR6][R28.64] ;  /* 0x000000061c107981 */ /* 0x000ea2000c1e1b00 */
[----:B------:R-:W-:Y:S01]  /*1990*/  FMNMX R4, R53, |R4|, !PT ;  /* 0x4000000435047209 */ /* 0x000fe20007800000 */
[----:B------:R-:W-:Y:S01]  /*19a0*/  IMAD.WIDE R26, R13, 0x2, R26 ;  /* 0x000000020d1a7825 */ /* 0x000fe200078e021a */
[----:B------:R-:W-:Y:S02]  /*19b0*/  LOP3.LUT R12, R7, 0xffff, RZ, 0xc0, !PT ;  /* 0x0000ffff070c7812 */ /* 0x000fe400078ec0ff */
[----:B------:R-:W-:Y:S01]  /*19c0*/  FMNMX R53, |R5|, R4, !PT ;  /* 0x0000000405357209 */ /* 0x000fe20007800200 */
[----:B------:R-:W-:Y:S01]  /*19d0*/  IMAD.WIDE R22, R13, 0x4, R22 ;  /* 0x000000040d167825 */ /* 0x000fe200078e0216 */
[----:B------:R-:W-:-:S02]  /*19e0*/  PRMT R20, R11, 0x5410, R12 ;  /* 0x000054100b147816 */ /* 0x000fc4000000000c */
[----:B------:R-:W-:Y:S02]  /*19f0*/  SHF.L.U64.HI R12, R12, 0x10, RZ ;  /* 0x000000100c0c7819 */ /* 0x000fe400000102ff */
[----:B------:R-:W-:-:S04]  /*1a00*/  LOP3.LUT R7, R40, 0xffff, RZ, 0xc0, !PT ;  /* 0x0000ffff28077812 */ /* 0x000fc800078ec0ff */
        /* <DEDUP_REMOVED lines=10> */
[----:B------:R-:W-:Y:S01]  /*1ab0*/  FMNMX R16, R53, |R16|, !PT ;  /* 0x4000001035107209 */ /* 0x000fe20007800000 */
[----:B------:R-:W-:-:S03]  /*1ac0*/  IMAD.WIDE R50, R13, 0x2, R50 ;  /* 0x000000020d327825 */ /* 0x000fc600078e0232 */
[----:B------:R-:W-:Y:S01]  /*1ad0*/  FMNMX R53, |R17|, R16, !PT ;  /* 0x0000001011357209 */ /* 0x000fe20007800200 */
[----:B------:R-:W-:Y:S01]  /*1ae0*/  IMAD.WIDE R36, R13, 0x4, R36 ;  /* 0x000000040d247825 */ /* 0x000fe200078e0224 */
[----:B------:R-:W-:-:S04]  /*1af0*/  LOP3.LUT R16, R21, 0xffff, RZ, 0xc0, !PT ;  /* 0x0000ffff15107812 */ /* 0x000fc800078ec0ff */
[----:B------:R-:W-:Y:S02]  /*1b00*/  PRMT R56, R35, 0x5410, R16 ;  /* 0x0000541023387816 */ /* 0x000fe40000000010 */
[----:B------:R-:W-:Y:S02]  /*1b10*/  SHF.L.U64.HI R17, R16, 0x10, RZ ;  /* 0x0000001010117819 */ /* 0x000fe400000102ff */
[----:B------:R-:W-:-:S04]  /*1b20*/  LOP3.LUT R16, R12, 0xffff, RZ, 0xc0, !PT ;  /* 0x0000ffff0c107812 */ /* 0x000fc800078ec0ff */
[----:B------:R-:W-:Y:S01]  /*1b30*/  LOP3.LUT R16, R16, 0xffff0000, R17, 0xf8, !PT ;  /* 0xffff000010107812 */ /* 0x000fe200078ef811 */
[-C--:B--2---:R-:W-:Y:S01]  /*1b40*/  FMUL R17, R4, R3.reuse ;  /* 0x0000000304117220 */ /* 0x084fe20000400000 */
[----:B------:R-:W-:-:S04]  /*1b50*/  FMUL R12, R5, R3 ;  /* 0x00000003050c7220 */ /* 0x000fc80000400000 */
[----:B------:R-:W-:Y:S02]  /*1b60*/  F2FP.BF16.F32.PACK_AB R17, RZ, R17 ;  /* 0x00000011ff11723e */ /* 0x000fe400000010ff */
[----:B------:R-:W-:Y:S02]  /*1b70*/  F2FP.BF16.F32.PACK_AB R12, RZ, R12 ;  /* 0x0000000cff0c723e */ /* 0x000fe400000010ff */
[----:B0-----:R-:W-:Y:S02]  /*1b80*/  PRMT R57, R16, 0x5410, R17 ;  /* 0x0000541010397816 */ /* 0x001fe40000000011 */
[----:B-1----:R-:W-:-:S05]  /*1b90*/  PRMT R59, R17, 0x5410, R12 ;  /* 0x00005410113b7816 */ /* 0x002fca000000000c */
[----:B------:R-:W-:Y:S04]  /*1ba0*/  STG.E desc[UR6][R50.64], R59 ;  /* 0x0000003b32007986 */ /* 0x000fe8000c101906 */
[----:B------:R-:W2:Y:S01]  /*1bb0*/  LDG.E.64 R16, desc[UR6][R36.64] ;  /* 0x0000000624107981 */ /* 0x000ea2000c1e1b00 */
[----:B------:R-:W-:Y:S01]  /*1bc0*/  PRMT R21, R7, 0x5410, R18 ;  /* 0x0000541007157816 */ /* 0x000fe20000000012 */
[----:B------:R-:W-:Y:S01]  /*1bd0*/  IMAD.WIDE R24, R13, 0x2, R24 ;  /* 0x000000020d187825 */ /* 0x000fe200078e0218 */
[----:B------:R-:W-:Y:S01]  /*1be0*/  FMNMX R4, R53, |R4|, !PT ;  /* 0x4000000435047209 */ /* 0x000fe20007800000 */
[----:B------:R0:W-:Y:S02]  /*1bf0*/  STS.64 [R45+0xa0], R56 ;  /* 0x0000a0382d007388 */ /* 0x0001e40000000a00 */
[----:B------:R-:W-:-:S04]  /*1c00*/  IMAD.WIDE R54, R13, 0x4, R54 ;  /* 0x000000040d367825 */ /* 0x000fc800078e0236 */
[-C--:B--2---:R-:W-:Y:S01]  /*1c10*/  FMUL R7, R16, R3.reuse ;  /* 0x0000000310077220 */ /* 0x084fe20000400000 */
[----:B------:R-:W-:-:S05]  /*1c20*/  FMUL R18, R17, R3 ;  /* 0x0000000311127220 */ /* 0x000fca0000400000 */
[----:B------:R-:W-:Y:S02]  /*1c30*/  F2FP.BF16.F32.PACK_AB R18, R18, R7 ;  /* 0x000000071212723e */ /* 0x000fe400000010ff */
[----:B------:R-:W-:Y:S02]  /*1c40*/  FMNMX R7, |R5|, R4, !PT ;  /* 0x0000000405077209 */ /* 0x000fe40007800200 */
[----:B------:R-:W-:-:S04]  /*1c50*/  PRMT R35, R18, 0x7632, R35 ;  /* 0x0000763212237816 */ /* 0x000fc80000000023 */
[----:B0-----:R-:W-:-:S05]  /*1c60*/  PRMT R57, R18, 0x5410, R35 ;  /* 0x0000541012397816 */ /* 0x001fca0000000023 */
        /* <DEDUP_REMOVED lines=8> */
[----:B------:R-:W-:Y:S02]  /*1cf0*/  SHF.L.U64.HI R6, R7, 0x10, RZ ;  /* 0x0000001007067819 */ /* 0x000fe400000102ff */
        /* <DEDUP_REMOVED lines=13> */
[----:B------:R-:W-:Y:S02]  /*1dd0*/  PRMT R11, R11, 0x5410, R12 ;  /* 0x000054100b0b7816 */ /* 0x000fe4000000000c */
[----:B------:R-:W-:Y:S01]  /*1de0*/  FMNMX R5, |R5|, R4, !PT ;  /* 0x0000000405057209 */ /* 0x000fe20007800200 */
[----:B0-----:R-:W-:-:S04]  /*1df0*/  IMAD.WIDE R56, R13, 0x4, R22 ;  /* 0x000000040d387825 */ /* 0x001fc800078e0216 */
[-C--:B--2---:R-:W-:Y:S01]  /*1e00*/  FMUL R4, R7, R3.reuse ;  /* 0x0000000307047220 */ /* 0x084fe20000400000 */
[----:B------:R-:W-:Y:S01]  /*1e10*/  FMNMX R12, R5, |R6|, !PT ;  /* 0x40000006050c7209 */ /* 0x000fe20007800000 */
[----:B------:R-:W-:-:S03]  /*1e20*/  FMUL R6, R6, R3 ;  /* 0x0000000306067220 */ /* 0x000fc60000400000 */
[----:B------:R-:W-:Y:S02]  /*1e30*/  F2FP.BF16.F32.PACK_AB R4, RZ, R4 ;  /* 0x00000004ff04723e */ /* 0x000fe400000010ff */
[----:B------:R-:W-:Y:S02]  /*1e40*/  F2FP.BF16.F32.PACK_AB R6, RZ, R6 ;  /* 0x00000006ff06723e */ /* 0x000fe400000010ff */
[----:B------:R-:W-:-:S04]  /*1e50*/  PRMT R53, R4, 0x7610, R53 ;  /* 0x0000761004357816 */ /* 0x000fc80000000035 */
[----:B------:R-:W-:-:S05]  /*1e60*/  PRMT R59, R6, 0x5410, R53 ;  /* 0x00005410063b7816 */ /* 0x000fca0000000035 */
[----:B------:R0:W-:Y:S04]  /*1e70*/  STG.E desc[UR6][R26.64], R59 ;  /* 0x0000003b1a007986 */ /* 0x0001e8000c101906 */
[----:B------:R-:W2:Y:S01]  /*1e80*/  LDG.E.64 R4, desc[UR6][R56.64] ;  /* 0x0000000638047981 */ /* 0x000ea2000c1e1b00 */
[----:B------:R-:W-:Y:S02]  /*1e90*/  FMNMX R23, |R7|, R12, !PT ;  /* 0x0000000c07177209 */ /* 0x000fe40007800200 */
[----:B------:R-:W-:Y:S02]  /*1ea0*/  LOP3.LUT R7, R16, 0xffff, RZ, 0xc0, !PT ;  /* 0x0000ffff10077812 */ /* 0x000fe400078ec0ff */
[----:B------:R-:W-:Y:S02]  /*1eb0*/  LOP3.LUT R6, R6, 0xffff, RZ, 0xc0, !PT ;  /* 0x0000ffff06067812 */ /* 0x000fe400078ec0ff */
[----:B------:R-:W-:-:S02]  /*1ec0*/  PRMT R16, R18, 0x5410, R7 ;  /* 0x0000541012107816 */ /* 0x000fc40000000007 */
[----:B------:R-:W-:Y:S02]  /*1ed0*/  SHF.L.U64.HI R7, R7, 0x10, RZ ;  /* 0x0000001007077819 */ /* 0x000fe400000102ff */
[----:B------:R-:W-:Y:S02]  /*1ee0*/  LOP3.LUT R12, R17, 0xffff, RZ, 0xc0, !PT ;  /* 0x0000ffff110c7812 */ /* 0x000fe400078ec0ff */
[----:B------:R-:W-:Y:S02]  /*1ef0*/  LOP3.LUT R6, R6, 0xffff0000, R7, 0xf8, !PT ;  /* 0xffff000006067812 */ /* 0x000fe400078ef807 */
[----:B------:R-:W-:Y:S02]  /*1f00*/  PRMT R40, R35, 0x5410, R12 ;  /* 0x0000541023287816 */ /* 0x000fe4000000000c */
[----:B------:R-:W-:Y:S02]  /*1f10*/  SHF.L.U64.HI R12, R12, 0x10, RZ ;  /* 0x000000100c0c7819 */ /* 0x000fe400000102ff */
[----:B------:R-:W-:Y:S01]  /*1f20*/  LOP3.LUT R7, R53, 0xffff, RZ, 0xc0, !PT ;  /* 0x0000ffff35077812 */ /* 0x000fe200078ec0ff */
[----:B------:R-:W-:-:S03]  /*1f30*/  IMAD.WIDE R52, R13, 0x2, R50 ;  /* 0x000000020d347825 */ /* 0x000fc600078e0232 */
[----:B------:R-:W-:Y:S01]  /*1f40*/  LOP3.LUT R7, R7, 0xffff0000, R12, 0xf8, !PT ;  /* 0xffff000007077812 */ /* 0x000fe200078ef80c */
[-C--:B--2---:R-:W-:Y:S01]  /*1f50*/  FMUL R17, R4, R3.reuse ;  /* 0x0000000304117220 */ /* 0x084fe20000400000 */
[----:B------:R-:W-:Y:S01]  /*1f60*/  FMUL R12, R5, R3 ;  /* 0x00000003050c7220 */ /* 0x000fe20000400000 */
[----:B------:R-:W-:-:S03]  /*1f70*/  FMNMX R18, R23, |R4|, !PT ;  /* 0x4000000417127209 */ /* 0x000fc60007800000 */
[----:B------:R-:W-:Y:S02]  /*1f80*/  F2FP.BF16.F32.PACK_AB R17, RZ, R17 ;  /* 0x00000011ff11723e */ /* 0x000fe400000010ff */
[----:B------:R-:W-:Y:S02]  /*1f90*/  F2FP.BF16.F32.PACK_AB R12, RZ, R12 ;  /* 0x0000000cff0c723e */ /* 0x000fe400000010ff */
[----:B------:R-:W-:Y:S01]  /*1fa0*/  FMNMX R23, |R5|, R18, !PT ;  /* 0x0000001205177209 */ /* 0x000fe20007800200 */
[----:B------:R-:W-:Y:S01]  /*1fb0*/  IMAD.WIDE R4, R13, 0x4, R36 ;  /* 0x000000040d047825 */ /* 0x000fe200078e0224 */
[----:B------:R-:W-:-:S05]  /*1fc0*/  PRMT R51, R17, 0x5410, R12 ;  /* 0x0000541011337816 */ /* 0x000fca000000000c */
[----:B------:R1:W-:Y:S04]  /*1fd0*/  STG.E desc[UR6][R52.64], R51 ;  /* 0x0000003334007986 */ /* 0x0003e8000c101906 */
[----:B------:R-:W2:Y:S01]  /*1fe0*/  LDG.E.64 R4, desc[UR6][R4.64] ;  /* 0x0000000604047981 */ /* 0x000ea2000c1e1b00 */
[----:B------:R-:W-:Y:S01]  /*1ff0*/  IMAD.WIDE R24, R13, 0x2, R24 ;  /* 0x000000020d187825 */ /* 0x000fe200078e0218 */
[----:B--2---:R-:W-:-:S03]  /*2000*/  FMNMX R22, R23, |R4|, !PT ;  /* 0x4000000417167209 */ /* 0x004fc60007800000 */
[-C--:B------:R-:W-:Y:S01]  /*2010*/  FMUL R18, R4, R3.reuse ;  /* 0x0000000304127220 */ /* 0x080fe20000400000 */
[C---:B------:R-:W-:Y:S01]  /*2020*/  FMUL R23, R5.reuse, R3 ;  /* 0x0000000305177220 */ /* 0x040fe20000400000 */
[----:B------:R-:W-:Y:S01]  /*2030*/  FMNMX R37, |R5|, R22, !PT ;  /* 0x0000001605257209 */ /* 0x000fe20007800200 */
[----:B------:R-:W-:-:S03]  /*2040*/  IMAD.WIDE R4, R13, 0x4, R54 ;  /* 0x000000040d047825 */ /* 0x000fc600078e0236 */
[----:B------:R-:W-:-:S04]  /*2050*/  F2FP.BF16.F32.PACK_AB R23, R23, R18 ;  /* 0x000000121717723e */ /* 0x000fc800000010ff */
[C---:B------:R-:W-:Y:S02]  /*2060*/  PRMT R18, R23.reuse, 0x7632, R18 ;  /* 0x0000763217127816 */ /* 0x040fe40000000012 */
[----:B------:R-:W-:-:S04]  /*2070*/  PRMT R35, R23, 0x7610, R35 ;  /* 0x0000761017237816 */ /* 0x000fc80000000023 */
[----:B0-----:R-:W-:-:S05]  /*2080*/  PRMT R59, R35, 0x5410, R18 ;  /* 0x00005410233b7816 */ /* 0x001fca0000000012 */
[----:B------:R0:W-:Y:S04]  /*2090*/  STG.E desc[UR6][R24.64], R59 ;  /* 0x0000003b18007986 */ /* 0x0001e8000c101906 */
[----:B------:R-:W2:Y:S01]  /*20a0*/  LDG.E.64 R4, desc[UR6][R4.64] ;  /* 0x0000000604047981 */ /* 0x000ea2000c1e1b00 */
        /* <DEDUP_REMOVED lines=10> */
[----:B------:R-:W0:Y:S01]  /*2150*/  LDG.E.64 R22, desc[UR6][R22.64] ;  /* 0x0000000616167981 */ /* 0x000e22000c1e1b00 */
[----:B------:R-:W-:-:S04]  /*2160*/  IMAD.WIDE R26, R13, 0x2, R26 ;  /* 0x000000020d1a7825 */ /* 0x000fc800078e021a */
[-C--:B0-----:R-:W-:Y:S01]  /*2170*/  FMUL R24, R22, R3.reuse ;  /* 0x0000000316187220 */ /* 0x081fe20000400000 */
[----:B------:R-:W-:-:S04]  /*2180*/  FMUL R25, R23, R3 ;  /* 0x0000000317197220 */ /* 0x000fc80000400000 */
[----:B------:R-:W-:Y:S02]  /*2190*/  F2FP.BF16.F32.PACK_AB R24, RZ, R24 ;  /* 0x00000018ff18723e */ /* 0x000fe400000010ff */
[----:B------:R-:W-:Y:S02]  /*21a0*/  F2FP.BF16.F32.PACK_AB R25, RZ, R25 ;  /* 0x00000019ff19723e */ /* 0x000fe400000010ff */
[----:B------:R-:W-:Y:S02]  /*21b0*/  PRMT R29, R24, 0x7610, R29 ;  /* 0x00007610181d7816 */ /* 0x000fe4000000001d */
[----:B------:R-:W-:Y:S01]  /*21c0*/  PRMT R28, R25, 0x7610, R28 ;  /* 0x00007610191c7816 */ /* 0x000fe2000000001c */
[----:B------:R-:W-:-:S03]  /*21d0*/  IMAD.WIDE R24, R13, 0x4, R56 ;  /* 0x000000040d187825 */ /* 0x000fc600078e0238 */
[----:B-1----:R-:W-:-:S05]  /*21e0*/  PRMT R39, R29, 0x5410, R28 ;  /* 0x000054101d277816 */ /* 0x002fca000000001c */
[----:B------:R0:W-:Y:S04]  /*21f0*/  STG.E desc[UR6][R26.64], R39 ;  /* 0x000000271a007986 */ /* 0x0001e8000c101906 */
[----:B------:R-:W2:Y:S01]  /*2200*/  LDG.E.64 R24, desc[UR6][R24.64] ;  /* 0x0000000618187981 */ /* 0x000ea2000c1e1b00 */
[----:B------:R-:W-:Y:S01]  /*2210*/  FMNMX R4, R37, |R4|, !PT ;  /* 0x4000000425047209 */ /* 0x000fe20007800000 */
[----:B------:R-:W-:Y:S01]  /*2220*/  IMAD.WIDE R52, R13, 0x2, R52 ;  /* 0x000000020d347825 */ /* 0x000fe200078e0234 */
[----:B------:R-:W-:Y:S01]  /*2230*/  LOP3.LUT R36, R36, 0xffff, RZ, 0xc0, !PT ;  /* 0x0000ffff24247812 */ /* 0x000fe200078ec0ff */
[----:B------:R-:W1:Y:S01]  /*2240*/  LDC R41, c[0x0][R41+0xe0c] ;  /* 0x0003830029297b82 */ /* 0x000e620000000800 */
[----:B------:R-:W-:Y:S01]  /*2250*/  FMNMX R5, |R5|, R4, !PT ;  /* 0x0000000405057209 */ /* 0x000fe20007800200 */
[----:B------:R-:W-:Y:S01]  /*2260*/  BSSY B0, `(.L_x_3702) ;  /* 0x000007b000007945 */ /* 0x000fe20003800000 */
[----:B------:R-:W-:-:S02]  /*2270*/  PRMT R17, R6, 0x5410, R17 ;  /* 0x0000541006117816 */ /* 0x000fc40000000011 */
[----:B------:R-:W-:Y:S02]  /*2280*/  FMNMX R22, R5, |R22|, !PT ;  /* 0x4000001605167209 */ /* 0x000fe40007800000 */
[----:B------:R-:W-:Y:S01]  /*2290*/  LOP3.LUT R29, R29, 0xffff, RZ, 0xc0, !PT ;  /* 0x0000ffff1d1d7812 */ /* 0x000fe200078ec0ff */
[----:B------:R-:W-:Y:S01]  /*22a0*/  STS.64 [R45+0xc0], R16 ;  /* 0x0000c0102d007388 */ /* 0x000fe20000000a00 */
[----:B------:R-:W-:Y:S02]  /*22b0*/  FMNMX R23, |R23|, R22, !PT ;  /* 0x0000001617177209 */ /* 0x000fe40007800200 */
[----:B------:R-:W-:Y:S02]  /*22c0*/  SHF.L.U64.HI R22, R36, 0x10, RZ ;  /* 0x0000001024167819 */ /* 0x000fe400000102ff */
[----:B------:R-:W-:Y:S02]  /*22d0*/  LOP3.LUT R28, R28, 0xffff, RZ, 0xc0, !PT ;  /* 0x0000ffff1c1c7812 */ /* 0x000fe400078ec0ff */
[----:B------:R-:W-:Y:S01]  /*22e0*/  LOP3.LUT P0, RZ, R19, 0x1f, RZ, 0xc0, !PT ;  /* 0x0000001f13ff7812 */ /* 0x000fe2000780c0ff */
[-C--:B--2---:R-:W-:Y:S01]  /*22f0*/  FMUL R4, R24, R3.reuse ;  /* 0x0000000318047220 */ /* 0x084fe20000400000 */
[----:B------:R-:W-:Y:S01]  /*2300*/  FMNMX R6, R23, |R24|, !PT ;  /* 0x4000001817067209 */ /* 0x000fe20007800000 */
[----:B------:R-:W-:Y:S01]  /*2310*/  FMUL R5, R25, R3 ;  /* 0x0000000319057220 */ /* 0x000fe20000400000 */
[----:B------:R-:W-:-:S02]  /*2320*/  PRMT R24, R35, 0x5410, R36 ;  /* 0x0000541023187816 */ /* 0x000fc40000000024 */
[----:B------:R-:W-:Y:S02]  /*2330*/  F2FP.BF16.F32.PACK_AB R23, RZ, R4 ;  /* 0x00000004ff17723e */ /* 0x000fe400000010ff */
[----:B------:R-:W-:Y:S02]  /*2340*/  FMNMX R13, |R25|, R6, !PT ;  /* 0x00000006190d7209 */ /* 0x000fe40007800200 */
[----:B------:R-:W-:Y:S02]  /*2350*/  F2FP.BF16.F32.PACK_AB R6, RZ, R5 ;  /* 0x00000005ff06723e */ /* 0x000fe400000010ff */
[----:B------:R-:W-:Y:S01]  /*2360*/  LOP3.LUT R4, R29, 0xffff0000, R22, 0xf8, !PT ;  /* 0xffff00001d047812 */ /* 0x000fe200078ef816 */
[----:B-1----:R-:W-:Y:S01]  /*2370*/  IMAD.SHL.U32 R29, R41, 0x8, RZ ;  /* 0x00000008291d7824 */ /* 0x002fe200078e00ff */
[----:B------:R-:W-:Y:S01]  /*2380*/  PRMT R5, R23, 0x7610, R5 ;  /* 0x0000761017057816 */ /* 0x000fe20000000005 */
[----:B------:R-:W1:Y:S03]  /*2390*/  SHFL.DOWN PT, R22, R13, 0x10, 0x1f ;  /* 0x0a001f000d167f89 */ /* 0x000e6600000e0000 */
[----:B------:R-:W-:-:S02]  /*23a0*/  PRMT R25, R4, 0x5410, R5 ;  /* 0x0000541004197816 */ /* 0x000fc40000000005 */
[----:B0-----:R-:W-:Y:S02]  /*23b0*/  PRMT R27, R5, 0x5410, R6 ;  /* 0x00005410051b7816 */ /* 0x001fe40000000006 */
[----:B------:R-:W0:Y:S01]  /*23c0*/  LDC.64 R4, c[0x0][R15+0x610] ;  /* 0x000184000f047b82 */ /* 0x000e220000000a00 */
[----:B------:R-:W-:Y:S04]  /*23d0*/  STS.64 [R45+0xe0], R24 ;  /* 0x0000e0182d007388 */ /* 0x000fe80000000a00 */
[----:B------:R-:W-:Y:S03]  /*23e0*/  STG.E desc[UR6][R52.64], R27 ;  /* 0x0000001b34007986 */ /* 0x000fe6000c101906 */
[----:B------:R-:W-:Y:S01]  /*23f0*/  BAR.SYNC.DEFER_BLOCKING 0x0 ;  /* 0x0000000000007b1d */ /* 0x000fe20000010000 */
[----:B-1----:R-:W-:Y:S01]  /*2400*/  FMNMX R26, R13, R22, !PT ;  /* 0x000000160d1a7209 */ /* 0x002fe20007800000 */
[----:B------:R-:W-:-:S04]  /*2410*/  IMAD R13, R33, 0x2, R14 ;  /* 0x00000002210d7824 */ /* 0x000fc800078e020e */
[----:B------:R-:W1:Y:S01]  /*2420*/  SHFL.DOWN PT, R35, R26, 0x8, 0x1f ;  /* 0x09001f001a237f89 */ /* 0x000e6200000e0000 */
[----:B------:R-:W-:-:S04]  /*2430*/  IMAD R61, R41, R13, R8 ;  /* 0x0000000d293d7224 */ /* 0x000fc800078e0208 */
[----:B0-----:R-:W-:Y:S01]  /*2440*/  IMAD.WIDE R60, R61, 0x2, R4 ;  /* 0x000000023d3c7825 */ /* 0x001fe200078e0204 */
[----:B------:R-:W0:Y:S03]  /*2450*/  LDS.64 R56, [R32] ;  /* 0x0000000020387984 */ /* 0x000e260000000a00 */
[C---:B------:R-:W-:Y:S01]  /*2460*/  IMAD.WIDE R58, R29.reuse, 0x2, R60 ;  /* 0x000000021d3a7825 */ /* 0x040fe200078e023c */
[----:B------:R-:W2:Y:S03]  /*2470*/  LDS.64 R54, [R32+0x420] ;  /* 0x0004200020367984 */ /* 0x000ea60000000a00 */
[C---:B------:R-:W-:Y:S01]  /*2480*/  IMAD.WIDE R38, R29.reuse, 0x2, R58 ;  /* 0x000000021d267825 */ /* 0x040fe200078e023a */
[----:B------:R-:W3:Y:S04]  /*2490*/  LDS.64 R22, [R32+0x840] ;  /* 0x0008400020167984 */ /* 0x000ee80000000a00 */
[----:B------:R-:W4:Y:S01]  /*24a0*/  LDS.64 R16, [R32+0xc60] ;  /* 0x000c600020107984 */ /* 0x000f220000000a00 */
[----:B-1----:R-:W-:Y:S01]  /*24b0*/  FMNMX R35, R26, R35, !PT ;  /* 0x000000231a237209 */ /* 0x002fe20007800000 */
[----:B------:R-:W-:-:S02]  /*24c0*/  IMAD.WIDE R52, R29, 0x2, R38 ;  /* 0x000000021d347825 */ /* 0x000fc400078e0226 */
[----:B------:R-:W-:Y:S04]  /*24d0*/  LDS.64 R36, [R32+0x1080] ;  /* 0x0010800020247984 */ /* 0x000fe80000000a00 */
[----:B------:R-:W-:Y:S04]  /*24e0*/  LDS.64 R26, [R32+0x14a0] ;  /* 0x0014a000201a7984 */ /* 0x000fe80000000a00 */
[----:B------:R-:W-:Y:S04]  /*24f0*/  LDS.64 R24, [R32+0x18c0] ;  /* 0x0018c00020187984 */ /* 0x000fe80000000a00 */
[----:B------:R-:W-:Y:S04]  /*2500*/  LDS.64 R14, [R32+0x1ce0] ;  /* 0x001ce000200e7984 */ /* 0x000fe80000000a00 */
[----:B------:R-:W1:Y:S04]  /*2510*/  SHFL.DOWN PT, R44, R35, 0x4, 0x1f ;  /* 0x08801f00232c7f89 */ /* 0x000e6800000e0000 */
[----:B0-----:R0:W-:Y:S04]  /*2520*/  STG.E.64 desc[UR6][R60.64], R56 ;  /* 0x000000383c007986 */ /* 0x0011e8000c101b06 */
[----:B--2---:R2:W-:Y:S04]  /*2530*/  STG.E.64 desc[UR6][R58.64], R54 ;  /* 0x000000363a007986 */ /* 0x0045e8000c101b06 */
[----:B---3--:R-:W-:Y:S04]  /*2540*/  STG.E.64 desc[UR6][R38.64], R22 ;  /* 0x0000001626007986 */ /* 0x008fe8000c101b06 */
[----:B----4-:R3:W-:Y:S01]  /*2550*/  STG.E.64 desc[UR6][R52.64], R16 ;  /* 0x0000001034007986 */ /* 0x0107e2000c101b06 */
[----:B0-----:R-:W-:Y:S01]  /*2560*/  VIADD R57, R13, 0x1 ;  /* 0x000000010d397836 */ /* 0x001fe20000000000 */
[----:B-1----:R-:W-:Y:S01]  /*2570*/  FMNMX R44, R35, R44, !PT ;  /* 0x0000002c232c7209 */ /* 0x002fe20007800000 */
[----:B--2---:R-:W-:Y:S01]  /*2580*/  IMAD.WIDE R54, R29, 0x2, R52 ;  /* 0x000000021d367825 */ /* 0x004fe200078e0234 */
[----:B------:R-:W-:-:S03]  /*2590*/  LOP3.LUT R59, R51, 0xffff, RZ, 0xc0, !PT ;  /* 0x0000ffff333b7812 */ /* 0x000fc600078ec0ff */
[----:B------:R-:W0:Y:S01]  /*25a0*/  SHFL.DOWN PT, R35, R44, 0x2, 0x1f ;  /* 0x08401f002c237f89 */ /* 0x000e2200000e0000 */
[----:B------:R-:W-:Y:S01]  /*25b0*/  IMAD R57, R41, R57, R8 ;  /* 0x0000003929397224 */ /* 0x000fe200078e0208 */
[----:B------:R-:W-:Y:S01]  /*25c0*/  SHF.L.U64.HI R13, R59, 0x10, RZ ;  /* 0x000000103b0d7819 */ /* 0x000fe200000102ff */
[----:B------:R-:W-:Y:S01]  /*25d0*/  IMAD.WIDE R50, R29, 0x2, R54 ;  /* 0x000000021d327825 */ /* 0x000fe200078e0236 */
[----:B------:R-:W-:Y:S01]  /*25e0*/  PRMT R41, R7, 0x5410, R12 ;  /* 0x0000541007297816 */ /* 0x000fe2000000000c */
[----:B------:R-:W-:Y:S01]  /*25f0*/  STG.E.64 desc[UR6][R54.64], R36 ;  /* 0x0000002436007986 */ /* 0x000fe2000c101b06 */
[----:B------:R-:W-:Y:S01]  /*2600*/  LOP3.LUT R7, R28, 0xffff0000, R13, 0xf8, !PT ;  /* 0xffff00001c077812 */ /* 0x000fe200078ef80d */
[----:B------:R-:W-:Y:S01]  /*2610*/  IMAD.WIDE R4, R57, 0x2, R4 ;  /* 0x0000000239047825 */ /* 0x000fe200078e0204 */
[----:B---3--:R-:W-:Y:S01]  /*2620*/  PRMT R16, R18, 0x5410, R59 ;  /* 0x0000541012107816 */ /* 0x008fe2000000003b */
[----:B------:R-:W-:Y:S01]  /*2630*/  STG.E.64 desc[UR6][R50.64], R26 ;  /* 0x0000001a32007986 */ /* 0x000fe2000c101b06 */
[----:B------:R-:W-:Y:S01]  /*2640*/  PRMT R17, R7, 0x5410, R6 ;  /* 0x0000541007117816 */ /* 0x000fe20000000006 */
[----:B------:R-:W-:Y:S01]  /*2650*/  IMAD.WIDE R12, R29, 0x2, R50 ;  /* 0x000000021d0c7825 */ /* 0x000fe200078e0232 */
[----:B------:R-:W-:-:S04]  /*2660*/  @!P0 LEA R18, R34, R9, 0x18 ;  /* 0x0000000922128211 */ /* 0x000fc800078ec0ff */
[----:B------:R1:W-:Y:S01]  /*2670*/  STG.E.64 desc[UR6][R12.64], R24 ;  /* 0x000000180c007986 */ /* 0x0003e2000c101b06 */
[----:B------:R-:W-:-:S04]  /*2680*/  IMAD.WIDE R6, R29, 0x2, R12 ;  /* 0x000000021d067825 */ /* 0x000fc800078e020c */
[----:B------:R-:W-:Y:S01]  /*2690*/  @!P0 IMAD R18, R33, 0x4, R18 ;  /* 0x0000000421128824 */ /* 0x000fe200078e0212 */
[----:B------:R-:W-:Y:S01]  /*26a0*/  STG.E.64 desc[UR6][R6.64], R14 ;  /* 0x0000000e06007986 */ /* 0x000fe2000c101b06 */
[----:B0-----:R-:W-:Y:S01]  /*26b0*/  FMNMX R35, R44, R35, !PT ;  /* 0x000000232c237209 */ /* 0x001fe20007800000 */
[----:B------:R-:W-:Y:S01]  /*26c0*/  BAR.SYNC.DEFER_BLOCKING 0x0 ;  /* 0x0000000000007b1d */ /* 0x000fe20000010000 */
[----:B-1----:R-:W-:-:S05]  /*26d0*/  IMAD.WIDE R24, R29, 0x2, R4 ;  /* 0x000000021d187825 */ /* 0x002fca00078e0204 */
[----:B------:R-:W0:Y:S04]  /*26e0*/  SHFL.DOWN PT, R8, R35, 0x1, 0x1f ;  /* 0x08201f0023087f89 */ /* 0x000e2800000e0000 */
[----:B------:R-:W-:Y:S04]  /*26f0*/  STS.64 [R45], R48 ;  /* 0x000000302d007388 */ /* 0x000fe80000000a00 */
[----:B------:R-:W-:Y:S04]  /*2700*/  STS.64 [R45+0x20], R46 ;  /* 0x0000202e2d007388 */ /* 0x000fe80000000a00 */
[----:B------:R-:W-:Y:S01]  /*2710*/  STS.64 [R45+0x40], R30 ;  /* 0x0000401e2d007388 */ /* 0x000fe20000000a00 */
[----:B0-----:R-:W-:Y:S01]  /*2720*/  FMNMX R33, R35, R8, !PT ;  /* 0x0000000823217209 */ /* 0x001fe20007800000 */
[----:B------:R-:W-:-:S02]  /*2730*/  IMAD.MOV.U32 R8, RZ, RZ, RZ ;  /* 0x000000ffff087224 */ /* 0x000fc400078e00ff */
[----:B------:R0:W-:Y:S04]  /*2740*/  STS.64 [R45+0x60], R42 ;  /* 0x0000602a2d007388 */ /* 0x0001e80000000a00 */
[----:B------:R-:W-:Y:S04]  /*2750*/  STS.64 [R45+0x80], R20 ;  /* 0x000080142d007388 */ /* 0x000fe80000000a00 */
[----:B------:R-:W-:Y:S04]  /*2760*/  STS.64 [R45+0xa0], R10 ;  /* 0x0000a00a2d007388 */ /* 0x000fe80000000a00 */
[----:B------:R-:W-:Y:S01]  /*2770*/  STS.64 [R45+0xc0], R40 ;  /* 0x0000c0282d007388 */ /* 0x000fe20000000a00 */
[----:B0-----:R-:W-:-:S03]  /*2780*/  IMAD.WIDE R42, R29, 0x2, R24 ;  /* 0x000000021d2a7825 */ /* 0x001fc600078e0218 */
[----:B------:R0:W-:Y:S01]  /*2790*/  STS.64 [R45+0xe0], R16 ;  /* 0x0000e0102d007388 */ /* 0x0001e20000000a00 */
[----:B------:R-:W-:Y:S01]  /*27a0*/  BAR.SYNC.DEFER_BLOCKING 0x0 ;  /* 0x0000000000007b1d */ /* 0x000fe20000010000 */
[----:B0-----:R-:W-:-:S04]  /*27b0*/  IMAD.WIDE R16, R29, 0x2, R42 ;  /* 0x000000021d107825 */ /* 0x001fc800078e022a */
[----:B------:R-:W-:-:S04]  /*27c0*/  IMAD.WIDE R38, R29, 0x2, R16 ;  /* 0x000000021d267825 */ /* 0x000fc800078e0210 */
[C---:B------:R-:W-:Y:S01]  /*27d0*/  IMAD.WIDE R30, R29.reuse, 0x2, R38 ;  /* 0x000000021d1e7825 */ /* 0x040fe200078e0226 */
[----:B------:R-:W0:Y:S03]  /*27e0*/  LDS.64 R26, [R32] ;  /* 0x00000000201a7984 */ /* 0x000e260000000a00 */
[C---:B------:R-:W-:Y:S01]  /*27f0*/  IMAD.WIDE R40, R29.reuse, 0x2, R30 ;  /* 0x000000021d287825 */ /* 0x040fe200078e021e */
[----:B------:R-:W1:Y:S04]  /*2800*/  LDS.64 R22, [R32+0x420] ;  /* 0x0004200020167984 */ /* 0x000e680000000a00 */
[----:B------:R-:W2:Y:S01]  /*2810*/  LDS.64 R36, [R32+0x840] ;  /* 0x0008400020247984 */ /* 0x000ea20000000a00 */
[----:B------:R-:W-:-:S03]  /*2820*/  IMAD.WIDE R28, R29, 0x2, R40 ;  /* 0x000000021d1c7825 */ /* 0x000fc600078e0228 */
        /* <DEDUP_REMOVED lines=8> */
[----:B---3--:R1:W-:Y:S01]  /*28b0*/  STG.E.64 desc[UR6][R16.64], R6 ;  /* 0x0000000610007986 */ /* 0x0083e2000c101b06 */
[----:B0-----:R-:W-:-:S03]  /*28c0*/  VIADD R4, R19, 0x1f ;  /* 0x0000001f13047836 */ /* 0x001fc60000000000 */
[----:B----4-:R1:W-:Y:S04]  /*28d0*/  STG.E.64 desc[UR6][R38.64], R12 ;  /* 0x0000000c26007986 */ /* 0x0103e8000c101b06 */
[----:B-----5:R1:W-:Y:S04]  /*28e0*/  STG.E.64 desc[UR6][R30.64], R14 ;  /* 0x0000000e1e007986 */ /* 0x0203e8000c101b06 */
[----:B------:R1:W-:Y:S04]  /*28f0*/  STG.E.64 desc[UR6][R40.64], R10 ;  /* 0x0000000a28007986 */ /* 0x0003e8000c101b06 */
[----:B------:R1:W-:Y:S01]  /*2900*/  STG.E.64 desc[UR6][R28.64], R20 ;  /* 0x000000141c007986 */ /* 0x0003e2000c101b06 */
[----:B------:R-:W-:Y:S06]  /*2910*/  BAR.SYNC.DEFER_BLOCKING 0x0 ;  /* 0x0000000000007b1d */ /* 0x000fec0000010000 */
[----:B------:R1:W-:Y:S02]  /*2920*/  @!P0 STS [R18], R33 ;  /* 0x0000002112008388 */ /* 0x0003e40000000800 */
        /* <DEDUP_REMOVED lines=13> */
.L_x_3711:
[----:B-1----:R-:W-:-:S07]  /*2a00*/  FMNMX R8, R5, R8, !PT ;  /* 0x0000000805087209 */ /* 0x002fce0007800000 */
.L_x_3703:
[----:B------:R-:W-:Y:S05]  /*2a10*/  BSYNC B0 ;  /* 0x0000000000007941 */ /* 0x000fea0003800000 */
.L_x_3702:
        /* <DEDUP_REMOVED lines=12> */
[----:B------:R-:W-:Y:S01]  /*2ae0*/  UFLO.U32 UR4, UR4 ;  /* 0x00000004000472bd */ /* 0x000fe200080e0000 */
[----:B--2---:R-:W-:-:S05]  /*2af0*/  IMAD.U32 R7, RZ, RZ, UR5 ;  /* 0x00000005ff077e24 */ /* 0x004fca000f8e00ff */
[----:B-1----:R-:W-:-:S13]  /*2b00*/  ISETP.EQ.U32.AND P0, PT, R6, UR4, PT ;  /* 0x0000000406007c0c */ /* 0x002fda000bf02070 */
[----:B0-----:R1:W-:Y:S02]  /*2b10*/  @P0 REDG.E.MAX.S32.STRONG.GPU desc[UR6][R4.64], R7 ;  /* 0x000000070400098e */ /* 0x0013e4000d10e386 */
.L_x_3706:
[----:B------:R-:W-:Y:S05]  /*2b20*/  BSYNC B0 ;  /* 0x0000000000007941 */ /* 0x000fea0003800000 */
.L_x_3705:
        /* <DEDUP_REMOVED lines=13> */
[----:B-1----:R-:W-:Y:S05]  /*2c00*/  CALL.REL.NOINC `($__internal_27_$__cuda_sm20_rcp_rn_f32_slowpath) ;  /* 0x0000000000587944 */ /* 0x002fea0003c00000 */
[----:B------:R-:W-:Y:S01]  /*2c10*/  IMAD.MOV.U32 R7, RZ, RZ, R0 ;  /* 0x000000ffff077224 */ /* 0x000fe200078e0000 */
[----:B------:R-:W-:Y:S06]  /*2c20*/  BRA `(.L_x_3708) ;  /* 0x0000000000107947 */ /* 0x000fec0003800000 */
.L_x_3707:
[----:B------:R-:W0:Y:S02]  /*2c30*/  MUFU.RCP R0, R3 ;  /* 0x0000000300007308 */ /* 0x000e240000001000 */
[----:B0-----:R-:W-:-:S04]  /*2c40*/  FFMA R2, R0, R3, -1 ;  /* 0xbf80000000027423 */ /* 0x001fc80000000003 */
[----:B------:R-:W-:-:S04]  /*2c50*/  FADD.FTZ R7, -R2, -RZ ;  /* 0x800000ff02077221 */ /* 0x000fc80000010100 */
[----:B------:R-:W-:-:S07]  /*2c60*/  FFMA R7, R0, R7, R0 ;  /* 0x0000000700077223 */ /* 0x000fce0000000000 */
.L_x_3708:
[----:B-1----:R-:W-:Y:S01]  /*2c70*/  STG.E desc[UR6][R4.64], R7 ;  /* 0x0000000704007986 */ /* 0x002fe2000c101906 */
[----:B------:R-:W-:Y:S05]  /*2c80*/  EXIT ;  /* 0x000000000000794d */ /* 0x000fea0003800000 */
.L_x_3704:
[----:B------:R-:W-:Y:S02]  /*2c90*/  IMAD.MOV.U32 R7, RZ, RZ, 0x2 ;  /* 0x00000002ff077424 */ /* 0x000fe400078e00ff */
[----:B------:R-:W-:Y:S02]  /*2ca0*/  IMAD.MOV.U32 R9, RZ, RZ, 0x1f ;  /* 0x0000001fff097424 */ /* 0x000fe400078e00ff */
[----:B------:R-:W-:-:S07]  /*2cb0*/  IMAD.MOV.U32 R6, RZ, RZ, -0x1 ;  /* 0xffffffffff067424 */ /* 0x000fce00078e00ff */
[----:B01----:R-:W-:Y:S05]  /*2cc0*/  WARPSYNC.COLLECTIVE R6, `(.L_x_3709) ;  /* 0x0000000006087348 */ /* 0x003fea0003c00000 */
[----:B-1----:R1:W2:Y:S02]  /*2cd0*/  SHFL.DOWN P0, R8, R4, R7, R9 ;  /* 0x0800000704087389 */ /* 0x0022a40000000009 */
[----:B012---:R-:W-:Y:S01]  /*2ce0*/  ENDCOLLECTIVE ;  /* 0x000000000000791b */ /* 0x007fe20003800000 */
.L_x_3709:
[----:B------:R-:W-:Y:S02]  /*2cf0*/  IMAD.MOV.U32 R7, RZ, RZ, 0x1 ;  /* 0x00000001ff077424 */ /* 0x000fe400078e00ff */
[----:B------:R-:W-:-:S05]  /*2d00*/  IMAD.MOV.U32 R5, RZ, RZ, R8 ;  /* 0x000000ffff057224 */ /* 0x000fca00078e0008 */
[----:B------:R-:W-:-:S05]  /*2d10*/  FMNMX R5, R5, R4, !PT ;  /* 0x0000000405057209 */ /* 0x000fca0007800000 */
[----:B------:R-:W-:-:S07]  /*2d20*/  IMAD.MOV.U32 R4, RZ, RZ, R5 ;  /* 0x000000ffff047224 */ /* 0x000fce00078e0005 */
[----:B------:R-:W-:Y:S05]  /*2d30*/  WARPSYNC.COLLECTIVE R6, `(.L_x_3710) ;  /* 0x0000000006087348 */ /* 0x000fea0003c00000 */
[----:B------:R0:W1:Y:S02]  /*2d40*/  SHFL.DOWN P0, R8, R4, R7, R9 ;  /* 0x0800000704087389 */ /* 0x0000640000000009 */
[----:B01----:R-:W-:Y:S01]  /*2d50*/  ENDCOLLECTIVE ;  /* 0x000000000000791b */ /* 0x003fe20003800000 */
.L_x_3710:
[----:B------:R-:W-:Y:S05]  /*2d60*/  BRA `(.L_x_3711) ;  /* 0xfffffffc00247947 */ /* 0x000fea000383ffff */
        .weak           $__internal_27_$__cuda_sm20_rcp_rn_f32_slowpath
        .type           $__internal_27_$__cuda_sm20_rcp_rn_f32_slowpath,@function
        .size           $__internal_27_$__cuda_sm20_rcp_rn_f32_slowpath,(.L_x_3800 - $__internal_27_$__cuda_sm20_rcp_rn_f32_slowpath)
$__internal_27_$__cuda_sm20_rcp_rn_f32_slowpath:
        /* <DEDUP_REMOVED lines=15> */
.L_x_3712:
        /* <DEDUP_REMOVED lines=33> */
.L_x_3714:
[----:B------:R0:W1:Y:S02]  /*3070*/  MUFU.RCP R0, R3 ;  /* 0x0000000300007308 */ /* 0x0000640000001000 */
.L_x_3713:
[----:B------:R-:W-:Y:S02]  /*3080*/  IMAD.MOV.U32 R2, RZ, RZ, R8 ;  /* 0x000000ffff027224 */ /* 0x000fe400078e0008 */
[----:B0-2---:R-:W-:-:S04]  /*3090*/  IMAD.MOV.U32 R3, RZ, RZ, 0x0 ;  /* 0x00000000ff037424 */ /* 0x005fc800078e00ff */
[----:B-1-3--:R-:W-:Y:S05]  /*30a0*/  RET.REL.NODEC R2 `(_ZN18transformer_engine56_GLOBAL__N__9a404817_23_multi_cast_transpose_cu_26a11c4627multi_cast_transpose_kernelILi2ELi4ELb1Eff13__nv_bfloat16EEvNS0_22MultiCastTransposeArgsE) ;  /* 0xffffffcc02d47950 */ /* 0x00afea0003c3ffff */
.L_x_3715:
        /* <DEDUP_REMOVED lines=13> */
.L_x_3800:


//--------------------- .text._ZN18transformer_engine56_GLOBAL__N__9a404817_23_multi_cast_transpose_cu_26a11c4627multi_cast_transpose_kernelILi2ELi4ELb1Eff6__halfEEvNS0_22MultiCastTransposeArgsE --------------------------
	.section	.text._ZN18transformer_engine56_GLOBAL__N__9a404817_23_multi_cast_transpose_cu_26a11c4627multi_cast_transpose_kernelILi2ELi4ELb1Eff6__halfEEvNS0_22MultiCastTransposeArgsE,"ax",@progbits
	.align	128
.text._ZN18transformer_engine56_GLOBAL__N__9a404817_23_multi_cast_transpose_cu_26a11c4627multi_cast_transpose_kernelILi2ELi4ELb1Eff6__halfEEvNS0_22MultiCastTransposeArgsE:
        .type           _ZN18transformer_engine56_GLOBAL__N__9a404817_23_multi_cast_transpose_cu_26a11c4627multi_cast_transpose_kernelILi2ELi4ELb1Eff6__halfEEvNS0_22MultiCastTransposeArgsE,@function
        .size           _ZN18transformer_engine56_GLOBAL__N__9a404817_23_multi_cast_transpose_cu_26a11c4627multi_cast_transpose_kernelILi2ELi4ELb1Eff6__halfEEvNS0_22MultiCastTransposeArgsE,(.L_x_3802 - _ZN18transformer_engine56_GLOBAL__N__9a404817_23_multi_cast_transpose_cu_26a11c4627multi_cast_transpose_kernelILi2ELi4ELb1Eff6__halfEEvNS0_22MultiCastTransposeArgsE)
        .other          _ZN18transformer_engine56_GLOBAL__N__9a404817_23_multi_cast_transpose_cu_26a11c4627multi_cast_transpose_kernelILi2ELi4ELb1Eff6__halfEEvNS0_22MultiCastTransposeArgsE,@"STO_CUDA_ENTRY STV_DEFAULT"
_ZN18transformer_engine56_GLOBAL__N__9a404817_23_multi_cast_transpose_cu_26a11c4627multi_cast_transpose_kernelILi2ELi4ELb1Eff6__halfEEvNS0_22MultiCastTransposeArgsE:
        /* <DEDUP_REMOVED lines=9> */
.L_x_3716:
        /* <DEDUP_REMOVED lines=61> */
[----:B------:R-:W-:-:S04]  /*0460*/  F2FP.F16.F32.PACK_AB R5, R5, R4 ;  /* 0x000000040505723e */ /* 0x000fc800000000ff */
        /* <DEDUP_REMOVED lines=9> */
[----:B------:R-:W-:Y:S02]  /*0500*/  F2FP.F16.F32.PACK_AB R6, RZ, R6 ;  /* 0x00000006ff06723e */ /* 0x000fe400000000ff */
[----:B------:R-:W-:Y:S02]  /*0510*/  F2FP.F16.F32.PACK_AB R4, RZ, R4 ;  /* 0x00000004ff04723e */ /* 0x000fe400000000ff */
[----:B------:R-:W-:-:S04]  /*0520*/  PRMT R43, R6, 0x7610, R43 ;  /* 0x00007610062b7816 */ /* 0x000fc8000000002b */
[----:B------:R-:W-:-:S05]  /*0530*/  PRMT R9, R4, 0x5410, R43 ;  /* 0x0000541004097816 */ /* 0x000fca000000002b */
[----:B------:R1:W-:Y:S04]  /*0540*/  STG.E desc[UR6][R20.64], R9 ;  /* 0x0000000914007986 */ /* 0x0003e8000c101906 */
[----:B------:R-:W2:Y:S02]  /*0550*/  LDG.E.64 R38, desc[UR6][R28.64] ;  /* 0x000000061c267981 */ /* 0x000ea4000c1e1b00 */
[-C--:B--2---:R-:W-:Y:S01]  /*0560*/  FMUL R6, R38, R3.reuse ;  /* 0x0000000326067220 */ /* 0x084fe20000400000 */
[----:B0-----:R-:W-:-:S04]  /*0570*/  FMUL R7, R39, R3 ;  /* 0x0000000327077220 */ /* 0x001fc80000400000 */
[----:B------:R-:W-:Y:S02]  /*0580*/  F2FP.F16.F32.PACK_AB R6, RZ, R6 ;  /* 0x00000006ff06723e */ /* 0x000fe400000000ff */
[----:B------:R-:W-:Y:S01]  /*0590*/  F2FP.F16.F32.PACK_AB R10, RZ, R7 ;  /* 0x00000007ff0a723e */ /* 0x000fe200000000ff */
        /* <DEDUP_REMOVED lines=12> */
[----:B------:R-:W-:Y:S02]  /*0660*/  F2FP.F16.F32.PACK_AB R6, RZ, R6 ;  /* 0x00000006ff06723e */ /* 0x000fe400000000ff */
[----:B------:R-:W-:Y:S02]  /*0670*/  F2FP.F16.F32.PACK_AB R18, RZ, R9 ;  /* 0x00000009ff12723e */ /* 0x000fe400000000ff */
        /* <DEDUP_REMOVED lines=9> */
[----:B------:R-:W-:-:S04]  /*0710*/  F2FP.F16.F32.PACK_AB R7, R32, R7 ;  /* 0x000000072007723e */ /* 0x000fc800000000ff */
        /* <DEDUP_REMOVED lines=23> */
[----:B------:R-:W-:Y:S02]  /*0890*/  F2FP.F16.F32.PACK_AB R22, RZ, R22 ;  /* 0x00000016ff16723e */ /* 0x000fe400000000ff */
[----:B------:R-:W-:Y:S02]  /*08a0*/  F2FP.F16.F32.PACK_AB R23, RZ, R23 ;  /* 0x00000017ff17723e */ /* 0x000fe400000000ff */
        /* <DEDUP_REMOVED lines=16> */
[----:B------:R-:W-:Y:S02]  /*09b0*/  F2FP.F16.F32.PACK_AB R36, RZ, R36 ;  /* 0x00000024ff24723e */ /* 0x000fe400000000ff */
[----:B------:R-:W-:Y:S02]  /*09c0*/  F2FP.F16.F32.PACK_AB R38, RZ, R38 ;  /* 0x00000026ff26723e */ /* 0x000fe400000000ff */
        /* <DEDUP_REMOVED lines=32> */
[----:B------:R-:W-:Y:S02]  /*0bd0*/  F2FP.F16.F32.PACK_AB R46, R53, R46 ;  /* 0x0000002e352e723e */ /* 0x000fe400000000ff */
        /* <DEDUP_REMOVED lines=18> */
[----:B------:R-:W-:Y:S02]  /*0d00*/  F2FP.F16.F32.PACK_AB R7, RZ, R7 ;  /* 0x00000007ff07723e */ /* 0x000fe400000000ff */
[----:B------:R-:W-:Y:S02]  /*0d10*/  F2FP.F16.F32.PACK_AB R17, RZ, R17 ;  /* 0x00000011ff11723e */ /* 0x000fe400000000ff */
        /* <DEDUP_REMOVED lines=12> */
[----:B------:R-:W-:Y:S02]  /*0de0*/  F2FP.F16.F32.PACK_AB R20, RZ, R20 ;  /* 0x00000014ff14723e */ /* 0x000fe400000000ff */
[----:B------:R-:W-:Y:S02]  /*0df0*/  F2FP.F16.F32.PACK_AB R44, RZ, R21 ;  /* 0x00000015ff2c723e */ /* 0x000fe400000000ff */
        /* <DEDUP_REMOVED lines=12> */
[----:B------:R-:W-:Y:S01]  /*0ec0*/  F2FP.F16.F32.PACK_AB R31, RZ, R21 ;  /* 0x00000015ff1f723e */ /* 0x000fe200000000ff */
[----:B------:R-:W-:-:S05]  /*0ed0*/  FMUL R21, R5, R3 ;  /* 0x0000000305157220 */ /* 0x000fca0000400000 */
[----:B------:R-:W-:Y:S02]  /*0ee0*/  F2FP.F16.F32.PACK_AB R42, RZ, R21 ;  /* 0x00000015ff2a723e */ /* 0x000fe400000000ff */
        /* <DEDUP_REMOVED lines=18> */
[----:B------:R-:W-:-:S04]  /*1010*/  F2FP.F16.F32.PACK_AB R16, R53, R16 ;  /* 0x000000103510723e */ /* 0x000fc800000000ff */
        /* <DEDUP_REMOVED lines=16> */
[----:B------:R-:W-:Y:S02]  /*1120*/  F2FP.F16.F32.PACK_AB R4, RZ, R4 ;  /* 0x00000004ff04723e */ /* 0x000fe400000000ff */
[----:B------:R-:W-:Y:S02]  /*1130*/  F2FP.F16.F32.PACK_AB R10, RZ, R5 ;  /* 0x00000005ff0a723e */ /* 0x000fe400000000ff */
        /* <DEDUP_REMOVED lines=11> */
[----:B------:R-:W-:Y:S02]  /*11f0*/  F2FP.F16.F32.PACK_AB R6, RZ, R6 ;  /* 0x00000006ff06723e */ /* 0x000fe400000000ff */
[----:B------:R-:W-:Y:S02]  /*1200*/  F2FP.F16.F32.PACK_AB R12, RZ, R12 ;  /* 0x0000000cff0c723e */ /* 0x000fe400000000ff */
        /* <DEDUP_REMOVED lines=14> */
[----:B------:R-:W-:Y:S01]  /*12f0*/  F2FP.F16.F32.PACK_AB R21, RZ, R12 ;  /* 0x0000000cff15723e */ /* 0x000fe200000000ff */
[----:B------:R-:W-:-:S03]  /*1300*/  FMUL R12, R17, R3 ;  /* 0x00000003110c7220 */ /* 0x000fc60000400000 */
[----:B------:R-:W-:Y:S02]  /*1310*/  PRMT R43, R20, 0x5410, R21 ;  /* 0x00005410142b7816 */ /* 0x000fe40000000015 */
[----:B------:R-:W-:-:S04]  /*1320*/  F2FP.F16.F32.PACK_AB R12, RZ, R12 ;  /* 0x0000000cff0c723e */ /* 0x000fc800000000ff */
        /* <DEDUP_REMOVED lines=15> */
[----:B------:R-:W-:Y:S02]  /*1420*/  F2FP.F16.F32.PACK_AB R4, R47, R4 ;  /* 0x000000042f04723e */ /* 0x000fe400000000ff */
        /* <DEDUP_REMOVED lines=18> */
[----:B------:R-:W-:Y:S02]  /*1550*/  F2FP.F16.F32.PACK_AB R7, RZ, R7 ;  /* 0x00000007ff07723e */ /* 0x000fe400000000ff */
[----:B------:R-:W-:Y:S02]  /*1560*/  F2FP.F16.F32.PACK_AB R16, RZ, R16 ;  /* 0x00000010ff10723e */ /* 0x000fe400000000ff */
        /* <DEDUP_REMOVED lines=11> */
[----:B0-----:R-:W-:Y:S02]  /*1620*/  F2FP.F16.F32.PACK_AB R43, RZ, R21 ;  /* 0x00000015ff2b723e */ /* 0x001fe400000000ff */
[----:B------:R-:W-:Y:S02]  /*1630*/  F2FP.F16.F32.PACK_AB R40, RZ, R40 ;  /* 0x00000028ff28723e */ /* 0x000fe400000000ff */
        /* <DEDUP_REMOVED lines=13> */
[----:B------:R-:W-:Y:S01]  /*1710*/  F2FP.F16.F32.PACK_AB R21, RZ, R18 ;  /* 0x00000012ff15723e */ /* 0x000fe200000000ff */
[----:B------:R-:W-:-:S03]  /*1720*/  FMUL R18, R5, R3 ;  /* 0x0000000305127220 */ /* 0x000fc60000400000 */
[----:B-1----:R-:W-:Y:S02]  /*1730*/  PRMT R53, R20, 0x5410, R21 ;  /* 0x0000541014357816 */ /* 0x002fe40000000015 */
[----:B------:R-:W-:-:S04]  /*1740*/  F2FP.F16.F32.PACK_AB R18, RZ, R18 ;  /* 0x00000012ff12723e */ /* 0x000fc800000000ff */
        /* <DEDUP_REMOVED lines=15> */
[----:B------:R-:W-:Y:S02]  /*1840*/  F2FP.F16.F32.PACK_AB R16, R17, R16 ;  /* 0x000000101110723e */ /* 0x000fe400000000ff */
        /* <DEDUP_REMOVED lines=49> */
[----:B------:R-:W-:Y:S02]  /*1b60*/  F2FP.F16.F32.PACK_AB R17, RZ, R17 ;  /* 0x00000011ff11723e */ /* 0x000fe400000000ff */
[----:B------:R-:W-:Y:S02]  /*1b70*/  F2FP.F16.F32.PACK_AB R12, RZ, R12 ;  /* 0x0000000cff0c723e */ /* 0x000fe400000000ff */
        /* <DEDUP_REMOVED lines=11> */
[----:B------:R-:W-:Y:S02]  /*1c30*/  F2FP.F16.F32.PACK_AB R18, R18, R7 ;  /* 0x000000071212723e */ /* 0x000fe400000000ff */
        /* <DEDUP_REMOVED lines=31> */
[----:B------:R-:W-:Y:S02]  /*1e30*/  F2FP.F16.F32.PACK_AB R4, RZ, R4 ;  /* 0x00000004ff04723e */ /* 0x000fe400000000ff */
[----:B------:R-:W-:Y:S02]  /*1e40*/  F2FP.F16.F32.PACK_AB R6, RZ, R6 ;  /* 0x00000006ff06723e */ /* 0x000fe400000000ff */
        /* <DEDUP_REMOVED lines=19> */
[----:B------:R-:W-:Y:S02]  /*1f80*/  F2FP.F16.F32.PACK_AB R17, RZ, R17 ;  /* 0x00000011ff11723e */ /* 0x000fe400000000ff */
[----:B------:R-:W-:Y:S02]  /*1f90*/  F2FP.F16.F32.PACK_AB R12, RZ, R12 ;  /* 0x0000000cff0c723e */ /* 0x000fe400000000ff */
        /* <DEDUP_REMOVED lines=11> */
[----:B------:R-:W-:-:S04]  /*2050*/  F2FP.F16.F32.PACK_AB R23, R23, R18 ;  /* 0x000000121717723e */ /* 0x000fc800000000ff */
        /* <DEDUP_REMOVED lines=19> */
[----:B------:R-:W-:Y:S02]  /*2190*/  F2FP.F16.F32.PACK_AB R24, RZ, R24 ;  /* 0x00000018ff18723e */ /* 0x000fe400000000ff */
[----:B------:R-:W-:Y:S02]  /*21a0*/  F2FP.F16.F32.PACK_AB R25, RZ, R25 ;  /* 0x00000019ff19723e */ /* 0x000fe400000000ff */
        /* <DEDUP_REMOVED lines=24> */
[----:B------:R-:W-:Y:S02]  /*2330*/  F2FP.F16.F32.PACK_AB R23, RZ, R4 ;  /* 0x00000004ff17723e */ /* 0x000fe400000000ff */
[----:B------:R-:W-:Y:S02]  /*2340*/  FMNMX R13, |R25|, R6, !PT ;  /* 0x00000006190d7209 */ /* 0x000fe40007800200 */
[----:B------:R-:W-:Y:S02]  /*2350*/  F2FP.F16.F32.PACK_AB R6, RZ, R5 ;  /* 0x00000005ff06723e */ /* 0x000fe400000000ff */
        /* <DEDUP_REMOVED lines=106> */
.L_x_3726:
[----:B-1----:R-:W-:-:S07]  /*2a00*/  FMNMX R8, R5, R8, !PT ;  /* 0x0000000805087209 */ /* 0x002fce0007800000 */
.L_x_3718:
[----:B------:R-:W-:Y:S05]  /*2a10*/  BSYNC B0 ;  /* 0x0000000000007941 */ /* 0x000fea0003800000 */
.L_x_3717:
        /* <DEDUP_REMOVED lines=16> */
.L_x_3721:
[----:B------:R-:W-:Y:S05]  /*2b20*/  BSYNC B0 ;  /* 0x0000000000007941 */ /* 0x000fea0003800000 */
.L_x_3720:
        /* <DEDUP_REMOVED lines=13> */
[----:B-1----:R-:W-:Y:S05]  /*2c00*/  CALL.REL.NOINC `($__internal_28_$__cuda_sm20_rcp_rn_f32_slowpath) ;  /* 0x0000000000587944 */ /* 0x002fea0003c00000 */
[----:B------:R-:W-:Y:S01]  /*2c10*/  IMAD.MOV.U32 R7, RZ, RZ, R0 ;  /* 0x000000ffff077224 */ /* 0x000fe200078e0000 */
[----:B------:R-:W-:Y:S06]  /*2c20*/  BRA `(.L_x_3723) ;  /* 0x0000000000107947 */ /* 0x000fec0003800000 */
.L_x_3722:
[----:B------:R-:W0:Y:S02]  /*2c30*/  MUFU.RCP R0, R3 ;  /* 0x0000000300007308 */ /* 0x000e240000001000 */
[----:B0-----:R-:W-:-:S04]  /*2c40*/  FFMA R2, R0, R3, -1 ;  /* 0xbf80000000027423 */ /* 0x001fc80000000003 */
[----:B------:R-:W-:-:S04]  /*2c50*/  FADD.FTZ R7, -R2, -RZ ;  /* 0x800000ff02077221 */ /* 0x000fc80000010100 */
[----:B------:R-:W-:-:S07]  /*2c60*/  FFMA R7, R0, R7, R0 ;  /* 0x0000000700077223 */ /* 0x000fce0000000000 */
.L_x_3723:
[----:B-1----:R-:W-:Y:S01]  /*2c70*/  STG.E desc[UR6][R4.64], R7 ;  /* 0x0000000704007986 */ /* 0x002fe2000c101906 */
[----:B------:R-:W-:Y:S05]  /*2c80*/  EXIT ;  /* 0x000000000000794d */ /* 0x000fea0003800000 */
.L_x_3719:
[----:B------:R-:W-:Y:S02]  /*2c90*/  IMAD.MOV.U32 R7, RZ, RZ, 0x2 ;  /* 0x00000002ff077424 */ /* 0x000fe400078e00ff */
[----:B------:R-:W-:Y:S02]  /*2ca0*/  IMAD.MOV.U32 R9, RZ, RZ, 0x1f ;  /* 0x0000001fff097424 */ /* 0x000fe400078e00ff */
[----:B------:R-:W-:-:S07]  /*2cb0*/  IMAD.MOV.U32 R6, RZ, RZ, -0x1 ;  /* 0xffffffffff067424 */ /* 0x000fce00078e00ff */
[----:B01----:R-:W-:Y:S05]  /*2cc0*/  WARPSYNC.COLLECTIVE R6, `(.L_x_3724) ;  /* 0x0000000006087348 */ /* 0x003fea0003c00000 */
[----:B-1----:R1:W2:Y:S02]  /*2cd0*/  SHFL.DOWN P0, R8, R4, R7, R9 ;  /* 0x0800000704087389 */ /* 0x0022a40000000009 */
[----:B012---:R-:W-:Y:S01]  /*2ce0*/  ENDCOLLECTIVE ;  /* 0x000000000000791b */ /* 0x007fe20003800000 */
.L_x_3724:
[----:B------:R-:W-:Y:S02]  /*2cf0*/  IMAD.MOV.U32 R7, RZ, RZ, 0x1 ;  /* 0x00000001ff077424 */ /* 0x000fe400078e00ff */
[----:B------:R-:W-:-:S05]  /*2d00*/  IMAD.MOV.U32 R5, RZ, RZ, R8 ;  /* 0x000000ffff057224 */ /* 0x000fca00078e0008 */
[----:B------:R-:W-:-:S05]  /*2d10*/  FMNMX R5, R5, R4, !PT ;  /* 0x0000000405057209 */ /* 0x000fca0007800000 */
[----:B------:R-:W-:-:S07]  /*2d20*/  IMAD.MOV.U32 R4, RZ, RZ, R5 ;  /* 0x000000ffff047224 */ /* 0x000fce00078e0005 */
[----:B------:R-:W-:Y:S05]  /*2d30*/  WARPSYNC.COLLECTIVE R6, `(.L_x_3725) ;  /* 0x0000000006087348 */ /* 0x000fea0003c00000 */
[----:B------:R0:W1:Y:S02]  /*2d40*/  SHFL.DOWN P0, R8, R4, R7, R9 ;  /* 0x0800000704087389 */ /* 0x0000640000000009 */
[----:B01----:R-:W-:Y:S01]  /*2d50*/  ENDCOLLECTIVE ;  /* 0x000000000000791b */ /* 0x003fe20003800000 */
.L_x_3725:
[----:B------:R-:W-:Y:S05]  /*2d60*/  BRA `(.L_x_3726) ;  /* 0xfffffffc00247947 */ /* 0x000fea000383ffff */
        .weak           $__internal_28_$__cuda_sm20_rcp_rn_f32_slowpath
        .type           $__internal_28_$__cuda_sm20_rcp_rn_f32_slowpath,@function
        .size           $__internal_28_$__cuda_sm20_rcp_rn_f32_slowpath,(.L_x_3802 - $__internal_28_$__cuda_sm20_rcp_rn_f32_slowpath)
$__internal_28_$__cuda_sm20_rcp_rn_f32_slowpath:
        /* <DEDUP_REMOVED lines=15> */
.L_x_3727:
        /* <DEDUP_REMOVED lines=33> */
.L_x_3729:
[----:B------:R0:W1:Y:S02]  /*3070*/  MUFU.RCP R0, R3 ;  /* 0x0000000300007308 */ /* 0x0000640000001000 */
.L_x_3728:
[----:B------:R-:W-:Y:S02]  /*3080*/  IMAD.MOV.U32 R2, RZ, RZ, R8 ;  /* 0x000000ffff027224 */ /* 0x000fe400078e0008 */
[----:B0-2---:R-:W-:-:S04]  /*3090*/  IMAD.MOV.U32 R3, RZ, RZ, 0x0 ;  /* 0x00000000ff037424 */ /* 0x005fc800078e00ff */
[----:B-1-3--:R-:W-:Y:S05]  /*30a0*/  RET.REL.NODEC R2 `(_ZN18transformer_engine56_GLOBAL__N__9a404817_23_multi_cast_transpose_cu_26a11c4627multi_cast_transpose_kernelILi2ELi4ELb1Eff6__halfEEvNS0_22MultiCastTransposeArgsE) ;  /* 0xffffffcc02d47950 */ /* 0x00afea0003c3ffff */
.L_x_3730:
        /* <DEDUP_REMOVED lines=13> */
.L_x_3802:


//--------------------- .text._ZN18transformer_engine56_GLOBAL__N__9a404817_23_multi_cast_transpose_cu_26a11c4627multi_cast_transpose_kernelILi2ELi2ELb1EfffEEvNS0_22MultiCastTransposeArgsE --------------------------
	.section	.text._ZN18transformer_engine56_GLOBAL__N__9a404817_23_multi_cast_transpose_cu_26a11c4627multi_cast_transpose_kernelILi2ELi2ELb1EfffEEvNS0_22MultiCastTransposeArgsE,"ax",@progbits
	.align	128
.text._ZN18transformer_engine56_GLOBAL__N__9a404817_23_multi_cast_transpose_cu_26a11c4627multi_cast_transpose_kernelILi2ELi2ELb1EfffEEvNS0_22MultiCastTransposeArgsE:
        .type           _ZN18transformer_engine56_GLOBAL__N__9a404817_23_multi_cast_transpose_cu_26a11c4627multi_cast_transpose_kernelILi2ELi2ELb1EfffEEvNS0_22MultiCastTransposeArgsE,@function
        .size           _ZN18transformer_engine56_GLOBAL__N__9a404817_23_multi_cast_transpose_cu_26a11c4627multi_cast_transpose_kernelILi2ELi2ELb1EfffEEvNS0_22MultiCastTransposeArgsE,(.L_x_3804 - _ZN18transformer_engine56_GLOBAL__N__9a404817_23_multi_cast_transpose_cu_26a11c4627multi_cast_transpose_kernelILi2ELi2ELb1EfffEEvNS0_22MultiCastTransposeArgsE)
        .other          _ZN18transformer_engine56_GLOBAL__N__9a404817_23_multi_cast_transpose_cu_26a11c4627multi_cast_transpose_kernelILi2ELi2ELb1EfffEEvNS0_22MultiCastTransposeArgsE,@"STO_CUDA_ENTRY STV_DEFAULT"
_ZN18transformer_engine56_GLOBAL__N__9a404817_23_multi_cast_transpose_cu_26a11c4627multi_cast_transpose_kernelILi2ELi2ELb1EfffEEvNS0_22MultiCastTransposeArgsE:
        /* <DEDUP_REMOVED lines=9> */
.L_x_3731:
[----:B------:R-:W-:Y:S01]  /*0090*/  MOV R0, R4 ;  /* 0x0000000400007202 */ /* 0x000fe20000000f00 */
[----:B------:R-:W-:-:S04]  /*00a0*/  VIADD R4, R4, 0x1 ;  /* 0x0000000104047836 */ /* 0x000fc80000000000 */
[----:B------:R-:W-:-:S04]  /*00b0*/  IMAD.SHL.U32 R46, R4, 0x4, RZ ;  /* 0x00000004042e7824 */ /* 0x000fc800078e00ff */
[----:B------:R-:W0:Y:S02]  /*00c0*/  LDC R2, c[0x0][R46+0x1010] ;  /* 0x000404002e027b82 */ /* 0x000e240000000800 */
[----:B0-----:R-:W-:-:S13]  /*00d0*/  ISETP.GT.AND P0, PT, R2, UR4, PT ;  /* 0x0000000402007c0c */ /* 0x001fda000bf04270 */
[----:B------:R-:W-:Y:S05]  /*00e0*/  @!P0 BRA `(.L_x_3731) ;  /* 0xfffffffc00e88947 */ /* 0x000fea000383ffff */
[----:B------:R-:W0:Y:S01]  /*00f0*/  LDC R42, c[0x0][R46+0xf0c] ;  /* 0x0003c3002e2a7b82 */ /* 0x000e220000000800 */
[----:B------:R-:W-:Y:S01]  /*0100*/  IMAD.SHL.U32 R50, R0, 0x8, RZ ;  /* 0x0000000800327824 */ /* 0x000fe200078e00ff */
[----:B------:R-:W-:Y:S01]  /*0110*/  ULDC.64 UR6, c[0x0][0x208] ;  /* 0x0000820000067ab9 */ /* 0x000fe20000000a00 */
[----:B------:R-:W-:Y:S01]  /*0120*/  IMAD.SHL.U32 R52, R52, 0x2, RZ ;  /* 0x0000000234347824 */ /* 0x000fe200078e00ff */
[----:B0-----:R-:W-:-:S04]  /*0130*/  IADD3 R2, R42, 0x3f, RZ ;  /* 0x0000003f2a027810 */ /* 0x001fc80007ffe0ff */
        /* <DEDUP_REMOVED lines=12> */
[----:B0-----:R-:W-:Y:S01]  /*0200*/  HFMA2.MMA R4, -RZ, RZ, 0, 0 ;  /* 0x00000000ff047435 */ /* 0x001fe200000001ff */
[----:B-1----:R-:W-:-:S05]  /*0210*/  IADD3 R8, RZ, -R5, RZ ;  /* 0x80000005ff087210 */ /* 0x002fca0007ffe0ff */
[----:B------:R-:W-:Y:S02]  /*0220*/  IMAD R9, R8, R7, RZ ;  /* 0x0000000708097224 */ /* 0x000fe400078e02ff */
[----:B------:R-:W-:Y:S02]  /*0230*/  IMAD.MOV.U32 R8, RZ, RZ, R10 ;  /* 0x000000ffff087224 */ /* 0x000fe400078e000a */
[----:B------:R-:W-:-:S04]  /*0240*/  IMAD.HI.U32 R5, R5, R9, R4 ;  /* 0x0000000905057227 */ /* 0x000fc800078e0004 */
[----:B------:R-:W-:Y:S02]  /*0250*/  IMAD.MOV R4, RZ, RZ, -R11 ;  /* 0x000000ffff047224 */ /* 0x000fe400078e0a0b */
[----:B------:R-:W-:Y:S01]  /*0260*/  IMAD.HI.U32 R5, R5, R8, RZ ;  /* 0x0000000805057227 */ /* 0x000fe200078e00ff */
[----:B------:R-:W0:Y:S03]  /*0270*/  LDC.64 R10, c[0x0][R50+0x210] ;  /* 0x00008400320a7b82 */ /* 0x000e260000000a00 */
[----:B------:R-:W-:-:S05]  /*0280*/  IMAD R4, R5, R4, R8 ;  /* 0x0000000405047224 */ /* 0x000fca00078e0208 */
[----:B------:R-:W-:Y:S01]  /*0290*/  ISETP.GT.U32.AND P2, PT, R7, R4, PT ;  /* 0x000000040700720c */ /* 0x000fe20003f44070 */
[----:B------:R-:W1:-:S12]  /*02a0*/  LDC.64 R8, c[0x0][R50+0x810] ;  /* 0x0002040032087b82 */ /* 0x000e580000000a00 */
[-C--:B------:R-:W-:Y:S02]  /*02b0*/  @!P2 IADD3 R4, R4, -R7.reuse, RZ ;  /* 0x800000070404a210 */ /* 0x080fe40007ffe0ff */
[----:B------:R-:W-:Y:S02]  /*02c0*/  @!P2 IADD3 R5, R5, 0x1, RZ ;  /* 0x000000010505a810 */ /* 0x000fe40007ffe0ff */
[----:B------:R-:W-:Y:S02]  /*02d0*/  ISETP.GE.U32.AND P0, PT, R4, R7, PT ;  /* 0x000000070400720c */ /* 0x000fe40003f06070 */
[----:B------:R-:W-:Y:S02]  /*02e0*/  LOP3.LUT R4, R2, R13, RZ, 0x3c, !PT ;  /* 0x0000000d02047212 */ /* 0x000fe400078e3cff */
[----:B------:R-:W-:Y:S02]  /*02f0*/  ISETP.NE.AND P2, PT, R13, RZ, PT ;  /* 0x000000ff0d00720c */ /* 0x000fe40003f45270 */
[----:B------:R-:W-:-:S07]  /*0300*/  ISETP.GE.AND P1, PT, R4, RZ, PT ;  /* 0x000000ff0400720c */ /* 0x000fce0003f26270 */
[----:B------:R-:W-:Y:S01]  /*0310*/  @P0 VIADD R5, R5, 0x1 ;  /* 0x0000000105050836 */ /* 0x000fe20000000000 */
[----:B-1----:R-:W-:-:S04]  /*0320*/  ISETP.NE.U32.AND P0, PT, R8, RZ, PT ;  /* 0x000000ff0800720c */ /* 0x002fc80003f05070 */
[----:B------:R-:W-:Y:S02]  /*0330*/  ISETP.NE.AND.EX P0, PT, R9, RZ, PT, P0 ;  /* 0x000000ff0900720c */ /* 0x000fe40003f05300 */
[----:B------:R-:W-:Y:S02]  /*0340*/  @!P1 IADD3 R5, -R5, RZ, RZ ;  /* 0x000000ff05059210 */ /* 0x000fe40007ffe1ff */
[----:B------:R-:W-:-:S04]  /*0350*/  @!P2 LOP3.LUT R5, RZ, R13, RZ, 0x33, !PT ;  /* 0x0000000dff05a212 */ /* 0x000fc800078e33ff */
[----:B------:R-:W-:Y:S01]  /*0360*/  SHF.L.U32 R48, R5, 0x6, RZ ;  /* 0x0000000605307819 */ /* 0x000fe200000006ff */
[----:B------:R-:W-:-:S03]  /*0370*/  IMAD.MOV R49, RZ, RZ, -R5 ;  /* 0x000000ffff317224 */ /* 0x000fc600078e0a05 */
[----:B------:R-:W-:Y:S01]  /*0380*/  LEA R4, R3, R48, 0x1 ;  /* 0x0000003003047211 */ /* 0x000fe200078e08ff */
[----:B------:R-:W-:-:S04]  /*0390*/  IMAD R49, R13, R49, R2 ;  /* 0x000000310d317224 */ /* 0x000fc800078e0202 */
[----:B------:R-:W-:-:S04]  /*03a0*/  IMAD R3, R49, 0x40, R52 ;  /* 0x0000004031037824 */ /* 0x000fc800078e0234 */
[----:B------:R-:W-:Y:S01]  /*03b0*/  IMAD R7, R42, R4, R3 ;  /* 0x000000042a077224 */ /* 0x000fe200078e0203 */
[----:B------:R-:W-:-:S03]  /*03c0*/  HFMA2.MMA R3, -RZ, RZ, 1.875, 0 ;  /* 0x3f800000ff037435 */ /* 0x000fc600000001ff */
[----:B0-----:R-:W-:-:S05]  /*03d0*/  IMAD.WIDE R4, R7, 0x4, R10 ;  /* 0x0000000407047825 */ /* 0x001fca00078e020a */
[----:B------:R-:W2:Y:S04]  /*03e0*/  LDG.E.64 R22, desc[UR6][R4.64] ;  /* 0x0000000604167981 */ /* 0x000ea8000c1e1b00 */
[----:B------:R-:W2:Y:S01]  /*03f0*/  @P0 LDG.E R3, desc[UR6][R8.64] ;  /* 0x0000000608030981 */ /* 0x000ea2000c1e1900 */
[----:B------:R-:W0:Y:S01]  /*0400*/  LDC.64 R14, c[0x0][R50+0x410] ;  /* 0x00010400320e7b82 */ /* 0x000e220000000a00 */
[----:B------:R-:W-:-:S04]  /*0410*/  IMAD.IADD R17, R42, 0x1, R7 ;  /* 0x000000012a117824 */ /* 0x000fc800078e0207 */
[----:B------:R-:W-:-:S04]  /*0420*/  IMAD.WIDE R10, R17, 0x4, R10 ;  /* 0x00000004110a7825 */ /* 0x000fc800078e020a */
[----:B0-----:R-:W-:-:S04]  /*0430*/  IMAD.WIDE R6, R7, 0x4, R14 ;  /* 0x0000000407067825 */ /* 0x001fc800078e020e */
[-C--:B--2---:R-:W-:Y:S01]  /*0440*/  FMUL R18, R22, R3.reuse ;  /* 0x0000000316127220 */ /* 0x084fe20000400000 */
[----:B------:R-:W-:-:S05]  /*0450*/  FMUL R19, R23, R3 ;  /* 0x0000000317137220 */ /* 0x000fca0000400000 */
[----:B------:R0:W-:Y:S04]  /*0460*/  STG.E.64 desc[UR6][R6.64], R18 ;  /* 0x0000001206007986 */ /* 0x0001e8000c101b06 */
[----:B------:R-:W2:Y:S01]  /*0470*/  LDG.E.64 R12, desc[UR6][R10.64] ;  /* 0x000000060a0c7981 */ /* 0x000ea2000c1e1b00 */
[----:B------:R-:W-:Y:S01]  /*0480*/  SHF.L.U32 R42, R42, 0x3, RZ ;  /* 0x000000032a2a7819 */ /* 0x000fe200000006ff */
[----:B------:R-:W-:-:S04]  /*0490*/  IMAD.WIDE R14, R17, 0x4, R14 ;  /* 0x00000004110e7825 */ /* 0x000fc800078e020e */
[----:B------:R-:W-:-:S04]  /*04a0*/  IMAD.WIDE R4, R42, 0x4, R4 ;  /* 0x000000042a047825 */ /* 0x000fc800078e0204 */
[-C--:B--2---:R-:W-:Y:S01]  /*04b0*/  FMUL R16, R12, R3.reuse ;  /* 0x000000030c107220 */ /* 0x084fe20000400000 */
[----:B------:R-:W-:-:S05]  /*04c0*/  FMUL R17, R13, R3 ;  /* 0x000000030d117220 */ /* 0x000fca0000400000 */
[----:B------:R1:W-:Y:S04]  /*04d0*/  STG.E.64 desc[UR6][R14.64], R16 ;  /* 0x000000100e007986 */ /* 0x0003e8000c101b06 */
[----:B------:R-:W2:Y:S01]  /*04e0*/  LDG.E.64 R24, desc[UR6][R4.64] ;  /* 0x0000000604187981 */ /* 0x000ea2000c1e1b00 */
[----:B------:R-:W-:-:S04]  /*04f0*/  IMAD.WIDE R30, R42, 0x4, R6 ;  /* 0x000000042a1e7825 */ /* 0x000fc800078e0206 */
[----:B------:R-:W-:-:S04]  /*0500*/  IMAD.WIDE R32, R42, 0x4, R10 ;  /* 0x000000042a207825 */ /* 0x000fc800078e020a */
[-C--:B--2---:R-:W-:Y:S01]  /*0510*/  FMUL R9, R25, R3.reuse ;  /* 0x0000000319097220 */ /* 0x084fe20000400000 */
[----:B------:R-:W-:-:S05]  /*0520*/  FMUL R8, R24, R3 ;  /* 0x0000000318087220 */ /* 0x000fca0000400000 */
[----:B------:R-:W-:Y:S04]  /*0530*/  STG.E.64 desc[UR6][R30.64], R8 ;  /* 0x000000081e007986 */ /* 0x000fe8000c101b06 */
[----:B------:R-:W2:Y:S01]  /*0540*/  LDG.E.64 R26, desc[UR6][R32.64] ;  /* 0x00000006201a7981 */ /* 0x000ea2000c1e1b00 */
[----:B0-----:R-:W-:-:S04]  /*0550*/  IMAD.WIDE R6, R42, 0x4, R14 ;  /* 0x000000042a067825 */ /* 0x001fc800078e020e */
[----:B------:R-:W-:-:S04]  /*0560*/  IMAD.WIDE R28, R42, 0x4, R4 ;  /* 0x000000042a1c7825 */ /* 0x000fc800078e0204 */
[-C--:B--2---:R-:W-:Y:S01]  /*0570*/  FMUL R10, R26, R3.reuse ;  /* 0x000000031a0a7220 */ /* 0x084fe20000400000 */
[----:B------:R-:W-:-:S05]  /*0580*/  FMUL R11, R27, R3 ;  /* 0x000000031b0b7220 */ /* 0x000fca0000400000 */
[----:B------:R0:W-:Y:S04]  /*0590*/  STG.E.64 desc[UR6][R6.64], R10 ;  /* 0x0000000a06007986 */ /* 0x0001e8000c101b06 */
[----:B------:R-:W1:Y:S01]  /*05a0*/  LDG.E.64 R20, desc[UR6][R28.64] ;  /* 0x000000061c147981 */ /* 0x000e62000c1e1b00 */
[----:B------:R-:W-:-:S04]  /*05b0*/  IMAD.WIDE R34, R42, 0x4, R30 ;  /* 0x000000042a227825 */ /* 0x000fc800078e021e */
[----:B------:R-:W-:-:S04]  /*05c0*/  IMAD.WIDE R36, R42, 0x4, R32 ;  /* 0x000000042a247825 */ /* 0x000fc800078e0220 */
[-C--:B-1----:R-:W-:Y:S01]  /*05d0*/  FMUL R15, R21, R3.reuse ;  /* 0x00000003150f7220 */ /* 0x082fe20000400000 */
[----:B------:R-:W-:-:S05]  /*05e0*/  FMUL R14, R20, R3 ;  /* 0x00000003140e7220 */ /* 0x000fca0000400000 */
[----:B------:R1:W-:Y:S04]  /*05f0*/  STG.E.64 desc[UR6][R34.64], R14 ;  /* 0x0000000e22007986 */ /* 0x0003e8000c101b06 */
[----:B------:R-:W0:Y:S01]  /*0600*/  LDG.E.64 R4, desc[UR6][R36.64] ;  /* 0x0000000624047981 */ /* 0x000e22000c1e1b00 */
[----:B------:R-:W-:Y:S01]  /*0610*/  IMAD.WIDE R44, R42, 0x4, R6 ;  /* 0x000000042a2c7825 */ /* 0x000fe200078e0206 */
[----:B------:R-:W-:-:S03]  /*0620*/  FMNMX R22, RZ, |R22|, !PT ;  /* 0x40000016ff167209 */ /* 0x000fc60007800000 */
[----:B------:R-:W-:Y:S01]  /*0630*/  IMAD.WIDE R40, R42, 0x4, R28 ;  /* 0x000000042a287825 */ /* 0x000fe200078e021c */
[----:B------:R-:W-:-:S03]  /*0640*/  FMNMX R29, |R23|, R22, !PT ;  /* 0x00000016171d7209 */ /* 0x000fc60007800200 */
[-C--:B0-----:R-:W-:Y:S01]  /*0650*/  FMUL R6, R4, R3.reuse ;  /* 0x0000000304067220 */ /* 0x081fe20000400000 */
[----:B------:R-:W-:-:S05]  /*0660*/  FMUL R7, R5, R3 ;  /* 0x0000000305077220 */ /* 0x000fca0000400000 */
[----:B------:R0:W-:Y:S04]  /*0670*/  STG.E.64 desc[UR6][R44.64], R6 ;  /* 0x000000062c007986 */ /* 0x0001e8000c101b06 */
[----:B------:R-:W2:Y:S01]  /*0680*/  LDG.E.64 R22, desc[UR6][R40.64] ;  /* 0x0000000628167981 */ /* 0x000ea2000c1e1b00 */
[----:B------:R-:W-:-:S04]  /*0690*/  FMNMX R12, R29, |R12|, !PT ;  /* 0x4000000c1d0c7209 */ /* 0x000fc80007800000 */
[----:B------:R-:W-:Y:S01]  /*06a0*/  FMNMX R13, |R13|, R12, !PT ;  /* 0x0000000c0d0d7209 */ /* 0x000fe20007800200 */
[----:B-1----:R-:W-:-:S03]  /*06b0*/  IMAD.WIDE R34, R42, 0x4, R34 ;  /* 0x000000042a227825 */ /* 0x002fc600078e0222 */
[----:B------:R-:W-:Y:S01]  /*06c0*/  FMNMX R24, R13, |R24|, !PT ;  /* 0x400000180d187209 */ /* 0x000fe20007800000 */
[----:B------:R-:W-:-:S03]  /*06d0*/  IMAD.WIDE R36, R42, 0x4, R36 ;  /* 0x000000042a247825 */ /* 0x000fc600078e0224 */
[----:B------:R-:W-:Y:S01]  /*06e0*/  FMNMX R29, |R25|, R24, !PT ;  /* 0x00000018191d7209 */ /* 0x000fe20007800200 */
[----:B------:R-:W1:Y:S01]  /*06f0*/  S2R R53, SR_TID.X ;  /* 0x0000000000357919 */ /* 0x000e620000002100 */
[----:B------:R-:W3:Y:S02]  /*0700*/  S2R R38, SR_CgaCtaId ;  /* 0x0000000000267919 */ /* 0x000ee40000008800 */
[----:B------:R-:W-:-:S04]  /*0710*/  FMNMX R26, R29, |R26|, !PT ;  /* 0x4000001a1d1a7209 */ /* 0x000fc80007800000 */
[----:B------:R-:W-:-:S04]  /*0720*/  FMNMX R27, |R27|, R26, !PT ;  /* 0x0000001a1b1b7209 */ /* 0x000fc80007800200 */
[----:B------:R-:W-:Y:S01]  /*0730*/  FMNMX R20, R27, |R20|, !PT ;  /* 0x400000141b147209 */ /* 0x000fe20007800000 */
[-C--:B--2---:R-:W-:Y:S01]  /*0740*/  FMUL R13, R23, R3.reuse ;  /* 0x00000003170d7220 */ /* 0x084fe20000400000 */
[----:B------:R-:W-:-:S05]  /*0750*/  FMUL R12, R22, R3 ;  /* 0x00000003160c7220 */ /* 0x000fca0000400000 */
[----:B------:R-:W-:Y:S04]  /*0760*/  STG.E.64 desc[UR6][R34.64], R12 ;  /* 0x0000000c22007986 */ /* 0x000fe8000c101b06 */
[----:B------:R-:W2:Y:S01]  /*0770*/  LDG.E.64 R24, desc[UR6][R36.64] ;  /* 0x0000000624187981 */ /* 0x000ea2000c1e1b00 */
[----:B------:R-:W-:Y:S02]  /*0780*/  FMNMX R21, |R21|, R20, !PT ;  /* 0x0000001415157209 */ /* 0x000fe40007800200 */
[----:B-1----:R-:W-:Y:S02]  /*0790*/  SHF.R.S32.HI R20, RZ, 0x1f, R53 ;  /* 0x0000001fff147819 */ /* 0x002fe40000011435 */
[----:B------:R-:W-:Y:S02]  /*07a0*/  FMNMX R4, R21, |R4|, !PT ;  /* 0x4000000415047209 */ /* 0x000fe40007800000 */
[----:B------:R-:W-:-:S02]  /*07b0*/  LEA.HI R21, R20, R53, RZ, 0x5 ;  /* 0x0000003514157211 */ /* 0x000fc400078f28ff */
[----:B------:R-:W-:Y:S02]  /*07c0*/  MOV R20, 0x400 ;  /* 0x0000040000147802 */ /* 0x000fe40000000f00 */
[----:B------:R-:W-:-:S03]  /*07d0*/  LOP3.LUT R26, R21, 0xffffffe0, RZ, 0xc0, !PT ;  /* 0xffffffe0151a7812 */ /* 0x000fc600078ec0ff */
[----:B------:R-:W-:Y:S01]  /*07e0*/  VIADD R20, R20, 0x10 ;  /* 0x0000001014147836 */ /* 0x000fe20000000000 */
[----:B------:R-:W-:-:S04]  /*07f0*/  IADD3 R47, -R26, R53, RZ ;  /* 0x000000351a2f7210 */ /* 0x000fc80007ffe1ff */
[----:B---3--:R-:W-:Y:S02]  /*0800*/  LEA R51, R38, R20, 0x18 ;  /* 0x0000001426337211 */ /* 0x008fe400078ec0ff */
[----:B------:R-:W-:Y:S02]  /*0810*/  FMNMX R27, |R5|, R4, !PT ;  /* 0x00000004051b7209 */ /* 0x000fe40007800200 */
[----:B------:R-:W-:Y:S01]  /*0820*/  SHF.R.S32.HI R4, RZ, 0x5, R21 ;  /* 0x00000005ff047819 */ /* 0x000fe20000011415 */
[----:B------:R-:W-:Y:S01]  /*0830*/  IMAD R5, R47, 0x108, R51 ;  /* 0x000001082f057824 */ /* 0x000fe200078e0233 */
[----:B------:R-:W-:Y:S01]  /*0840*/  MOV R20, R18 ;  /* 0x0000001200147202 */ /* 0x000fe20000000f00 */
[----:B------:R-:W-:Y:S02]  /*0850*/  IMAD.MOV.U32 R21, RZ, RZ, R16 ;  /* 0x000000ffff157224 */ /* 0x000fe400078e0010 */
[----:B------:R-:W-:Y:S02]  /*0860*/  IMAD R5, R4, 0x8, R5 ;  /* 0x0000000804057824 */ /* 0x000fe400078e0205 */
[----:B0-----:R-:W-:-:S03]  /*0870*/  IMAD.WIDE R44, R42, 0x4, R44 ;  /* 0x000000042a2c7825 */ /* 0x001fc600078e022c */
[----:B------:R2:W-:Y:S01]  /*0880*/  STS.64 [R5], R20 ;  /* 0x0000001405007388 */ /* 0x0005e20000000a00 */
[----:B------:R-:W-:Y:S01]  /*0890*/  IMAD.WIDE R40, R42, 0x4, R40 ;  /* 0x000000042a287825 */ /* 0x000fe200078e0228 */
[----:B------:R-:W-:-:S03]  /*08a0*/  FMNMX R22, R27, |R22|, !PT ;  /* 0x400000161b167209 */ /* 0x000fc60007800000 */
[-C--:B--2---:R-:W-:Y:S01]  /*08b0*/  FMUL R20, R24, R3.reuse ;  /* 0x0000000318147220 */ /* 0x084fe20000400000 */
[----:B------:R-:W-:-:S05]  /*08c0*/  FMUL R21, R25, R3 ;  /* 0x0000000319157220 */ /* 0x000fca0000400000 */
[----:B------:R-:W-:Y:S04]  /*08d0*/  STG.E.64 desc[UR6][R44.64], R20 ;  /* 0x000000142c007986 */ /* 0x000fe8000c101b06 */
[----:B------:R-:W2:Y:S01]  /*08e0*/  LDG.E.64 R26, desc[UR6][R40.64] ;  /* 0x00000006281a7981 */ /* 0x000ea2000c1e1b00 */
[----:B------:R-:W-:Y:S01]  /*08f0*/  FMNMX R29, |R23|, R22, !PT ;  /* 0x00000016171d7209 */ /* 0x000fe20007800200 */
[----:B------:R-:W-:Y:S01]  /*0900*/  IMAD.MOV.U32 R23, RZ, RZ, R10 ;  /* 0x000000ffff177224 */ /* 0x000fe200078e000a */
[----:B------:R-:W-:Y:S01]  /*0910*/  MOV R22, R8 ;  /* 0x0000000800167202 */ /* 0x000fe20000000f00 */
[----:B------:R-:W-:-:S04]  /*0920*/  IMAD.WIDE R34, R42, 0x4, R34 ;  /* 0x000000042a227825 */ /* 0x000fc800078e0222 */
[----:B------:R2:W-:Y:S01]  /*0930*/  STS.64 [R5+0x20], R22 ;  /* 0x0000201605007388 */ /* 0x0005e20000000a00 */
        /* <DEDUP_REMOVED lines=22> */
[----:B------:R-:W-:-:S04]  /*0aa0*/  IMAD.WIDE R36, R42, 0x4, R36 ;  /* 0x000000042a247825 */ /* 0x000fc800078e0224 */
[-C--:B--2---:R-:W-:Y:S01]  /*0ab0*/  FMUL R27, R31, R3.reuse ;  /* 0x000000031f1b7220 */ /* 0x084fe20000400000 */
[----:B------:R-:W-:-:S05]  /*0ac0*/  FMUL R26, R30, R3 ;  /* 0x000000031e1a7220 */ /* 0x000fca0000400000 */
[----:B------:R-:W-:Y:S04]  /*0ad0*/  STG.E.64 desc[UR6][R34.64], R26 ;  /* 0x0000001a22007986 */ /* 0x000fe8000c101b06 */
[----:B------:R-:W2:Y:S01]  /*0ae0*/  LDG.E.64 R38, desc[UR6][R36.64] ;  /* 0x0000000624267981 */ /* 0x000ea2000c1e1b00 */
[----:B------:R-:W-:-:S04]  /*0af0*/  FMNMX R28, R33, |R28|, !PT ;  /* 0x4000001c211c7209 */ /* 0x000fc80007800000 */
        /* <DEDUP_REMOVED lines=14> */
[----:B------:R-:W-:Y:S01]  /*0be0*/  IMAD.WIDE R34, R42, 0x4, R34 ;  /* 0x000000042a227825 */ /* 0x000fe200078e0222 */
[----:B------:R-:W-:-:S03]  /*0bf0*/  FMNMX R38, R43, |R38|, !PT ;  /* 0x400000262b267209 */ /* 0x000fc60007800000 */
[----:B------:R2:W-:Y:S01]  /*0c00*/  STS.64 [R5+0xa0], R30 ;  /* 0x0000a01e05007388 */ /* 0x0005e20000000a00 */
[----:B------:R-:W-:Y:S01]  /*0c10*/  IMAD.WIDE R36, R42, 0x4, R36 ;  /* 0x000000042a247825 */ /* 0x000fe200078e0224 */
[----:B------:R-:W-:-:S03]  /*0c20*/  FMNMX R43, |R39|, R38, !PT ;  /* 0x00000026272b7209 */ /* 0x000fc60007800200 */
[-C--:B--2---:R-:W-:Y:S01]  /*0c30*/  FMUL R31, R33, R3.reuse ;  /* 0x00000003211f7220 */ /* 0x084fe20000400000 */
[----:B------:R-:W-:-:S05]  /*0c40*/  FMUL R30, R32, R3 ;  /* 0x00000003201e7220 */ /* 0x000fca0000400000 */
[----:B------:R0:W-:Y:S04]  /*0c50*/  STG.E.64 desc[UR6][R34.64], R30 ;  /* 0x0000001e22007986 */ /* 0x0001e8000c101b06 */
[----:B------:R-:W2:Y:S01]  /*0c60*/  LDG.E.64 R38, desc[UR6][R36.64] ;  /* 0x0000000624267981 */ /* 0x000ea2000c1e1b00 */
[----:B------:R-:W-:Y:S01]  /*0c70*/  FMNMX R32, R43, |R32|, !PT ;  /* 0x400000202b207209 */ /* 0x000fe20007800000 */
[----:B------:R-:W-:-:S03]  /*0c80*/  IMAD.WIDE R40, R42, 0x4, R40 ;  /* 0x000000042a287825 */ /* 0x000fc600078e0228 */
[----:B------:R-:W-:Y:S01]  /*0c90*/  FMNMX R43, |R33|, R32, !PT ;  /* 0x00000020212b7209 */ /* 0x000fe20007800200 */
[----:B------:R-:W-:-:S04]  /*0ca0*/  IMAD.WIDE R44, R42, 0x4, R44 ;  /* 0x000000042a2c7825 */ /* 0x000fc800078e022c */
[-C--:B--2---:R-:W-:Y:S01]  /*0cb0*/  FMUL R32, R38, R3.reuse ;  /* 0x0000000326207220 */ /* 0x084fe20000400000 */
[----:B------:R-:W-:-:S05]  /*0cc0*/  FMUL R33, R39, R3 ;  /* 0x0000000327217220 */ /* 0x000fca0000400000 */
[----:B------:R-:W-:Y:S04]  /*0cd0*/  STG.E.64 desc[UR6][R44.64], R32 ;  /* 0x000000202c007986 */ /* 0x000fe8000c101b06 */
[----:B------:R-:W0:Y:S01]  /*0ce0*/  LDG.E.64 R40, desc[UR6][R40.64] ;  /* 0x0000000628287981 */ /* 0x000e22000c1e1b00 */
[----:B------:R-:W-:Y:S01]  /*0cf0*/  FMNMX R6, R43, |R38|, !PT ;  /* 0x400000262b067209 */ /* 0x000fe20007800000 */
[----:B------:R-:W-:-:S03]  /*0d00*/  IMAD.WIDE R36, R42, 0x4, R36 ;  /* 0x000000042a247825 */ /* 0x000fc600078e0224 */
[----:B------:R-:W-:Y:S01]  /*0d10*/  FMNMX R6, |R39|, R6, !PT ;  /* 0x0000000627067209 */ /* 0x000fe20007800200 */
[----:B------:R-:W-:-:S04]  /*0d20*/  IMAD.WIDE R38, R42, 0x4, R34 ;  /* 0x000000042a267825 */ /* 0x000fc800078e0222 */
[-C--:B0-----:R-:W-:Y:S01]  /*0d30*/  FMUL R35, R41, R3.reuse ;  /* 0x0000000329237220 */ /* 0x081fe20000400000 */
[----:B------:R-:W-:-:S05]  /*0d40*/  FMUL R34, R40, R3 ;  /* 0x0000000328227220 */ /* 0x000fca0000400000 */
[----:B------:R0:W-:Y:S04]  /*0d50*/  STG.E.64 desc[UR6][R38.64], R34 ;  /* 0x0000002226007986 */ /* 0x0001e8000c101b06 */
[----:B0-----:R0:W2:Y:S01]  /*0d60*/  LDG.E.64 R38, desc[UR6][R36.64] ;  /* 0x0000000624267981 */ /* 0x0010a2000c1e1b00 */
[----:B------:R-:W-:Y:S01]  /*0d70*/  IMAD.WIDE R42, R42, 0x4, R44 ;  /* 0x000000042a2a7825 */ /* 0x000fe200078e022c */
[----:B0-----:R-:W-:-:S03]  /*0d80*/  MOV R36, R30 ;  /* 0x0000001e00247202 */ /* 0x001fc60000000f00 */
[----:B------:R-:W-:-:S05]  /*0d90*/  IMAD.MOV.U32 R37, RZ, RZ, R32 ;  /* 0x000000ffff257224 */ /* 0x000fca00078e0020 */
[----:B------:R2:W-:Y:S01]  /*0da0*/  STS.64 [R5+0xc0], R36 ;  /* 0x0000c02405007388 */ /* 0x0005e20000000a00 */
[----:B------:R-:W-:Y:S02]  /*0db0*/  MOV R44, R34 ;  /* 0x00000022002c7202 */ /* 0x000fe40000000f00 */
[----:B------:R-:W-:Y:S01]  /*0dc0*/  FMNMX R40, R6, |R40|, !PT ;  /* 0x4000002806287209 */ /* 0x000fe20007800000 */
[----:B------:R-:W-:-:S05]  /*0dd0*/  IMAD R6, R4, 0x108, R51 ;  /* 0x0000010804067824 */ /* 0x000fca00078e0233 */
[----:B------:R-:W-:Y:S02]  /*0de0*/  LEA R6, R47, R6, 0x3 ;  /* 0x000000062f067211 */ /* 0x000fe400078e18ff */
[----:B------:R-:W-:Y:S01]  /*0df0*/  FMNMX R41, |R41|, R40, !PT ;  /* 0x0000002829297209 */ /* 0x000fe20007800200 */
[----:B------:R-:W0:Y:S08]  /*0e00*/  LDC R14, c[0x0][R46+0xe0c] ;  /* 0x000383002e0e7b82 */ /* 0x000e300000000800 */
[----:B------:R-:W1:Y:S01]  /*0e10*/  LDC.64 R50, c[0x0][R50+0x610] ;  /* 0x0001840032327b82 */ /* 0x000e620000000a00 */
[----:B------:R-:W-:Y:S01]  /*0e20*/  IMAD R12, R49, 0x20, R4 ;  /* 0x00000020310c7824 */ /* 0x000fe200078e0204 */
[----:B------:R-:W-:-:S03]  /*0e30*/  IADD3 R10, R48, R52, RZ ;  /* 0x00000034300a7210 */ /* 0x000fc60007ffe0ff */
[----:B------:R-:W-:Y:S01]  /*0e40*/  IMAD.SHL.U32 R12, R12, 0x2, RZ ;  /* 0x000000020c0c7824 */ /* 0x000fe200078e00ff */
[----:B0-----:R-:W-:Y:S02]  /*0e50*/  SHF.L.U32 R8, R14, 0x3, RZ ;  /* 0x000000030e087819 */ /* 0x001fe400000006ff */
[----:B------:R-:W-:Y:S01]  /*0e60*/  MOV R22, R23 ;  /* 0x0000001700167202 */ /* 0x000fe20000000f00 */
[----:B------:R-:W-:Y:S01]  /*0e70*/  IMAD.MOV.U32 R23, RZ, RZ, R25 ;  /* 0x000000ffff177224 */ /* 0x000fe200078e0019 */
[----:B------:R-:W-:Y:S01]  /*0e80*/  MOV R32, R31 ;  /* 0x0000001f00207202 */ /* 0x000fe20000000f00 */
[----:B------:R-:W0:Y:S01]  /*0e90*/  S2R R52, SR_CgaCtaId ;  /* 0x0000000000347919 */ /* 0x000e220000008800 */
[----:B------:R-:W-:Y:S01]  /*0ea0*/  LOP3.LUT P0, RZ, R53, 0x1f, RZ, 0xc0, !PT ;  /* 0x0000001f35ff7812 */ /* 0x000fe2000780c0ff */
[-C--:B--2---:R-:W-:Y:S01]  /*0eb0*/  FMUL R36, R38, R3.reuse ;  /* 0x0000000326247220 */ /* 0x084fe20000400000 */
[----:B------:R-:W-:-:S03]  /*0ec0*/  FMUL R37, R39, R3 ;  /* 0x0000000327257220 */ /* 0x000fc60000400000 */
[----:B------:R-:W-:Y:S02]  /*0ed0*/  IMAD.MOV.U32 R45, RZ, RZ, R36 ;  /* 0x000000ffff2d7224 */ /* 0x000fe400078e0024 */
[----:B------:R2:W-:Y:S04]  /*0ee0*/  STG.E.64 desc[UR6][R42.64], R36 ;  /* 0x000000242a007986 */ /* 0x0005e8000c101b06 */
[----:B------:R-:W-:Y:S01]  /*0ef0*/  STS.64 [R5+0xe0], R44 ;  /* 0x0000e02c05007388 */ /* 0x000fe20000000a00 */
[----:B------:R-:W-:Y:S01]  /*0f00*/  BAR.SYNC.DEFER_BLOCKING 0x0 ;  /* 0x0000000000007b1d */ /* 0x000fe20000010000 */
[----:B------:R-:W-:-:S04]  /*0f10*/  FMNMX R38, R41, |R38|, !PT ;  /* 0x4000002629267209 */ /* 0x000fc80007800000 */
[----:B------:R-:W-:Y:S01]  /*0f20*/  FMNMX R18, |R39|, R38, !PT ;  /* 0x0000002627127209 */ /* 0x000fe20007800200 */
[----:B------:R-:W3:Y:S04]  /*0f30*/  LDS.64 R44, [R6] ;  /* 0x00000000062c7984 */ /* 0x000ee80000000a00 */
[----:B------:R-:W4:Y:S04]  /*0f40*/  LDS.64 R40, [R6+0x420] ;  /* 0x0004200006287984 */ /* 0x000f280000000a00 */
[----:B------:R-:W5:Y:S01]  /*0f50*/  LDS.64 R38, [R6+0x840] ;  /* 0x0008400006267984 */ /* 0x000f620000000a00 */
[----:B--2---:R-:W-:-:S03]  /*0f60*/  IMAD R43, R14, R12, R10 ;  /* 0x0000000c0e2b7224 */ /* 0x004fc600078e020a */
[----:B------:R-:W2:Y:S01]  /*0f70*/  SHFL.DOWN PT, R47, R18, 0x10, 0x1f ;  /* 0x0a001f00122f7f89 */ /* 0x000ea200000e0000 */
[----:B-1----:R-:W-:-:S03]  /*0f80*/  IMAD.WIDE R42, R43, 0x4, R50 ;  /* 0x000000042b2a7825 */ /* 0x002fc600078e0232 */
[----:B------:R-:W1:Y:S04]  /*0f90*/  LDS.64 R48, [R6+0xc60] ;  /* 0x000c600006307984 */ /* 0x000e680000000a00 */
[----:B---3--:R3:W-:Y:S04]  /*0fa0*/  STG.E.64 desc[UR6][R42.64], R44 ;  /* 0x0000002c2a007986 */ /* 0x0087e8000c101b06 */
[----:B------:R-:W0:Y:S01]  /*0fb0*/  LDS.64 R44, [R6+0x1080] ;  /* 0x00108000062c7984 */ /* 0x000e220000000a00 */
[----:B---3--:R-:W-:-:S05]  /*0fc0*/  IMAD.WIDE R42, R8, 0x4, R42 ;  /* 0x00000004082a7825 */ /* 0x008fca00078e022a */
[----:B----4-:R3:W-:Y:S04]  /*0fd0*/  STG.E.64 desc[UR6][R42.64], R40 ;  /* 0x000000282a007986 */ /* 0x0107e8000c101b06 */
[----:B------:R-:W-:Y:S01]  /*0fe0*/  LDS.64 R40, [R6+0x18c0] ;  /* 0x0018c00006287984 */ /* 0x000fe20000000a00 */
[----:B---3--:R-:W-:-:S05]  /*0ff0*/  IMAD.WIDE R42, R8, 0x4, R42 ;  /* 0x00000004082a7825 */ /* 0x008fca00078e022a */
[----:B-----5:R-:W-:Y:S04]  /*1000*/  STG.E.64 desc[UR6][R42.64], R38 ;  /* 0x000000262a007986 */ /* 0x020fe8000c101b06 */
[----:B------:R-:W-:Y:S01]  /*1010*/  LDS.64 R38, [R6+0x14a0] ;  /* 0x0014a00006267984 */ /* 0x000fe20000000a00 */
[----:B--2---:R-:W-:Y:S01]  /*1020*/  FMNMX R16, R18, R47, !PT ;  /* 0x0000002f12107209 */ /* 0x004fe20007800000 */
[C---:B------:R-:W-:Y:S02]  /*1030*/  IMAD.WIDE R46, R8.reuse, 0x4, R42 ;  /* 0x00000004082e7825 */ /* 0x040fe400078e022a */
[----:B------:R-:W-:Y:S04]  /*1040*/  LDS.64 R42, [R6+0x1ce0] ;  /* 0x001ce000062a7984 */ /* 0x000fe80000000a00 */
[----:B------:R-:W2:Y:S04]  /*1050*/  SHFL.DOWN PT, R18, R16, 0x8, 0x1f ;  /* 0x09001f0010127f89 */ /* 0x000ea800000e0000 */
[----:B-1----:R1:W-:Y:S02]  /*1060*/  STG.E.64 desc[UR6][R46.64], R48 ;  /* 0x000000302e007986 */ /* 0x0023e4000c101b06 */
[----:B-1----:R-:W-:-:S05]  /*1070*/  IMAD.WIDE R46, R8, 0x4, R46 ;  /* 0x00000004082e7825 */ /* 0x002fca00078e022e */
[----:B0-----:R0:W-:Y:S01]  /*1080*/  STG.E.64 desc[UR6][R46.64], R44 ;  /* 0x0000002c2e007986 */ /* 0x0011e2000c101b06 */
[----:B--2---:R-:W-:Y:S01]  /*1090*/  FMNMX R18, R16, R18, !PT ;  /* 0x0000001210127209 */ /* 0x004fe20007800000 */
[----:B0-----:R-:W-:-:S04]  /*10a0*/  IMAD.WIDE R44, R8, 0x4, R46 ;  /* 0x00000004082c7825 */ /* 0x001fc800078e022e */
[C---:B------:R-:W-:Y:S01]  /*10b0*/  IMAD.WIDE R46, R8.reuse, 0x4, R44 ;  /* 0x00000004082e7825 */ /* 0x040fe200078e022c */
[----:B------:R-:W-:Y:S04]  /*10c0*/  STG.E.64 desc[UR6][R44.64], R38 ;  /* 0x000000262c007986 */ /* 0x000fe8000c101b06 */
[----:B------:R0:W-:Y:S04]  /*10d0*/  STG.E.64 desc[UR6][R46.64], R40 ;  /* 0x000000282e007986 */ /* 0x0001e8000c101b06 */
[----:B------:R-:W1:Y:S01]  /*10e0*/  SHFL.DOWN PT, R16, R18, 0x4, 0x1f ;  /* 0x08801f0012107f89 */ /* 0x000e6200000e0000 */
[----:B0-----:R-:W-:-:S05]  /*10f0*/  IMAD.WIDE R46, R8, 0x4, R46 ;  /* 0x00000004082e7825 */ /* 0x001fca00078e022e */
[----:B------:R-:W-:Y:S01]  /*1100*/  STG.E.64 desc[UR6][R46.64], R42 ;  /* 0x0000002a2e007986 */ /* 0x000fe2000c101b06 */
[----:B------:R-:W-:Y:S01]  /*1110*/  BAR.SYNC.DEFER_BLOCKING 0x0 ;  /* 0x0000000000007b1d */ /* 0x000fe20000010000 */
[----:B------:R-:W-:-:S04]  /*1120*/  VIADD R12, R12, 0x1 ;  /* 0x000000010c0c7836 */ /* 0x000fc80000000000 */
[----:B------:R-:W-:Y:S01]  /*1130*/  IMAD R10, R14, R12, R10 ;  /* 0x0000000c0e0a7224 */ /* 0x000fe200078e020a */
[----:B-1----:R-:W-:Y:S01]  /*1140*/  FMNMX R12, R18, R16, !PT ;  /* 0x00000010120c7209 */ /* 0x002fe20007800000 */
[----:B------:R-:W-:Y:S01]  /*1150*/  IMAD.MOV.U32 R39, RZ, RZ, R21 ;  /* 0x000000ffff277224 */ /* 0x000fe200078e0015 */
[----:B------:R-:W-:Y:S01]  /*1160*/  MOV R14, R15 ;  /* 0x0000000f000e7202 */ /* 0x000fe20000000f00 */
[----:B------:R-:W-:Y:S01]  /*1170*/  IMAD.WIDE R48, R10, 0x4, R50 ;  /* 0x000000040a307825 */ /* 0x000fe200078e0232 */
[----:B------:R-:W-:Y:S02]  /*1180*/  MOV R16, R19 ;  /* 0x0000001300107202 */ /* 0x000fe40000000f00 */
[----:B------:R-:W-:Y:S01]  /*1190*/  MOV R38, R13 ;  /* 0x0000000d00267202 */ /* 0x000fe20000000f00 */
[----:B------:R-:W-:Y:S01]  /*11a0*/  IMAD.MOV.U32 R10, RZ, RZ, R9 ;  /* 0x000000ffff0a7224 */ /* 0x000fe200078e0009 */
[----:B------:R-:W-:Y:S01]  /*11b0*/  MOV R40, R27 ;  /* 0x0000001b00287202 */ /* 0x000fe20000000f00 */
[----:B------:R-:W-:-:S02]  /*11c0*/  IMAD.MOV.U32 R15, RZ, RZ, R7 ;  /* 0x000000ffff0f7224 */ /* 0x000fc400078e0007 */
[----:B------:R-:W-:Y:S02]  /*11d0*/  IMAD.MOV.U32 R41, RZ, RZ, R29 ;  /* 0x000000ffff297224 */ /* 0x000fe400078e001d */
[----:B------:R-:W-:Y:S01]  /*11e0*/  IMAD.MOV.U32 R36, RZ, RZ, R35 ;  /* 0x000000ffff247224 */ /* 0x000fe200078e0023 */
[----:B------:R-:W-:Y:S04]  /*11f0*/  STS.64 [R5], R16 ;  /* 0x0000001005007388 */ /* 0x000fe80000000a00 */
[----:B------:R-:W-:Y:S04]  /*1200*/  STS.64 [R5+0x20], R10 ;  /* 0x0000200a05007388 */ /* 0x000fe80000000a00 */
[----:B------:R-:W-:Y:S04]  /*1210*/  STS.64 [R5+0x40], R14 ;  /* 0x0000400e05007388 */ /* 0x000fe80000000a00 */
[----:B------:R-:W-:Y:S04]  /*1220*/  STS.64 [R5+0x60], R38 ;  /* 0x0000602605007388 */ /* 0x000fe80000000a00 */
[----:B------:R-:W-:Y:S04]  /*1230*/  STS.64 [R5+0x80], R22 ;  /* 0x0000801605007388 */ /* 0x000fe80000000a00 */
[----:B------:R-:W-:Y:S04]  /*1240*/  STS.64 [R5+0xa0], R40 ;  /* 0x0000a02805007388 */ /* 0x000fe80000000a00 */
[----:B------:R-:W-:Y:S04]  /*1250*/  STS.64 [R5+0xc0], R32 ;  /* 0x0000c02005007388 */ /* 0x000fe80000000a00 */
[----:B------:R-:W-:Y:S01]  /*1260*/  STS.64 [R5+0xe0], R36 ;  /* 0x0000e02405007388 */ /* 0x000fe20000000a00 */
[----:B------:R-:W-:Y:S06]  /*1270*/  BAR.SYNC.DEFER_BLOCKING 0x0 ;  /* 0x0000000000007b1d */ /* 0x000fec0000010000 */
[----:B------:R-:W0:Y:S01]  /*1280*/  SHFL.DOWN PT, R7, R12, 0x2, 0x1f ;  /* 0x08401f000c077f89 */ /* 0x000e2200000e0000 */
[----:B------:R-:W-:-:S03]  /*1290*/  IMAD.WIDE R28, R8, 0x4, R48 ;  /* 0x00000004081c7825 */ /* 0x000fc600078e0230 */
[----:B------:R-:W1:Y:S04]  /*12a0*/  LDS.64 R20, [R6] ;  /* 0x0000000006147984 */ /* 0x000e680000000a00 */
[----:B------:R-:W2:Y:S04]  /*12b0*/  LDS.64 R24, [R6+0x420] ;  /* 0x0004200006187984 */ /* 0x000ea80000000a00 */
[----:B------:R-:W-:Y:S04]  /*12c0*/  LDS.64 R26, [R6+0x840] ;  /* 0x00084000061a7984 */ /* 0x000fe80000000a00 */
[----:B------:R-:W-:Y:S04]  /*12d0*/  LDS.64 R18, [R6+0xc60] ;  /* 0x000c600006127984 */ /* 0x000fe80000000a00 */
[----:B------:R-:W-:Y:S04]  /*12e0*/  LDS.64 R16, [R6+0x1080] ;  /* 0x0010800006107984 */ /* 0x000fe80000000a00 */
[----:B------:R-:W-:Y:S04]  /*12f0*/  LDS.64 R14, [R6+0x14a0] ;  /* 0x0014a000060e7984 */ /* 0x000fe80000000a00 */
[----:B------:R-:W-:Y:S04]  /*1300*/  LDS.64 R10, [R6+0x18c0] ;  /* 0x0018c000060a7984 */ /* 0x000fe80000000a00 */
[----:B------:R3:W-:Y:S01]  /*1310*/  LDS.64 R22, [R6+0x1ce0] ;  /* 0x001ce00006167984 */ /* 0x0007e20000000a00 */
[----:B0-----:R-:W-:Y:S01]  /*1320*/  FMNMX R9, R12, R7, !PT ;  /* 0x000000070c097209 */ /* 0x001fe20007800000 */
[----:B------:R-:W-:-:S04]  /*1330*/  IMAD.WIDE R34, R8, 0x4, R28 ;  /* 0x0000000408227825 */ /* 0x000fc800078e021c */
[----:B------:R-:W0:Y:S01]  /*1340*/  SHFL.DOWN PT, R36, R9, 0x1, 0x1f ;  /* 0x08201f0009247f89 */ /* 0x000e2200000e0000 */
[----:B------:R-:W-:Y:S01]  /*1350*/  IMAD.WIDE R12, R8, 0x4, R34 ;  /* 0x00000004080c7825 */ /* 0x000fe200078e0222 */
[----:B------:R-:W-:-:S03]  /*1360*/  MOV R5, 0x400 ;  /* 0x0000040000057802 */ /* 0x000fc60000000f00 */
[----:B------:R-:W-:Y:S01]  /*1370*/  IMAD.WIDE R32, R8, 0x4, R12 ;  /* 0x0000000408207825 */ /* 0x000fe200078e020c */
[----:B------:R-:W-:-:S03]  /*1380*/  @!P0 LEA R7, R52, R5, 0x18 ;  /* 0x0000000534078211 */ /* 0x000fc600078ec0ff */
[----:B------:R-:W-:Y:S01]  /*1390*/  IMAD.WIDE R30, R8, 0x4, R32 ;  /* 0x00000004081e7825 */ /* 0x000fe200078e0220 */
[----:B------:R-:W-:Y:S01]  /*13a0*/  @!P0 LEA R4, R4, R7, 0x2 ;  /* 0x0000000704048211 */ /* 0x000fe200078e10ff */
[----:B-1----:R1:W-:Y:S02]  /*13b0*/  STG.E.64 desc[UR6][R48.64], R20 ;  /* 0x0000001430007986 */ /* 0x0023e4000c101b06 */
[----:B---3--:R-:W-:Y:S02]  /*13c0*/  IMAD.WIDE R6, R8, 0x4, R30 ;  /* 0x0000000408067825 */ /* 0x008fe400078e021e */
[----:B--2---:R2:W-:Y:S01]  /*13d0*/  STG.E.64 desc[UR6][R28.64], R24 ;  /* 0x000000181c007986 */ /* 0x0045e2000c101b06 */
[----:B0-----:R-:W-:-:S03]  /*13e0*/  FMNMX R37, R9, R36, !PT ;  /* 0x0000002409257209 */ /* 0x001fc60007800000 */
[----:B------:R2:W-:Y:S01]  /*13f0*/  STG.E.64 desc[UR6][R34.64], R26 ;  /* 0x0000001a22007986 */ /* 0x0005e2000c101b06 */
[----:B------:R-:W-:-:S03]  /*1400*/  IMAD.WIDE R8, R8, 0x4, R6 ;  /* 0x0000000408087825 */ /* 0x000fc600078e0206 */
[----:B------:R2:W-:Y:S04]  /*1410*/  STG.E.64 desc[UR6][R12.64], R18 ;  /* 0x000000120c007986 */ /* 0x0005e8000c101b06 */
[----:B------:R2:W-:Y:S04]  /*1420*/  STG.E.64 desc[UR6][R32.64], R16 ;  /* 0x0000001020007986 */ /* 0x0005e8000c101b06 */
[----:B------:R2:W-:Y:S04]  /*1430*/  STG.E.64 desc[UR6][R30.64], R14 ;  /* 0x0000000e1e007986 */ /* 0x0005e8000c101b06 */
[----:B------:R2:W-:Y:S04]  /*1440*/  STG.E.64 desc[UR6][R6.64], R10 ;  /* 0x0000000a06007986 */ /* 0x0005e8000c101b06 */
[----:B------:R2:W-:Y:S01]  /*1450*/  STG.E.64 desc[UR6][R8.64], R22 ;  /* 0x0000001608007986 */ /* 0x0005e2000c101b06 */
[----:B------:R-:W-:Y:S01]  /*1460*/  BAR.SYNC.DEFER_BLOCKING 0x0 ;  /* 0x0000000000007b1d */ /* 0x000fe20000010000 */
[----:B-1----:R-:W-:-:S05]  /*1470*/  VIADD R20, R53, 0x1f ;  /* 0x0000001f35147836 */ /* 0x002fca0000000000 */
[----:B------:R-:W-:Y:S01]  /*1480*/  BSSY B0, `(.L_x_3732) ;  /* 0x0000011000007945 */ /* 0x000fe20003800000 */
[----:B------:R2:W-:Y:S01]  /*1490*/  @!P0 STS [R4], R37 ;  /* 0x0000002504008388 */ /* 0x0005e20000000800 */
[----:B------:R-:W-:Y:S01]  /*14a0*/  BAR.SYNC.DEFER_BLOCKING 0x0 ;  /* 0x0000000000007b1d */ /* 0x000fe20000010000 */
[----:B------:R-:W-:Y:S01]  /*14b0*/  ISETP.GT.U32.AND P0, PT, R20, 0x3e, PT ;  /* 0x0000003e1400780c */ /* 0x000fe20003f04070 */
[----:B------:R-:W-:-:S12]  /*14c0*/  HFMA2.MMA R20, -RZ, RZ, 0, 0 ;  /* 0x00000000ff147435 */ /* 0x000fd800000001ff */
        /* <DEDUP_REMOVED lines=11> */
.L_x_3741:
[----:B-1----:R-:W-:-:S07]  /*1580*/  FMNMX R20, R5, R20, !PT ;  /* 0x0000001405147209 */ /* 0x002fce0007800000 */
.L_x_3733:
[----:B------:R-:W-:Y:S05]  /*1590*/  BSYNC B0 ;  /* 0x0000000000007941 */ /* 0x000fea0003800000 */
.L_x_3732:
        /* <DEDUP_REMOVED lines=16> */
.L_x_3736:
[----:B------:R-:W-:Y:S05]  /*16a0*/  BSYNC B0 ;  /* 0x0000000000007941 */ /* 0x000fea0003800000 */
.L_x_3735:
        /* <DEDUP_REMOVED lines=8> */
[----:B------:R0:W1:Y:S03]  /*1730*/  LDC.64 R4, c[0x0][R0+0x210] ;  /* 0x0000840000047b82 */ /* 0x0000660000000a00 */
[----:B------:R-:W-:-:S04]  /*1740*/  LOP3.LUT R2, R2, 0x7f800000, RZ, 0xc0, !PT ;  /* 0x7f80000002027812 */ /* 0x000fc800078ec0ff */
[----:B------:R-:W-:-:S13]  /*1750*/  ISETP.GT.U32.AND P0, PT, R2, 0x1ffffff, PT ;  /* 0x01ffffff0200780c */ /* 0x000fda0003f04070 */
[----:B0-----:R-:W-:Y:S05]  /*1760*/  @P0 BRA `(.L_x_3737) ;  /* 0x0000000000100947 */ /* 0x001fea0003800000 */
[----:B------:R-:W-:-:S07]  /*1770*/  MOV R8, 0x1790 ;  /* 0x0000179000087802 */ /* 0x000fce0000000f00 */
[----:B-1----:R-:W-:Y:S05]  /*1780*/  CALL.REL.NOINC `($__internal_29_$__cuda_sm20_rcp_rn_f32_slowpath) ;  /* 0x0000000000587944 */ /* 0x002fea0003c00000 */
[----:B------:R-:W-:Y:S01]  /*1790*/  IMAD.MOV.U32 R7, RZ, RZ, R0 ;  /* 0x000000ffff077224 */ /* 0x000fe200078e0000 */
[----:B------:R-:W-:Y:S06]  /*17a0*/  BRA `(.L_x_3738) ;  /* 0x0000000000107947 */ /* 0x000fec0003800000 */
.L_x_3737:
[----:B------:R-:W0:Y:S02]  /*17b0*/  MUFU.RCP R0, R3 ;  /* 0x0000000300007308 */ /* 0x000e240000001000 */
[----:B0-----:R-:W-:-:S04]  /*17c0*/  FFMA R2, R0, R3, -1 ;  /* 0xbf80000000027423 */ /* 0x001fc80000000003 */
[----:B------:R-:W-:-:S04]  /*17d0*/  FADD.FTZ R7, -R2, -RZ ;  /* 0x800000ff02077221 */ /* 0x000fc80000010100 */
[----:B------:R-:W-:-:S07]  /*17e0*/  FFMA R7, R0, R7, R0 ;  /* 0x0000000700077223 */ /* 0x000fce0000000000 */
.L_x_3738:
[----:B-1----:R-:W-:Y:S01]  /*17f0*/  STG.E desc[UR6][R4.64], R7 ;  /* 0x0000000704007986 */ /* 0x002fe2000c101906 */
[----:B------:R-:W-:Y:S05]  /*1800*/  EXIT ;  /* 0x000000000000794d */ /* 0x000fea0003800000 */
.L_x_3734:
[----:B------:R-:W-:Y:S01]  /*1810*/  HFMA2.MMA R7, -RZ, RZ, 0, 1.1920928955078125e-07 ;  /* 0x00000002ff077435 */ /* 0x000fe200000001ff */
[----:B------:R-:W-:Y:S01]  /*1820*/  IMAD.MOV.U32 R9, RZ, RZ, 0x1f ;  /* 0x0000001fff097424 */ /* 0x000fe200078e00ff */
[----:B------:R-:W-:-:S09]  /*1830*/  MOV R6, 0xffffffff ;  /* 0xffffffff00067802 */ /* 0x000fd20000000f00 */
[----:B01----:R-:W-:Y:S05]  /*1840*/  WARPSYNC.COLLECTIVE R6, `(.L_x_3739) ;  /* 0x0000000006087348 */ /* 0x003fea0003c00000 */
[----:B-1----:R1:W2:Y:S02]  /*1850*/  SHFL.DOWN P0, R20, R4, R7, R9 ;  /* 0x0800000704147389 */ /* 0x0022a40000000009 */
[----:B012---:R-:W-:Y:S01]  /*1860*/  ENDCOLLECTIVE ;  /* 0x000000000000791b */ /* 0x007fe20003800000 */
.L_x_3739:
[----:B------:R-:W-:Y:S02]  /*1870*/  IMAD.MOV.U32 R7, RZ, RZ, 0x1 ;  /* 0x00000001ff077424 */ /* 0x000fe400078e00ff */
[----:B------:R-:W-:-:S05]  /*1880*/  IMAD.MOV.U32 R5, RZ, RZ, R20 ;  /* 0x000000ffff057224 */ /* 0x000fca00078e0014 */
[----:B------:R-:W-:-:S04]  /*1890*/  FMNMX R5, R5, R4, !PT ;  /* 0x0000000405057209 */ /* 0x000fc80007800000 */
[----:B------:R-:W-:-:S07]  /*18a0*/  MOV R4, R5 ;  /* 0x0000000500047202 */ /* 0x000fce0000000f00 */
[----:B------:R-:W-:Y:S05]  /*18b0*/  WARPSYNC.COLLECTIVE R6, `(.L_x_3740) ;  /* 0x0000000006087348 */ /* 0x000fea0003c00000 */
[----:B------:R0:W1:Y:S02]  /*18c0*/  SHFL.DOWN P0, R20, R4, R7, R9 ;  /* 0x0800000704147389 */ /* 0x0000640000000009 */
[----:B01----:R-:W-:Y:S01]  /*18d0*/  ENDCOLLECTIVE ;  /* 0x000000000000791b */ /* 0x003fe20003800000 */
.L_x_3740:
[----:B------:R-:W-:Y:S05]  /*18e0*/  BRA `(.L_x_3741) ;  /* 0xfffffffc00247947 */ /* 0x000fea000383ffff */
        .weak           $__internal_29_$__cuda_sm20_rcp_rn_f32_slowpath
        .type           $__internal_29_$__cuda_sm20_rcp_rn_f32_slowpath,@function
        .size           $__internal_29_$__cuda_sm20_rcp_rn_f32_slowpath,(.L_x_3804 - $__internal_29_$__cuda_sm20_rcp_rn_f32_slowpath)
$__internal_29_$__cuda_sm20_rcp_rn_f32_slowpath:
        /* <DEDUP_REMOVED lines=15> */
.L_x_3742:
        /* <DEDUP_REMOVED lines=25> */
[----:B------:R-:W-:-:S05]  /*1b70*/  SEL R0, RZ, 0x1, !P0 ;  /* 0x00000001ff007807 */ /* 0x000fca0004000000 */
[----:B------:R-:W-:-:S05]  /*1b80*/  IMAD.MOV R0, RZ, RZ, -R0 ;  /* 0x000000ffff007224 */ /* 0x000fca00078e0a00 */
[----:B------:R-:W-:Y:S02]  /*1b90*/  ISETP.GE.AND P0, PT, R0, RZ, PT ;  /* 0x000000ff0000720c */ /* 0x000fe40003f06270 */
[----:B------:R-:W-:-:S11]  /*1ba0*/  SHF.R.U32.HI R0, RZ, R7, R2 ;  /* 0x00000007ff007219 */ /* 0x000fd60000011602 */
[----:B------:R-:W-:-:S05]  /*1bb0*/  @!P0 VIADD R0, R0, 0x1 ;  /* 0x0000000100008836 */ /* 0x000fca0000000000 */
[----:B------:R-:W-:-:S04]  /*1bc0*/  @!P1 SHF.L.U32 R0, R0, 0x1, RZ ;  /* 0x0000000100009819 */ /* 0x000fc800000006ff */
[----:B------:R-:W-:Y:S01]  /*1bd0*/  LOP3.LUT R0, R0, 0x80000000, R3, 0xf8, !PT ;  /* 0x8000000000007812 */ /* 0x000fe200078ef803 */
[----:B------:R-:W-:Y:S06]  /*1be0*/  BRA `(.L_x_3743) ;  /* 0x0000000000047947 */ /* 0x000fec0003800000 */
.L_x_3744:
[----:B------:R0:W1:Y:S02]  /*1bf0*/  MUFU.RCP R0, R3 ;  /* 0x0000000300007308 */ /* 0x0000640000001000 */
.L_x_3743:
[----:B0-2---:R-:W-:Y:S01]  /*1c00*/  HFMA2.MMA R3, -RZ, RZ, 0, 0 ;  /* 0x00000000ff037435 */ /* 0x005fe200000001ff */
[----:B------:R-:W-:-:S05]  /*1c10*/  IMAD.MOV.U32 R2, RZ, RZ, R8 ;  /* 0x000000ffff027224 */ /* 0x000fca00078e0008 */
[----:B-1-3--:R-:W-:Y:S05]  /*1c20*/  RET.REL.NODEC R2 `(_ZN18transformer_engine56_GLOBAL__N__9a404817_23_multi_cast_transpose_cu_26a11c4627multi_cast_transpose_kernelILi2ELi2ELb1EfffEEvNS0_22MultiCastTransposeArgsE) ;  /* 0xffffffe002f47950 */ /* 0x00afea0003c3ffff */
.L_x_3745:
        /* <DEDUP_REMOVED lines=13> */
.L_x_3804:


//--------------------- .nv.shared._ZN18transformer_engine56_GLOBAL__N__9a404817_23_multi_cast_transpose_cu_26a11c4627multi_cast_transpose_kernelILi4ELi8ELb0Ef13__nv_bfloat1613__nv_fp8_e4m3EEvNS0_22MultiCastTransposeArgsE --------------------------
	.section	.nv.shared._ZN18transformer_engine56_GLOBAL__N__9a404817_23_multi_cast_transpose_cu_26a11c4627multi_cast_transpose_kernelILi4ELi8ELb0Ef13__nv_bfloat1613__nv_fp8_e4m3EEvNS0_22MultiCastTransposeArgsE,"aw",@nobits
	.sectionflags	@""
	.align	8
.nv.shared._ZN18transformer_engine56_GLOBAL__N__9a404817_23_multi_cast_transpose_cu_26a11c4627multi_cast_transpose_kernelILi4ELi8ELb0Ef13__nv_bfloat1613__nv_fp8_e4m3EEvNS0_22MultiCastTransposeArgsE:
	.zero		9488


//--------------------- .nv.shared.reserved.0     --------------------------
	.section	.nv.shared.reserved.0,"aw",@nobits
	.weak		__nv_reservedSMEM_offset_0_alias
	.size		__nv_reservedSMEM_offset_0_alias, 0, 0
	.other		__nv_reservedSMEM_offset_0_alias,@"STO_CUDA_RESERVED_SHARED STV_DEFAULT"
__nv_reservedSMEM_offset_0_alias:
	.zero		0


//--------------------- .nv.shared._ZN18transformer_engine56_GLOBAL__N__9a404817_23_multi_cast_transpose_cu_26a11c4627multi_cast_transpose_kernelILi4ELi8ELb0Ef13__nv_bfloat1613__nv_fp8_e5m2EEvNS0_22MultiCastTransposeArgsE --------------------------
	.section	.nv.shared._ZN18transformer_engine56_GLOBAL__N__9a404817_23_multi_cast_transpose_cu_26a11c4627multi_cast_transpose_kernelILi4ELi8ELb0Ef13__nv_bfloat1613__nv_fp8_e5m2EEvNS0_22MultiCastTransposeArgsE,"aw",@nobits
	.sectionflags	@""
	.align	8
.nv.shared._ZN18transformer_engine56_GLOBAL__N__9a404817_23_multi_cast_transpose_cu_26a11c4627multi_cast_transpose_kernelILi4ELi8ELb0Ef13__nv_bfloat1613__nv_fp8_e5m2EEvNS0_22MultiCastTransposeArgsE:
	.zero		9488


//--------------------- .nv.shared._ZN18transformer_engine56_GLOBAL__N__9a404817_23_multi_cast_transpose_cu_26a11c4627multi_cast_transpose_kernelILi4ELi4ELb0Ef13__nv_bfloat16S2_EEvNS0_22MultiCastTransposeArgsE --------------------------
	.section	.nv.shared._ZN18transformer_engine56_GLOBAL__N__9a404817_23_multi_cast_transpose_cu_26a11c4627multi_cast_transpose_kernelILi4ELi4ELb0Ef13__nv_bfloat16S2_EEvNS0_22MultiCastTransposeArgsE,"aw",@nobits
	.sectionflags	@""
	.align	8
.nv.shared._ZN18transformer_engine56_GLOBAL__N__9a404817_23_multi_cast_transpose_cu_26a11c4627multi_cast_transpose_kernelILi4ELi4ELb0Ef13__nv_bfloat16S2_EEvNS0_22MultiCastTransposeArgsE:
	.zero		9488


//--------------------- .nv.shared._ZN18transformer_engine56_GLOBAL__N__9a404817_23_multi_cast_transpose_cu_26a11c4627multi_cast_transpose_kernelILi4ELi4ELb0Ef13__nv_bfloat166__halfEEvNS0_22MultiCastTransposeArgsE --------------------------
	.section	.nv.shared._ZN18transformer_engine56_GLOBAL__N__9a404817_23_multi_cast_transpose_cu_26a11c4627multi_cast_transpose_kernelILi4ELi4ELb0Ef13__nv_bfloat166__halfEEvNS0_22MultiCastTransposeArgsE,"aw",@nobits
	.sectionflags	@""
	.align	8
.nv.shared._ZN18transformer_engine56_GLOBAL__N__9a404817_23_multi_cast_transpose_cu_26a11c4627multi_cast_transpose_kernelILi4ELi4ELb0Ef13__nv_bfloat166__halfEEvNS0_22MultiCastTransposeArgsE:
	.zero		9488


//--------------------- .nv.shared._ZN18transformer_engine56_GLOBAL__N__9a404817_23_multi_cast_transpose_cu_26a11c4627multi_cast_transpose_kernelILi4ELi2ELb0Ef13__nv_bfloat16fEEvNS0_22MultiCastTransposeArgsE --------------------------
	.section	.nv.shared._ZN18transformer_engine56_GLOBAL__N__9a404817_23_multi_cast_transpose_cu_26a11c4627multi_cast_transpose_kernelILi4ELi2ELb0Ef13__nv_bfloat16fEEvNS0_22MultiCastTransposeArgsE,"aw",@nobits
	.sectionflags	@""
	.align	8
.nv.shared._ZN18transformer_engine56_GLOBAL__N__9a404817_23_multi_cast_transpose_cu_26a11c4627multi_cast_transpose_kernelILi4ELi2ELb0Ef13__nv_bfloat16fEEvNS0_22MultiCastTransposeArgsE:
	.zero		9488


//--------------------- .nv.shared._ZN18transformer_engine56_GLOBAL__N__9a404817_23_multi_cast_transpose_cu_26a11c4627multi_cast_transpose_kernelILi4ELi8ELb0Ef6__half13__nv_fp8_e4m3EEvNS0_22MultiCastTransposeArgsE --------------------------
	.section	.nv.shared._ZN18transformer_engine56_GLOBAL__N__9a404817_23_multi_cast_transpose_cu_26a11c4627multi_cast_transpose_kernelILi4ELi8ELb0Ef6__half13__nv_fp8_e4m3EEvNS0_22MultiCastTransposeArgsE,"aw",@nobits
	.sectionflags	@""
	.align	8
.nv.shared._ZN18transformer_engine56_GLOBAL__N__9a404817_23_multi_cast_transpose_cu_26a11c4627multi_cast_transpose_kernelILi4ELi8ELb0Ef6__half13__nv_fp8_e4m3EEvNS0_22MultiCastTransposeArgsE:
	.zero		9488


//--------------------- .nv.shared._ZN18transformer_engine56_GLOBAL__N__9a404817_23_multi_cast_transpose_cu_26a11c4627multi_cast_transpose_kernelILi4ELi8ELb0Ef6__half13__nv_fp8_e5m2EEvNS0_22MultiCastTransposeArgsE --------------------------
	.section	.nv.shared._ZN18transformer_engine56_GLOBAL__N__9a404817_23_multi_cast_transpose_cu_26a11c4627multi_cast_transpose_kernelILi4ELi8ELb0Ef6__half13__nv_fp8_e5m2EEvNS0_22MultiCastTransposeArgsE,"aw",@nobits
	.sectionflags	@""
	.align	8
.nv.shared._ZN18transformer_engine56_GLOBAL__N__9a404817_23_multi_cast_transpose_cu_26a11c4627multi_cast_transpose_kernelILi4ELi8ELb0Ef6__half13__nv_fp8_e5m2EEvNS0_22MultiCastTransposeArgsE:
	.zero		9488


//--------------------- .nv.shared._ZN18transformer_engine56_GLOBAL__N__9a404817_23_multi_cast_transpose_cu_26a11c4627multi_cast_transpose_kernelILi4ELi4ELb0Ef6__half13__nv_bfloat16EEvNS0_22MultiCastTransposeArgsE --------------------------
	.section	.nv.shared._ZN18transformer_engine56_GLOBAL__N__9a404817_23_multi_cast_transpose_cu_26a11c4627multi_cast_transpose_kernelILi4ELi4ELb0Ef6__half13__nv_bfloat16EEvNS0_22MultiCastTransposeArgsE,"aw",@nobits
	.sectionflags	@""
	.align	8
.nv.shared._ZN18transformer_engine56_GLOBAL__N__9a404817_23_multi_cast_transpose_cu_26a11c4627multi_cast_transpose_kernelILi4ELi4ELb0Ef6__half13__nv_bfloat16EEvNS0_22MultiCastTransposeArgsE:
	.zero		9488


//--------------------- .nv.shared._ZN18transformer_engine56_GLOBAL__N__9a404817_23_multi_cast_transpose_cu_26a11c4627multi_cast_transpose_kernelILi4ELi4ELb0Ef6__halfS2_EEvNS0_22MultiCastTransposeArgsE --------------------------
	.section	.nv.shared._ZN18transformer_engine56_GLOBAL__N__9a404817_23_multi_cast_transpose_cu_26a11c4627multi_cast_transpose_kernelILi4ELi4ELb0Ef6__halfS2_EEvNS0_22MultiCastTransposeArgsE,"aw",@nobits
	.sectionflags	@""
	.align	8
.nv.shared._ZN18transformer_engine56_GLOBAL__N__9a404817_23_multi_cast_transpose_cu_26a11c4627multi_cast_transpose_kernelILi4ELi4ELb0Ef6__halfS2_EEvNS0_22MultiCastTransposeArgsE:
	.zero		9488


//--------------------- .nv.shared._ZN18transformer_engine56_GLOBAL__N__9a404817_23_multi_cast_transpose_cu_26a11c4627multi_cast_transpose_kernelILi4ELi2ELb0Ef6__halffEEvNS0_22MultiCastTransposeArgsE --------------------------
	.section	.nv.shared._ZN18transformer_engine56_GLOBAL__N__9a404817_23_multi_cast_transpose_cu_26a11c4627multi_cast_transpose_kernelILi4ELi2ELb0Ef6__halffEEvNS0_22MultiCastTransposeArgsE,"aw",@nobits
	.sectionflags	@""
	.align	8
.nv.shared._ZN18transformer_engine56_GLOBAL__N__9a404817_23_multi_cast_transpose_cu_26a11c4627multi_cast_transpose_kernelILi4ELi2ELb0Ef6__halffEEvNS0_22MultiCastTransposeArgsE:
	.zero		9488


//--------------------- .nv.shared._ZN18transformer_engine56_GLOBAL__N__9a404817_23_multi_cast_transpose_cu_26a11c4627multi_cast_transpose_kernelILi2ELi8ELb0Eff13__nv_fp8_e4m3EEvNS0_22MultiCastTransposeArgsE --------------------------
	.section	.nv.shared._ZN18transformer_engine56_GLOBAL__N__9a404817_23_multi_cast_transpose_cu_26a11c4627multi_cast_transpose_kernelILi2ELi8ELb0Eff13__nv_fp8_e4m3EEvNS0_22MultiCastTransposeArgsE,"aw",@nobits
	.sectionflags	@""
	.align	8
.nv.shared._ZN18transformer_engine56_GLOBAL__N__9a404817_23_multi_cast_transpose_cu_26a11c4627multi_cast_transpose_kernelILi2ELi8ELb0Eff13__nv_fp8_e4m3EEvNS0_22MultiCastTransposeArgsE:
	.zero		9488


//--------------------- .nv.shared._ZN18transformer_engine56_GLOBAL__N__9a404817_23_multi_cast_transpose_cu_26a11c4627multi_cast_transpose_kernelILi2ELi8ELb0Eff13__nv_fp8_e5m2EEvNS0_22MultiCastTransposeArgsE --------------------------
	.section	.nv.shared._ZN18transformer_engine56_GLOBAL__N__9a404817_23_multi_cast_transpose_cu_26a11c4627multi_cast_transpose_kernelILi2ELi8ELb0Eff13__nv_fp8_e5m2EEvNS0_22MultiCastTransposeArgsE,"aw",@nobits
	.sectionflags	@""
	.align	8
.nv.shared._ZN18transformer_engine56_GLOBAL__N__9a404817_23_multi_cast_transpose_cu_26a11c4627multi_cast_transpose_kernelILi2ELi8ELb0Eff13__nv_fp8_e5m2EEvNS0_22MultiCastTransposeArgsE:
	.zero		9488


//--------------------- .nv.shared._ZN18transformer_engine56_GLOBAL__N__9a404817_23_multi_cast_transpose_cu_26a11c4627multi_cast_transpose_kernelILi2ELi4ELb0Eff13__nv_bfloat16EEvNS0_22MultiCastTransposeArgsE --------------------------
	.section	.nv.shared._ZN18transformer_engine56_GLOBAL__N__9a404817_23_multi_cast_transpose_cu_26a11c4627multi_cast_transpose_kernelILi2ELi4ELb0Eff13__nv_bfloat16EEvNS0_22MultiCastTransposeArgsE,"aw",@nobits
	.sectionflags	@""
	.align	8
.nv.shared._ZN18transformer_engine56_GLOBAL__N__9a404817_23_multi_cast_transpose_cu_26a11c4627multi_cast_transpose_kernelILi2ELi4ELb0Eff13__nv_bfloat16EEvNS0_22MultiCastTransposeArgsE:
	.zero		9488


//--------------------- .nv.shared._ZN18transformer_engine56_GLOBAL__N__9a404817_23_multi_cast_transpose_cu_26a11c4627multi_cast_transpose_kernelILi2ELi4ELb0Eff6__halfEEvNS0_22MultiCastTransposeArgsE --------------------------
	.section	.nv.shared._ZN18transformer_engine56_GLOBAL__N__9a404817_23_multi_cast_transpose_cu_26a11c4627multi_cast_transpose_kernelILi2ELi4ELb0Eff6__halfEEvNS0_22MultiCastTransposeArgsE,"aw",@nobits
	.sectionflags	@""
	.align	8
.nv.shared._ZN18transformer_engine56_GLOBAL__N__9a404817_23_multi_cast_transpose_cu_26a11c4627multi_cast_transpose_kernelILi2ELi4ELb0Eff6__halfEEvNS0_22MultiCastTransposeArgsE:
	.zero		9488


//--------------------- .nv.shared._ZN18transformer_engine56_GLOBAL__N__9a404817_23_multi_cast_transpose_cu_26a11c4627multi_cast_transpose_kernelILi2ELi2ELb0EfffEEvNS0_22MultiCastTransposeArgsE --------------------------
	.section	.nv.shared._ZN18transformer_engine56_GLOBAL__N__9a404817_23_multi_cast_transpose_cu_26a11c4627multi_cast_transpose_kernelILi2ELi2ELb0EfffEEvNS0_22MultiCastTransposeArgsE,"aw",@nobits
	.sectionflags	@""
	.align	8
.nv.shared._ZN18transformer_engine56_GLOBAL__N__9a404817_23_multi_cast_transpose_cu_26a11c4627multi_cast_transpose_kernelILi2ELi2ELb0EfffEEvNS0_22MultiCastTransposeArgsE:
	.zero		9488


//--------------------- .nv.shared._ZN18transformer_engine56_GLOBAL__N__9a404817_23_multi_cast_transpose_cu_26a11c4627multi_cast_transpose_kernelILi4ELi8ELb1Ef13__nv_bfloat1613__nv_fp8_e4m3EEvNS0_22MultiCastTransposeArgsE --------------------------
	.section	.nv.shared._ZN18transformer_engine56_GLOBAL__N__9a404817_23_multi_cast_transpose_cu_26a11c4627multi_cast_transpose_kernelILi4ELi8ELb1Ef13__nv_bfloat1613__nv_fp8_e4m3EEvNS0_22MultiCastTransposeArgsE,"aw",@nobits
	.sectionflags	@""
	.align	8
.nv.shared._ZN18transformer_engine56_GLOBAL__N__9a404817_23_multi_cast_transpose_cu_26a11c4627multi_cast_transpose_kernelILi4ELi8ELb1Ef13__nv_bfloat1613__nv_fp8_e4m3EEvNS0_22MultiCastTransposeArgsE:
	.zero		9488


//--------------------- .nv.shared._ZN18transformer_engine56_GLOBAL__N__9a404817_23_multi_cast_transpose_cu_26a11c4627multi_cast_transpose_kernelILi4ELi8ELb1Ef13__nv_bfloat1613__nv_fp8_e5m2EEvNS0_22MultiCastTransposeArgsE --------------------------
	.section	.nv.shared._ZN18transformer_engine56_GLOBAL__N__9a404817_23_multi_cast_transpose_cu_26a11c4627multi_cast_transpose_kernelILi4ELi8ELb1Ef13__nv_bfloat1613__nv_fp8_e5m2EEvNS0_22MultiCastTransposeArgsE,"aw",@nobits
	.sectionflags	@""
	.align	8
.nv.shared._ZN18transformer_engine56_GLOBAL__N__9a404817_23_multi_cast_transpose_cu_26a11c4627multi_cast_transpose_kernelILi4ELi8ELb1Ef13__nv_bfloat1613__nv_fp8_e5m2EEvNS0_22MultiCastTransposeArgsE:
	.zero		9488


//--------------------- .nv.shared._ZN18transformer_engine56_GLOBAL__N__9a404817_23_multi_cast_transpose_cu_26a11c4627multi_cast_transpose_kernelILi4ELi4ELb1Ef13__nv_bfloat16S2_EEvNS0_22MultiCastTransposeArgsE --------------------------
	.section	.nv.shared._ZN18transformer_engine56_GLOBAL__N__9a404817_23_multi_cast_transpose_cu_26a11c4627multi_cast_transpose_kernelILi4ELi4ELb1Ef13__nv_bfloat16S2_EEvNS0_22MultiCastTransposeArgsE,"aw",@nobits
	.sectionflags	@""
	.align	8
.nv.shared._ZN18transformer_engine56_GLOBAL__N__9a404817_23_multi_cast_transpose_cu_26a11c4627multi_cast_transpose_kernelILi4ELi4ELb1Ef13__nv_bfloat16S2_EEvNS0_22MultiCastTransposeArgsE:
	.zero		9488


//--------------------- .nv.shared._ZN18transformer_engine56_GLOBAL__N__9a404817_23_multi_cast_transpose_cu_26a11c4627multi_cast_transpose_kernelILi4ELi4ELb1Ef13__nv_bfloat166__halfEEvNS0_22MultiCastTransposeArgsE --------------------------
	.section	.nv.shared._ZN18transformer_engine56_GLOBAL__N__9a404817_23_multi_cast_transpose_cu_26a11c4627multi_cast_transpose_kernelILi4ELi4ELb1Ef13__nv_bfloat166__halfEEvNS0_22MultiCastTransposeArgsE,"aw",@nobits
	.sectionflags	@""
	.align	8
.nv.shared._ZN18transformer_engine56_GLOBAL__N__9a404817_23_multi_cast_transpose_cu_26a11c4627multi_cast_transpose_kernelILi4ELi4ELb1Ef13__nv_bfloat166__halfEEvNS0_22MultiCastTransposeArgsE:
	.zero		9488


//--------------------- .nv.shared._ZN18transformer_engine56_GLOBAL__N__9a404817_23_multi_cast_transpose_cu_26a11c4627multi_cast_transpose_kernelILi4ELi2ELb1Ef13__nv_bfloat16fEEvNS0_22MultiCastTransposeArgsE --------------------------
	.section	.nv.shared._ZN18transformer_engine56_GLOBAL__N__9a404817_23_multi_cast_transpose_cu_26a11c4627multi_cast_transpose_kernelILi4ELi2ELb1Ef13__nv_bfloat16fEEvNS0_22MultiCastTransposeArgsE,"aw",@nobits
	.sectionflags	@""
	.align	8
.nv.shared._ZN18transformer_engine56_GLOBAL__N__9a404817_23_multi_cast_transpose_cu_26a11c4627multi_cast_transpose_kernelILi4ELi2ELb1Ef13__nv_bfloat16fEEvNS0_22MultiCastTransposeArgsE:
	.zero		9488


//--------------------- .nv.shared._ZN18transformer_engine56_GLOBAL__N__9a404817_23_multi_cast_transpose_cu_26a11c4627multi_cast_transpose_kernelILi4ELi8ELb1Ef6__half13__nv_fp8_e4m3EEvNS0_22MultiCastTransposeArgsE --------------------------
	.section	.nv.shared._ZN18transformer_engine56_GLOBAL__N__9a404817_23_multi_cast_transpose_cu_26a11c4627multi_cast_transpose_kernelILi4ELi8ELb1Ef6__half13__nv_fp8_e4m3EEvNS0_22MultiCastTransposeArgsE,"aw",@nobits
	.sectionflags	@""
	.align	8
.nv.shared._ZN18transformer_engine56_GLOBAL__N__9a404817_23_multi_cast_transpose_cu_26a11c4627multi_cast_transpose_kernelILi4ELi8ELb1Ef6__half13__nv_fp8_e4m3EEvNS0_22MultiCastTransposeArgsE:
	.zero		9488


//--------------------- .nv.shared._ZN18transformer_engine56_GLOBAL__N__9a404817_23_multi_cast_transpose_cu_26a11c4627multi_cast_transpose_kernelILi4ELi8ELb1Ef6__half13__nv_fp8_e5m2EEvNS0_22MultiCastTransposeArgsE --------------------------
	.section	.nv.shared._ZN18transformer_engine56_GLOBAL__N__9a404817_23_multi_cast_transpose_cu_26a11c4627multi_cast_transpose_kernelILi4ELi8ELb1Ef6__half13__nv_fp8_e5m2EEvNS0_22MultiCastTransposeArgsE,"aw",@nobits
	.sectionflags	@""
	.align	8
.nv.shared._ZN18transformer_engine56_GLOBAL__N__9a404817_23_multi_cast_transpose_cu_26a11c4627multi_cast_transpose_kernelILi4ELi8ELb1Ef6__half13__nv_fp8_e5m2EEvNS0_22MultiCastTransposeArgsE:
	.zero		9488


//--------------------- .nv.shared._ZN18transformer_engine56_GLOBAL__N__9a404817_23_multi_cast_transpose_cu_26a11c4627multi_cast_transpose_kernelILi4ELi4ELb1Ef6__half13__nv_bfloat16EEvNS0_22MultiCastTransposeArgsE --------------------------
	.section	.nv.shared._ZN18transformer_engine56_GLOBAL__N__9a404817_23_multi_cast_transpose_cu_26a11c4627multi_cast_transpose_kernelILi4ELi4ELb1Ef6__half13__nv_bfloat16EEvNS0_22MultiCastTransposeArgsE,"aw",@nobits
	.sectionflags	@""
	.align	8
.nv.shared._ZN18transformer_engine56_GLOBAL__N__9a404817_23_multi_cast_transpose_cu_26a11c4627multi_cast_transpose_kernelILi4ELi4ELb1Ef6__half13__nv_bfloat16EEvNS0_22MultiCastTransposeArgsE:
	.zero		9488


//--------------------- .nv.shared._ZN18transformer_engine56_GLOBAL__N__9a404817_23_multi_cast_transpose_cu_26a11c4627multi_cast_transpose_kernelILi4ELi4ELb1Ef6__halfS2_EEvNS0_22MultiCastTransposeArgsE --------------------------
	.section	.nv.shared._ZN18transformer_engine56_GLOBAL__N__9a404817_23_multi_cast_transpose_cu_26a11c4627multi_cast_transpose_kernelILi4ELi4ELb1Ef6__halfS2_EEvNS0_22MultiCastTransposeArgsE,"aw",@nobits
	.sectionflags	@""
	.align	8
.nv.shared._ZN18transformer_engine56_GLOBAL__N__9a404817_23_multi_cast_transpose_cu_26a11c4627multi_cast_transpose_kernelILi4ELi4ELb1Ef6__halfS2_EEvNS0_22MultiCastTransposeArgsE:
	.zero		9488


//--------------------- .nv.shared._ZN18transformer_engine56_GLOBAL__N__9a404817_23_multi_cast_transpose_cu_26a11c4627multi_cast_transpose_kernelILi4ELi2ELb1Ef6__halffEEvNS0_22MultiCastTransposeArgsE --------------------------
	.section	.nv.shared._ZN18transformer_engine56_GLOBAL__N__9a404817_23_multi_cast_transpose_cu_26a11c4627multi_cast_transpose_kernelILi4ELi2ELb1Ef6__halffEEvNS0_22MultiCastTransposeArgsE,"aw",@nobits
	.sectionflags	@""
	.align	8
.nv.shared._ZN18transformer_engine56_GLOBAL__N__9a404817_23_multi_cast_transpose_cu_26a11c4627multi_cast_transpose_kernelILi4ELi2ELb1Ef6__halffEEvNS0_22MultiCastTransposeArgsE:
	.zero		9488


//--------------------- .nv.shared._ZN18transformer_engine56_GLOBAL__N__9a404817_23_multi_cast_transpose_cu_26a11c4627multi_cast_transpose_kernelILi2ELi8ELb1Eff13__nv_fp8_e4m3EEvNS0_22MultiCastTransposeArgsE --------------------------
	.section	.nv.shared._ZN18transformer_engine56_GLOBAL__N__9a404817_23_multi_cast_transpose_cu_26a11c4627multi_cast_transpose_kernelILi2ELi8ELb1Eff13__nv_fp8_e4m3EEvNS0_22MultiCastTransposeArgsE,"aw",@nobits
	.sectionflags	@""
	.align	8
.nv.shared._ZN18transformer_engine56_GLOBAL__N__9a404817_23_multi_cast_transpose_cu_26a11c4627multi_cast_transpose_kernelILi2ELi8ELb1Eff13__nv_fp8_e4m3EEvNS0_22MultiCastTransposeArgsE:
	.zero		9488


//--------------------- .nv.shared._ZN18transformer_engine56_GLOBAL__N__9a404817_23_multi_cast_transpose_cu_26a11c4627multi_cast_transpose_kernelILi2ELi8ELb1Eff13__nv_fp8_e5m2EEvNS0_22MultiCastTransposeArgsE --------------------------
	.section	.nv.shared._ZN18transformer_engine56_GLOBAL__N__9a404817_23_multi_cast_transpose_cu_26a11c4627multi_cast_transpose_kernelILi2ELi8ELb1Eff13__nv_fp8_e5m2EEvNS0_22MultiCastTransposeArgsE,"aw",@nobits
	.sectionflags	@""
	.align	8
.nv.shared._ZN18transformer_engine56_GLOBAL__N__9a404817_23_multi_cast_transpose_cu_26a11c4627multi_cast_transpose_kernelILi2ELi8ELb1Eff13__nv_fp8_e5m2EEvNS0_22MultiCastTransposeArgsE:
	.zero		9488


//--------------------- .nv.shared._ZN18transformer_engine56_GLOBAL__N__9a404817_23_multi_cast_transpose_cu_26a11c4627multi_cast_transpose_kernelILi2ELi4ELb1Eff13__nv_bfloat16EEvNS0_22MultiCastTransposeArgsE --------------------------
	.section	.nv.shared._ZN18transformer_engine56_GLOBAL__N__9a404817_23_multi_cast_transpose_cu_26a11c4627multi_cast_transpose_kernelILi2ELi4ELb1Eff13__nv_bfloat16EEvNS0_22MultiCastTransposeArgsE,"aw",@nobits
	.sectionflags	@""
	.align	8
.nv.shared._ZN18transformer_engine56_GLOBAL__N__9a404817_23_multi_cast_transpose_cu_26a11c4627multi_cast_transpose_kernelILi2ELi4ELb1Eff13__nv_bfloat16EEvNS0_22MultiCastTransposeArgsE:
	.zero		9488


//--------------------- .nv.shared._ZN18transformer_engine56_GLOBAL__N__9a404817_23_multi_cast_transpose_cu_26a11c4627multi_cast_transpose_kernelILi2ELi4ELb1Eff6__halfEEvNS0_22MultiCastTransposeArgsE --------------------------
	.section	.nv.shared._ZN18transformer_engine56_GLOBAL__N__9a404817_23_multi_cast_transpose_cu_26a11c4627multi_cast_transpose_kernelILi2ELi4ELb1Eff6__halfEEvNS0_22MultiCastTransposeArgsE,"aw",@nobits
	.sectionflags	@""
	.align	8
.nv.shared._ZN18transformer_engine56_GLOBAL__N__9a404817_23_multi_cast_transpose_cu_26a11c4627multi_cast_transpose_kernelILi2ELi4ELb1Eff6__halfEEvNS0_22MultiCastTransposeArgsE:
	.zero		9488


//--------------------- .nv.shared._ZN18transformer_engine56_GLOBAL__N__9a404817_23_multi_cast_transpose_cu_26a11c4627multi_cast_transpose_kernelILi2ELi2ELb1EfffEEvNS0_22MultiCastTransposeArgsE --------------------------
	.section	.nv.shared._ZN18transformer_engine56_GLOBAL__N__9a404817_23_multi_cast_transpose_cu_26a11c4627multi_cast_transpose_kernelILi2ELi2ELb1EfffEEvNS0_22MultiCastTransposeArgsE,"aw",@nobits
	.sectionflags	@""
	.align	8
.nv.shared._ZN18transformer_engine56_GLOBAL__N__9a404817_23_multi_cast_transpose_cu_26a11c4627multi_cast_transpose_kernelILi2ELi2ELb1EfffEEvNS0_22MultiCastTransposeArgsE:
	.zero		9488


//--------------------- .nv.constant0._ZN18transformer_engine56_GLOBAL__N__9a404817_23_multi_cast_transpose_cu_26a11c4627multi_cast_transpose_kernelILi4ELi8ELb0Ef13__nv_bfloat1613__nv_fp8_e4m3EEvNS0_22MultiCastTransposeArgsE --------------------------
	.section	.nv.constant0._ZN18transformer_engine56_GLOBAL__N__9a404817_23_multi_cast_transpose_cu_26a11c4627multi_cast_transpose_kernelILi4ELi8ELb0Ef13__nv_bfloat1613__nv_fp8_e4m3EEvNS0_22MultiCastTransposeArgsE,"a",@progbits
	.sectionflags	@""
	.align	4
.nv.constant0._ZN18transformer_engine56_GLOBAL__N__9a404817_23_multi_cast_transpose_cu_26a11c4627multi_cast_transpose_kernelILi4ELi8ELb0Ef13__nv_bfloat1613__nv_fp8_e4m3EEvNS0_22MultiCastTransposeArgsE:
	.zero		4376


//--------------------- .nv.constant0._ZN18transformer_engine56_GLOBAL__N__9a404817_23_multi_cast_transpose_cu_26a11c4627multi_cast_transpose_kernelILi4ELi8ELb0Ef13__nv_bfloat1613__nv_fp8_e5m2EEvNS0_22MultiCastTransposeArgsE --------------------------
	.section	.nv.constant0._ZN18transformer_engine56_GLOBAL__N__9a404817_23_multi_cast_transpose_cu_26a11c4627multi_cast_transpose_kernelILi4ELi8ELb0Ef13__nv_bfloat1613__nv_fp8_e5m2EEvNS0_22MultiCastTransposeArgsE,"a",@progbits
	.sectionflags	@""
	.align	4
.nv.constant0._ZN18transformer_engine56_GLOBAL__N__9a404817_23_multi_cast_transpose_cu_26a11c4627multi_cast_transpose_kernelILi4ELi8ELb0Ef13__nv_bfloat1613__nv_fp8_e5m2EEvNS0_22MultiCastTransposeArgsE:
	.zero		4376


//--------------------- .nv.constant0._ZN18transformer_engine56_GLOBAL__N__9a404817_23_multi_cast_transpose_cu_26a11c4627multi_cast_transpose_kernelILi4ELi4ELb0Ef13__nv_bfloat16S2_EEvNS0_22MultiCastTransposeArgsE --------------------------
	.section	.nv.constant0._ZN18transformer_engine56_GLOBAL__N__9a404817_23_multi_cast_transpose_cu_26a11c4627multi_cast_transpose_kernelILi4ELi4ELb0Ef13__nv_bfloat16S2_EEvNS0_22MultiCastTransposeArgsE,"a",@progbits
	.sectionflags	@""
	.align	4
.nv.constant0._ZN18transformer_engine56_GLOBAL__N__9a404817_23_multi_cast_transpose_cu_26a11c4627multi_cast_transpose_kernelILi4ELi4ELb0Ef13__nv_bfloat16S2_EEvNS0_22MultiCastTransposeArgsE:
	.zero		4376


//--------------------- .nv.constant0._ZN18transformer_engine56_GLOBAL__N__9a404817_23_multi_cast_transpose_cu_26a11c4627multi_cast_transpose_kernelILi4ELi4ELb0Ef13__nv_bfloat166__halfEEvNS0_22MultiCastTransposeArgsE --------------------------
	.section	.nv.constant0._ZN18transformer_engine56_GLOBAL__N__9a404817_23_multi_cast_transpose_cu_26a11c4627multi_cast_transpose_kernelILi4ELi4ELb0Ef13__nv_bfloat166__halfEEvNS0_22MultiCastTransposeArgsE,"a",@progbits
	.sectionflags	@""
	.align	4
.nv.constant0._ZN18transformer_engine56_GLOBAL__N__9a404817_23_multi_cast_transpose_cu_26a11c4627multi_cast_transpose_kernelILi4ELi4ELb0Ef13__nv_bfloat166__halfEEvNS0_22MultiCastTransposeArgsE:
	.zero		4376


//--------------------- .nv.constant0._ZN18transformer_engine56_GLOBAL__N__9a404817_23_multi_cast_transpose_cu_26a11c4627multi_cast_transpose_kernelILi4ELi2ELb0Ef13__nv_bfloat16fEEvNS0_22MultiCastTransposeArgsE --------------------------
	.section	.nv.constant0._ZN18transformer_engine56_GLOBAL__N__9a404817_23_multi_cast_transpose_cu_26a11c4627multi_cast_transpose_kernelILi4ELi2ELb0Ef13__nv_bfloat16fEEvNS0_22MultiCastTransposeArgsE,"a",@progbits
	.sectionflags	@""
	.align	4
.nv.constant0._ZN18transformer_engine56_GLOBAL__N__9a404817_23_multi_cast_transpose_cu_26a11c4627multi_cast_transpose_kernelILi4ELi2ELb0Ef13__nv_bfloat16fEEvNS0_22MultiCastTransposeArgsE:
	.zero		4376


//--------------------- .nv.constant0._ZN18transformer_engine56_GLOBAL__N__9a404817_23_multi_cast_transpose_cu_26a11c4627multi_cast_transpose_kernelILi4ELi8ELb0Ef6__half13__nv_fp8_e4m3EEvNS0_22MultiCastTransposeArgsE --------------------------
	.section	.nv.constant0._ZN18transformer_engine56_GLOBAL__N__9a404817_23_multi_cast_transpose_cu_26a11c4627multi_cast_transpose_kernelILi4ELi8ELb0Ef6__half13__nv_fp8_e4m3EEvNS0_22MultiCastTransposeArgsE,"a",@progbits
	.sectionflags	@""
	.align	4
.nv.constant0._ZN18transformer_engine56_GLOBAL__N__9a404817_23_multi_cast_transpose_cu_26a11c4627multi_cast_transpose_kernelILi4ELi8ELb0Ef6__half13__nv_fp8_e4m3EEvNS0_22MultiCastTransposeArgsE:
	.zero		4376


//--------------------- .nv.constant0._ZN18transformer_engine56_GLOBAL__N__9a404817_23_multi_cast_transpose_cu_26a11c4627multi_cast_transpose_kernelILi4ELi8ELb0Ef6__half13__nv_fp8_e5m2EEvNS0_22MultiCastTransposeArgsE --------------------------
	.section	.nv.constant0._ZN18transformer_engine56_GLOBAL__N__9a404817_23_multi_cast_transpose_cu_26a11c4627multi_cast_transpose_kernelILi4ELi8ELb0Ef6__half13__nv_fp8_e5m2EEvNS0_22MultiCastTransposeArgsE,"a",@progbits
	.sectionflags	@""
	.align	4
.nv.constant0._ZN18transformer_engine56_GLOBAL__N__9a404817_23_multi_cast_transpose_cu_26a11c4627multi_cast_transpose_kernelILi4ELi8ELb0Ef6__half13__nv_fp8_e5m2EEvNS0_22MultiCastTransposeArgsE:
	.zero		4376


//--------------------- .nv.constant0._ZN18transformer_engine56_GLOBAL__N__9a404817_23_multi_cast_transpose_cu_26a11c4627multi_cast_transpose_kernelILi4ELi4ELb0Ef6__half13__nv_bfloat16EEvNS0_22MultiCastTransposeArgsE --------------------------
	.section	.nv.constant0._ZN18transformer_engine56_GLOBAL__N__9a404817_23_multi_cast_transpose_cu_26a11c4627multi_cast_transpose_kernelILi4ELi4ELb0Ef6__half13__nv_bfloat16EEvNS0_22MultiCastTransposeArgsE,"a",@progbits
	.sectionflags	@""
	.align	4
.nv.constant0._ZN18transformer_engine56_GLOBAL__N__9a404817_23_multi_cast_transpose_cu_26a11c4627multi_cast_transpose_kernelILi4ELi4ELb0Ef6__half13__nv_bfloat16EEvNS0_22MultiCastTransposeArgsE:
	.zero		4376


//--------------------- .nv.constant0._ZN18transformer_engine56_GLOBAL__N__9a404817_23_multi_cast_transpose_cu_26a11c4627multi_cast_transpose_kernelILi4ELi4ELb0Ef6__halfS2_EEvNS0_22MultiCastTransposeArgsE --------------------------
	.section	.nv.constant0._ZN18transformer_engine56_GLOBAL__N__9a404817_23_multi_cast_transpose_cu_26a11c4627multi_cast_transpose_kernelILi4ELi4ELb0Ef6__halfS2_EEvNS0_22MultiCastTransposeArgsE,"a",@progbits
	.sectionflags	@""
	.align	4
.nv.constant0._ZN18transformer_engine56_GLOBAL__N__9a404817_23_multi_cast_transpose_cu_26a11c4627multi_cast_transpose_kernelILi4ELi4ELb0Ef6__halfS2_EEvNS0_22MultiCastTransposeArgsE:
	.zero		4376


//--------------------- .nv.constant0._ZN18transformer_engine56_GLOBAL__N__9a404817_23_multi_cast_transpose_cu_26a11c4627multi_cast_transpose_kernelILi4ELi2ELb0Ef6__halffEEvNS0_22MultiCastTransposeArgsE --------------------------
	.section	.nv.constant0._ZN18transformer_engine56_GLOBAL__N__9a404817_23_multi_cast_transpose_cu_26a11c4627multi_cast_transpose_kernelILi4ELi2ELb0Ef6__halffEEvNS0_22MultiCastTransposeArgsE,"a",@progbits
	.sectionflags	@""
	.align	4
.nv.constant0._ZN18transformer_engine56_GLOBAL__N__9a404817_23_multi_cast_transpose_cu_26a11c4627multi_cast_transpose_kernelILi4ELi2ELb0Ef6__halffEEvNS0_22MultiCastTransposeArgsE:
	.zero		4376


//--------------------- .nv.constant0._ZN18transformer_engine56_GLOBAL__N__9a404817_23_multi_cast_transpose_cu_26a11c4627multi_cast_transpose_kernelILi2ELi8ELb0Eff13__nv_fp8_e4m3EEvNS0_22MultiCastTransposeArgsE --------------------------
	.section	.nv.constant0._ZN18transformer_engine56_GLOBAL__N__9a404817_23_multi_cast_transpose_cu_26a11c4627multi_cast_transpose_kernelILi2ELi8ELb0Eff13__nv_fp8_e4m3EEvNS0_22MultiCastTransposeArgsE,"a",@progbits
	.sectionflags	@""
	.align	4
.nv.constant0._ZN18transformer_engine56_GLOBAL__N__9a404817_23_multi_cast_transpose_cu_26a11c4627multi_cast_transpose_kernelILi2ELi8ELb0Eff13__nv_fp8_e4m3EEvNS0_22MultiCastTransposeArgsE:
	.zero		4376


//--------------------- .nv.constant0._ZN18transformer_engine56_GLOBAL__N__9a404817_23_multi_cast_transpose_cu_26a11c4627multi_cast_transpose_kernelILi2ELi8ELb0Eff13__nv_fp8_e5m2EEvNS0_22MultiCastTransposeArgsE --------------------------
	.section	.nv.constant0._ZN18transformer_engine56_GLOBAL__N__9a404817_23_multi_cast_transpose_cu_26a11c4627multi_cast_transpose_kernelILi2ELi8ELb0Eff13__nv_fp8_e5m2EEvNS0_22MultiCastTransposeArgsE,"a",@progbits
	.sectionflags	@""
	.align	4
.nv.constant0._ZN18transformer_engine56_GLOBAL__N__9a404817_23_multi_cast_transpose_cu_26a11c4627multi_cast_transpose_kernelILi2ELi8ELb0Eff13__nv_fp8_e5m2EEvNS0_22MultiCastTransposeArgsE:
	.zero		4376


//--------------------- .nv.constant0._ZN18transformer_engine56_GLOBAL__N__9a404817_23_multi_cast_transpose_cu_26a11c4627multi_cast_transpose_kernelILi2ELi4ELb0Eff13__nv_bfloat16EEvNS0_22MultiCastTransposeArgsE --------------------------
	.section	.nv.constant0._ZN18transformer_engine56_GLOBAL__N__9a404817_23_multi_cast_transpose_cu_26a11c4627multi_cast_transpose_kernelILi2ELi4ELb0Eff13__nv_bfloat16EEvNS0_22MultiCastTransposeArgsE,"a",@progbits
	.sectionflags	@""
	.align	4
.nv.constant0._ZN18transformer_engine56_GLOBAL__N__9a404817_23_multi_cast_transpose_cu_26a11c4627multi_cast_transpose_kernelILi2ELi4ELb0Eff13__nv_bfloat16EEvNS0_22MultiCastTransposeArgsE:
	.zero		4376


//--------------------- .nv.constant0._ZN18transformer_engine56_GLOBAL__N__9a404817_23_multi_cast_transpose_cu_26a11c4627multi_cast_transpose_kernelILi2ELi4ELb0Eff6__halfEEvNS0_22MultiCastTransposeArgsE --------------------------
	.section	.nv.constant0._ZN18transformer_engine56_GLOBAL__N__9a404817_23_multi_cast_transpose_cu_26a11c4627multi_cast_transpose_kernelILi2ELi4ELb0Eff6__halfEEvNS0_22MultiCastTransposeArgsE,"a",@progbits
	.sectionflags	@""
	.align	4
.nv.constant0._ZN18transformer_engine56_GLOBAL__N__9a404817_23_multi_cast_transpose_cu_26a11c4627multi_cast_transpose_kernelILi2ELi4ELb0Eff6__halfEEvNS0_22MultiCastTransposeArgsE:
	.zero		4376


//--------------------- .nv.constant0._ZN18transformer_engine56_GLOBAL__N__9a404817_23_multi_cast_transpose_cu_26a11c4627multi_cast_transpose_kernelILi2ELi2ELb0EfffEEvNS0_22MultiCastTransposeArgsE --------------------------
	.section	.nv.constant0._ZN18transformer_engine56_GLOBAL__N__9a404817_23_multi_cast_transpose_cu_26a11c4627multi_cast_transpose_kernelILi2ELi2ELb0EfffEEvNS0_22MultiCastTransposeArgsE,"a",@progbits
	.sectionflags	@""
	.align	4
.nv.constant0._ZN18transformer_engine56_GLOBAL__N__9a404817_23_multi_cast_transpose_cu_26a11c4627multi_cast_transpose_kernelILi2ELi2ELb0EfffEEvNS0_22MultiCastTransposeArgsE:
	.zero		4376


//--------------------- .nv.constant0._ZN18transformer_engine56_GLOBAL__N__9a404817_23_multi_cast_transpose_cu_26a11c4627multi_cast_transpose_kernelILi4ELi8ELb1Ef13__nv_bfloat1613__nv_fp8_e4m3EEvNS0_22MultiCastTransposeArgsE --------------------------
	.section	.nv.constant0._ZN18transformer_engine56_GLOBAL__N__9a404817_23_multi_cast_transpose_cu_26a11c4627multi_cast_transpose_kernelILi4ELi8ELb1Ef13__nv_bfloat1613__nv_fp8_e4m3EEvNS0_22MultiCastTransposeArgsE,"a",@progbits
	.sectionflags	@""
	.align	4
.nv.constant0._ZN18transformer_engine56_GLOBAL__N__9a404817_23_multi_cast_transpose_cu_26a11c4627multi_cast_transpose_kernelILi4ELi8ELb1Ef13__nv_bfloat1613__nv_fp8_e4m3EEvNS0_22MultiCastTransposeArgsE:
	.zero		4376


//--------------------- .nv.constant0._ZN18transformer_engine56_GLOBAL__N__9a404817_23_multi_cast_transpose_cu_26a11c4627multi_cast_transpose_kernelILi4ELi8ELb1Ef13__nv_bfloat1613__nv_fp8_e5m2EEvNS0_22MultiCastTransposeArgsE --------------------------
	.section	.nv.constant0._ZN18transformer_engine56_GLOBAL__N__9a404817_23_multi_cast_transpose_cu_26a11c4627multi_cast_transpose_kernelILi4ELi8ELb1Ef13__nv_bfloat1613__nv_fp8_e5m2EEvNS0_22MultiCastTransposeArgsE,"a",@progbits
	.sectionflags	@""
	.align	4
.nv.constant0._ZN18transformer_engine56_GLOBAL__N__9a404817_23_multi_cast_transpose_cu_26a11c4627multi_cast_transpose_kernelILi4ELi8ELb1Ef13__nv_bfloat1613__nv_fp8_e5m2EEvNS0_22MultiCastTransposeArgsE:
	.zero		4376


//--------------------- .nv.constant0._ZN18transformer_engine56_GLOBAL__N__9a404817_23_multi_cast_transpose_cu_26a11c4627multi_cast_transpose_kernelILi4ELi4ELb1Ef13__nv_bfloat16S2_EEvNS0_22MultiCastTransposeArgsE --------------------------
	.section	.nv.constant0._ZN18transformer_engine56_GLOBAL__N__9a404817_23_multi_cast_transpose_cu_26a11c4627multi_cast_transpose_kernelILi4ELi4ELb1Ef13__nv_bfloat16S2_EEvNS0_22MultiCastTransposeArgsE,"a",@progbits
	.sectionflags	@""
	.align	4
.nv.constant0._ZN18transformer_engine56_GLOBAL__N__9a404817_23_multi_cast_transpose_cu_26a11c4627multi_cast_transpose_kernelILi4ELi4ELb1Ef13__nv_bfloat16S2_EEvNS0_22MultiCastTransposeArgsE:
	.zero		4376


//--------------------- .nv.constant0._ZN18transformer_engine56_GLOBAL__N__9a404817_23_multi_cast_transpose_cu_26a11c4627multi_cast_transpose_kernelILi4ELi4ELb1Ef13__nv_bfloat166__halfEEvNS0_22MultiCastTransposeArgsE --------------------------
	.section	.nv.constant0._ZN18transformer_engine56_GLOBAL__N__9a404817_23_multi_cast_transpose_cu_26a11c4627multi_cast_transpose_kernelILi4ELi4ELb1Ef13__nv_bfloat166__halfEEvNS0_22MultiCastTransposeArgsE,"a",@progbits
	.sectionflags	@""
	.align	4
.nv.constant0._ZN18transformer_engine56_GLOBAL__N__9a404817_23_multi_cast_transpose_cu_26a11c4627multi_cast_transpose_kernelILi4ELi4ELb1Ef13__nv_bfloat166__halfEEvNS0_22MultiCastTransposeArgsE:
	.zero		4376


//--------------------- .nv.constant0._ZN18transformer_engine56_GLOBAL__N__9a404817_23_multi_cast_transpose_cu_26a11c4627multi_cast_transpose_kernelILi4ELi2ELb1Ef13__nv_bfloat16fEEvNS0_22MultiCastTransposeArgsE --------------------------
	.section	.nv.constant0._ZN18transformer_engine56_GLOBAL__N__9a404817_23_multi_cast_transpose_cu_26a11c4627multi_cast_transpose_kernelILi4ELi2ELb1Ef13__nv_bfloat16fEEvNS0_22MultiCastTransposeArgsE,"a",@progbits
	.sectionflags	@""
	.align	4
.nv.constant0._ZN18transformer_engine56_GLOBAL__N__9a404817_23_multi_cast_transpose_cu_26a11c4627multi_cast_transpose_kernelILi4ELi2ELb1Ef13__nv_bfloat16fEEvNS0_22MultiCastTransposeArgsE:
	.zero		4376


//--------------------- .nv.constant0._ZN18transformer_engine56_GLOBAL__N__9a404817_23_multi_cast_transpose_cu_26a11c4627multi_cast_transpose_kernelILi4ELi8ELb1Ef6__half13__nv_fp8_e4m3EEvNS0_22MultiCastTransposeArgsE --------------------------
	.section	.nv.constant0._ZN18transformer_engine56_GLOBAL__N__9a404817_23_multi_cast_transpose_cu_26a11c4627multi_cast_transpose_kernelILi4ELi8ELb1Ef6__half13__nv_fp8_e4m3EEvNS0_22MultiCastTransposeArgsE,"a",@progbits
	.sectionflags	@""
	.align	4
.nv.constant0._ZN18transformer_engine56_GLOBAL__N__9a404817_23_multi_cast_transpose_cu_26a11c4627multi_cast_transpose_kernelILi4ELi8ELb1Ef6__half13__nv_fp8_e4m3EEvNS0_22MultiCastTransposeArgsE:
	.zero		4376


//--------------------- .nv.constant0._ZN18transformer_engine56_GLOBAL__N__9a404817_23_multi_cast_transpose_cu_26a11c4627multi_cast_transpose_kernelILi4ELi8ELb1Ef6__half13__nv_fp8_e5m2EEvNS0_22MultiCastTransposeArgsE --------------------------
	.section	.nv.constant0._ZN18transformer_engine56_GLOBAL__N__9a404817_23_multi_cast_transpose_cu_26a11c4627multi_cast_transpose_kernelILi4ELi8ELb1Ef6__half13__nv_fp8_e5m2EEvNS0_22MultiCastTransposeArgsE,"a",@progbits
	.sectionflags	@""
	.align	4
.nv.constant0._ZN18transformer_engine56_GLOBAL__N__9a404817_23_multi_cast_transpose_cu_26a11c4627multi_cast_transpose_kernelILi4ELi8ELb1Ef6__half13__nv_fp8_e5m2EEvNS0_22MultiCastTransposeArgsE:
	.zero		4376


//--------------------- .nv.constant0._ZN18transformer_engine56_GLOBAL__N__9a404817_23_multi_cast_transpose_cu_26a11c4627multi_cast_transpose_kernelILi4ELi4ELb1Ef6__half13__nv_bfloat16EEvNS0_22MultiCastTransposeArgsE --------------------------
	.section	.nv.constant0._ZN18transformer_engine56_GLOBAL__N__9a404817_23_multi_cast_transpose_cu_26a11c4627multi_cast_transpose_kernelILi4ELi4ELb1Ef6__half13__nv_bfloat16EEvNS0_22MultiCastTransposeArgsE,"a",@progbits
	.sectionflags	@""
	.align	4
.nv.constant0._ZN18transformer_engine56_GLOBAL__N__9a404817_23_multi_cast_transpose_cu_26a11c4627multi_cast_transpose_kernelILi4ELi4ELb1Ef6__half13__nv_bfloat16EEvNS0_22MultiCastTransposeArgsE:
	.zero		4376


//--------------------- .nv.constant0._ZN18transformer_engine56_GLOBAL__N__9a404817_23_multi_cast_transpose_cu_26a11c4627multi_cast_transpose_kernelILi4ELi4ELb1Ef6__halfS2_EEvNS0_22MultiCastTransposeArgsE --------------------------
	.section	.nv.constant0._ZN18transformer_engine56_GLOBAL__N__9a404817_23_multi_cast_transpose_cu_26a11c4627multi_cast_transpose_kernelILi4ELi4ELb1Ef6__halfS2_EEvNS0_22MultiCastTransposeArgsE,"a",@progbits
	.sectionflags	@""
	.align	4
.nv.constant0._ZN18transformer_engine56_GLOBAL__N__9a404817_23_multi_cast_transpose_cu_26a11c4627multi_cast_transpose_kernelILi4ELi4ELb1Ef6__halfS2_EEvNS0_22MultiCastTransposeArgsE:
	.zero		4376


//--------------------- .nv.constant0._ZN18transformer_engine56_GLOBAL__N__9a404817_23_multi_cast_transpose_cu_26a11c4627multi_cast_transpose_kernelILi4ELi2ELb1Ef6__halffEEvNS0_22MultiCastTransposeArgsE --------------------------
	.section	.nv.constant0._ZN18transformer_engine56_GLOBAL__N__9a404817_23_multi_cast_transpose_cu_26a11c4627multi_cast_transpose_kernelILi4ELi2ELb1Ef6__halffEEvNS0_22MultiCastTransposeArgsE,"a",@progbits
	.sectionflags	@""
	.align	4
.nv.constant0._ZN18transformer_engine56_GLOBAL__N__9a404817_23_multi_cast_transpose_cu_26a11c4627multi_cast_transpose_kernelILi4ELi2ELb1Ef6__halffEEvNS0_22MultiCastTransposeArgsE:
	.zero		4376


//--------------------- .nv.constant0._ZN18transformer_engine56_GLOBAL__N__9a404817_23_multi_cast_transpose_cu_26a11c4627multi_cast_transpose_kernelILi2ELi8ELb1Eff13__nv_fp8_e4m3EEvNS0_22MultiCastTransposeArgsE --------------------------
	.section	.nv.constant0._ZN18transformer_engine56_GLOBAL__N__9a404817_23_multi_cast_transpose_cu_26a11c4627multi_cast_transpose_kernelILi2ELi8ELb1Eff13__nv_fp8_e4m3EEvNS0_22MultiCastTransposeArgsE,"a",@progbits
	.sectionflags	@""
	.align	4
.nv.constant0._ZN18transformer_engine56_GLOBAL__N__9a404817_23_multi_cast_transpose_cu_26a11c4627multi_cast_transpose_kernelILi2ELi8ELb1Eff13__nv_fp8_e4m3EEvNS0_22MultiCastTransposeArgsE:
	.zero		4376


//--------------------- .nv.constant0._ZN18transformer_engine56_GLOBAL__N__9a404817_23_multi_cast_transpose_cu_26a11c4627multi_cast_transpose_kernelILi2ELi8ELb1Eff13__nv_fp8_e5m2EEvNS0_22MultiCastTransposeArgsE --------------------------
	.section	.nv.constant0._ZN18transformer_engine56_GLOBAL__N__9a404817_23_multi_cast_transpose_cu_26a11c4627multi_cast_transpose_kernelILi2ELi8ELb1Eff13__nv_fp8_e5m2EEvNS0_22MultiCastTransposeArgsE,"a",@progbits
	.sectionflags	@""
	.align	4
.nv.constant0._ZN18transformer_engine56_GLOBAL__N__9a404817_23_multi_cast_transpose_cu_26a11c4627multi_cast_transpose_kernelILi2ELi8ELb1Eff13__nv_fp8_e5m2EEvNS0_22MultiCastTransposeArgsE:
	.zero		4376


//--------------------- .nv.constant0._ZN18transformer_engine56_GLOBAL__N__9a404817_23_multi_cast_transpose_cu_26a11c4627multi_cast_transpose_kernelILi2ELi4ELb1Eff13__nv_bfloat16EEvNS0_22MultiCastTransposeArgsE --------------------------
	.section	.nv.constant0._ZN18transformer_engine56_GLOBAL__N__9a404817_23_multi_cast_transpose_cu_26a11c4627multi_cast_transpose_kernelILi2ELi4ELb1Eff13__nv_bfloat16EEvNS0_22MultiCastTransposeArgsE,"a",@progbits
	.sectionflags	@""
	.align	4
.nv.constant0._ZN18transformer_engine56_GLOBAL__N__9a404817_23_multi_cast_transpose_cu_26a11c4627multi_cast_transpose_kernelILi2ELi4ELb1Eff13__nv_bfloat16EEvNS0_22MultiCastTransposeArgsE:
	.zero		4376


//--------------------- .nv.constant0._ZN18transformer_engine56_GLOBAL__N__9a404817_23_multi_cast_transpose_cu_26a11c4627multi_cast_transpose_kernelILi2ELi4ELb1Eff6__halfEEvNS0_22MultiCastTransposeArgsE --------------------------
	.section	.nv.constant0._ZN18transformer_engine56_GLOBAL__N__9a404817_23_multi_cast_transpose_cu_26a11c4627multi_cast_transpose_kernelILi2ELi4ELb1Eff6__halfEEvNS0_22MultiCastTransposeArgsE,"a",@progbits
	.sectionflags	@""
	.align	4
.nv.constant0._ZN18transformer_engine56_GLOBAL__N__9a404817_23_multi_cast_transpose_cu_26a11c4627multi_cast_transpose_kernelILi2ELi4ELb1Eff6__halfEEvNS0_22MultiCastTransposeArgsE:
	.zero		4376


//--------------------- .nv.constant0._ZN18transformer_engine56_GLOBAL__N__9a404817_23_multi_cast_transpose_cu_26a11c4627multi_cast_transpose_kernelILi2ELi2ELb1EfffEEvNS0_22MultiCastTransposeArgsE --------------------------
	.section	.nv.constant0._ZN18transformer_engine56_GLOBAL__N__9a404817_23_multi_cast_transpose_cu_26a11c4627multi_cast_transpose_kernelILi2ELi2ELb1EfffEEvNS0_22MultiCastTransposeArgsE,"a",@progbits
	.sectionflags	@""
	.align	4
.nv.constant0._ZN18transformer_engine56_GLOBAL__N__9a404817_23_multi_cast_transpose_cu_26a11c4627multi_cast_transpose_kernelILi2ELi2ELb1EfffEEvNS0_22MultiCastTransposeArgsE:
	.zero		4376


//--------------------- SYMBOLS --------------------------

	.type		.nv.reservedSmem.offset0,@object
	.size		.nv.reservedSmem.offset0,0x4
